def matmul_kernel(
    a_ptr,
    b_ptr,
    c_ptr,
    M,
    N,
    K,
    stride_am,
    stride_ak,
    stride_bk,
    stride_bn,
    stride_cm,
    stride_cn,
    BLOCK_M: tl.constexpr,
    BLOCK_N: tl.constexpr,
    BLOCK_K: tl.constexpr,
    GROUP_M: tl.constexpr,
):
    pid = tl.program_id(axis=0)
    num_pid_m = tl.cdiv(M, BLOCK_M)
    num_pid_n = tl.cdiv(N, BLOCK_N)
    num_pid_in_group = GROUP_M * num_pid_n
    group_id = pid // num_pid_in_group
    first_pid_m = group_id * GROUP_M
    group_size_m = min(num_pid_m - first_pid_m, GROUP_M)
    pid_m = first_pid_m + ((pid % num_pid_in_group) % group_size_m)
    pid_n = (pid % num_pid_in_group) // group_size_m

    offs_am = (pid_m * BLOCK_M + tl.arange(0, BLOCK_M)) % M
    offs_bn = (pid_n * BLOCK_N + tl.arange(0, BLOCK_N)) % N
    offs_k = tl.arange(0, BLOCK_K)
    a_ptrs = a_ptr + offs_am[:, None] * stride_am + offs_k[None, :] * stride_ak
    b_ptrs = b_ptr + offs_k[:, None] * stride_bk + offs_bn[None, :] * stride_bn

    acc = tl.zeros((BLOCK_M, BLOCK_N), dtype=tl.float32)
    for kk in range(0, tl.cdiv(K, BLOCK_K)):
        a = tl.load(a_ptrs, mask=offs_k[None, :] < K - kk * BLOCK_K, other=0.0)
        b = tl.load(b_ptrs, mask=offs_k[:, None] < K - kk * BLOCK_K, other=0.0)
        acc = tl.dot(a, b, acc)
        a_ptrs += BLOCK_K * stride_ak
        b_ptrs += BLOCK_K * stride_bk

    c = acc.to(c_ptr.dtype.element_ty)
    offs_cm = pid_m * BLOCK_M + tl.arange(0, BLOCK_M)
    offs_cn = pid_n * BLOCK_N + tl.arange(0, BLOCK_N)
    c_ptrs = c_ptr + offs_cm[:, None] * stride_cm + offs_cn[None, :] * stride_cn
    mask = (offs_cm[:, None] < M) & (offs_cn[None, :] < N)
    tl.store(c_ptrs, c, mask=mask)

# config = {"BLOCK_K": 128, "BLOCK_M": 256, "BLOCK_N": 256, "GROUP_M": 8, "arch": "sm_90", "dtype": "fp32", "num_ctas": 4, "num_stages": 3, "num_warps": 4}
# arch = sm_90


// ===== COMPILED SASS (sm_90a) =====

	.target	sm_90a

	.elftype	@"ET_EXEC"


//--------------------- .note.nv.tkinfo           --------------------------
	.section	.note.nv.tkinfo,"",@"SHT_NOTE"
	.sectionflags	@"SHF_NOTE_NV_TKINFO"
	.tkinfo
        /*0018*/ 	.word	0x00000002
        /*0030*/ 	.string	""
        /*0030*/ 	.string	"ptxas"
        /*0030*/ 	.string	"Cuda compilation tools, release 13.0, V13.0.88"
        /*0030*/ 	.string	"Build cuda_13.0.r13.0/compiler.36424714_0"
        /*0030*/ 	.string	"-v  -suppress-debug-info  -lineinfo  -arch sm_90a "



//--------------------- .note.nv.cuinfo           --------------------------
	.section	.note.nv.cuinfo,"",@"SHT_NOTE"
	.sectionflags	@"SHF_NOTE_NV_CUINFO"
        /*0018*/ 	.short	0x0002
        /*001a*/ 	.short	0x005a
        /*001c*/ 	.short	0x0082
	.zero		2


//--------------------- .nv.info                  --------------------------
	.section	.nv.info,"",@"SHT_CUDA_INFO"
	.align	4


	//----- nvinfo : EIATTR_REGCOUNT
	.align		4
        /*0000*/ 	.byte	0x04, 0x2f
        /*0002*/ 	.short	(.L_1 - .L_0)
	.align		4
.L_0:
        /*0004*/ 	.word	index@(matmul_kernel)
        /*0008*/ 	.word	0x000000ff


	//----- nvinfo : EIATTR_FRAME_SIZE
	.align		4
.L_1:
        /*000c*/ 	.byte	0x04, 0x11
        /*000e*/ 	.short	(.L_3 - .L_2)
	.align		4
.L_2:
        /*0010*/ 	.word	index@(matmul_kernel)
        /*0014*/ 	.word	0x00000d20


	//----- nvinfo : EIATTR_MIN_STACK_SIZE
	.align		4
.L_3:
        /*0018*/ 	.byte	0x04, 0x12
        /*001a*/ 	.short	(.L_5 - .L_4)
	.align		4
.L_4:
        /*001c*/ 	.word	index@(matmul_kernel)
        /*0020*/ 	.word	0x00000d20
.L_5:


//--------------------- .nv.compat                --------------------------
	.section	.nv.compat,"",@"SHT_CUDA_COMPAT_INFO"
	.align	4
        /*0000*/ 	.byte	0x02, 0x09, 0x01, 0x00, 0x02, 0x02, 0x04, 0x00, 0x02, 0x05, 0x05, 0x00, 0x03, 0x07, 0x01, 0x01
        /*0010*/ 	.byte	0x02, 0x03, 0x00, 0x00, 0x02, 0x06, 0x01, 0x00, 0x04, 0x0b, 0x08, 0x00, 0x00, 0x00, 0x00, 0x00
        /*0020*/ 	.byte	0x00, 0x00, 0x00, 0x00


//--------------------- .nv.info.matmul_kernel    --------------------------
	.section	.nv.info.matmul_kernel,"",@"SHT_CUDA_INFO"
	.sectionflags	@""
	.align	4


	//----- nvinfo : EIATTR_CUDA_API_VERSION
	.align		4
        /*0000*/ 	.byte	0x04, 0x37
        /*0002*/ 	.short	(.L_7 - .L_6)
.L_6:
        /*0004*/ 	.word	0x00000082


	//----- nvinfo : EIATTR_KPARAM_INFO
	.align		4
.L_7:
        /*0008*/ 	.byte	0x04, 0x17
        /*000a*/ 	.short	(.L_9 - .L_8)
.L_8:
        /*000c*/ 	.word	0x00000000
        /*0010*/ 	.short	0x000d
        /*0012*/ 	.short	0x0048
        /*0014*/ 	.byte	0x00, 0xf4, 0x21, 0x00


	//----- nvinfo : EIATTR_KPARAM_INFO
	.align		4
.L_9:
        /*0018*/ 	.byte	0x04, 0x17
        /*001a*/ 	.short	(.L_11 - .L_10)
.L_10:
        /*001c*/ 	.word	0x00000000
        /*0020*/ 	.short	0x000c
        /*0022*/ 	.short	0x0040
        /*0024*/ 	.byte	0x00, 0xf4, 0x21, 0x00


	//----- nvinfo : EIATTR_KPARAM_INFO
	.align		4
.L_11:
        /*0028*/ 	.byte	0x04, 0x17
        /*002a*/ 	.short	(.L_13 - .L_12)
.L_12:
        /*002c*/ 	.word	0x00000000
        /*0030*/ 	.short	0x000b
        /*0032*/ 	.short	0x0038
        /*0034*/ 	.byte	0x00, 0xf0, 0x11, 0x00


	//----- nvinfo : EIATTR_KPARAM_INFO
	.align		4
.L_13:
        /*0038*/ 	.byte	0x04, 0x17
        /*003a*/ 	.short	(.L_15 - .L_14)
.L_14:
        /*003c*/ 	.word	0x00000000
        /*0040*/ 	.short	0x000a
        /*0042*/ 	.short	0x0034
        /*0044*/ 	.byte	0x00, 0xf0, 0x11, 0x00


	//----- nvinfo : EIATTR_KPARAM_INFO
	.align		4
.L_15:
        /*0048*/ 	.byte	0x04, 0x17
        /*004a*/ 	.short	(.L_17 - .L_16)
.L_16:
        /*004c*/ 	.word	0x00000000
        /*0050*/ 	.short	0x0009
        /*0052*/ 	.short	0x0030
        /*0054*/ 	.byte	0x00, 0xf0, 0x11, 0x00


	//----- nvinfo : EIATTR_KPARAM_INFO
	.align		4
.L_17:
        /*0058*/ 	.byte	0x04, 0x17
        /*005a*/ 	.short	(.L_19 - .L_18)
.L_18:
        /*005c*/ 	.word	0x00000000
        /*0060*/ 	.short	0x0008
        /*0062*/ 	.short	0x002c
        /*0064*/ 	.byte	0x00, 0xf0, 0x11, 0x00


	//----- nvinfo : EIATTR_KPARAM_INFO
	.align		4
.L_19:
        /*0068*/ 	.byte	0x04, 0x17
        /*006a*/ 	.short	(.L_21 - .L_20)
.L_20:
        /*006c*/ 	.word	0x00000000
        /*0070*/ 	.short	0x0007
        /*0072*/ 	.short	0x0028
        /*0074*/ 	.byte	0x00, 0xf0, 0x11, 0x00


	//----- nvinfo : EIATTR_KPARAM_INFO
	.align		4
.L_21:
        /*0078*/ 	.byte	0x04, 0x17
        /*007a*/ 	.short	(.L_23 - .L_22)
.L_22:
        /*007c*/ 	.word	0x00000000
        /*0080*/ 	.short	0x0006
        /*0082*/ 	.short	0x0024
        /*0084*/ 	.byte	0x00, 0xf0, 0x11, 0x00


	//----- nvinfo : EIATTR_KPARAM_INFO
	.align		4
.L_23:
        /*0088*/ 	.byte	0x04, 0x17
        /*008a*/ 	.short	(.L_25 - .L_24)
.L_24:
        /*008c*/ 	.word	0x00000000
        /*0090*/ 	.short	0x0005
        /*0092*/ 	.short	0x0020
        /*0094*/ 	.byte	0x00, 0xf0, 0x11, 0x00


	//----- nvinfo : EIATTR_KPARAM_INFO
	.align		4
.L_25:
        /*0098*/ 	.byte	0x04, 0x17
        /*009a*/ 	.short	(.L_27 - .L_26)
.L_26:
        /*009c*/ 	.word	0x00000000
        /*00a0*/ 	.short	0x0004
        /*00a2*/ 	.short	0x001c
        /*00a4*/ 	.byte	0x00, 0xf0, 0x11, 0x00


	//----- nvinfo : EIATTR_KPARAM_INFO
	.align		4
.L_27:
        /*00a8*/ 	.byte	0x04, 0x17
        /*00aa*/ 	.short	(.L_29 - .L_28)
.L_28:
        /*00ac*/ 	.word	0x00000000
        /*00b0*/ 	.short	0x0003
        /*00b2*/ 	.short	0x0018
        /*00b4*/ 	.byte	0x00, 0xf0, 0x11, 0x00


	//----- nvinfo : EIATTR_KPARAM_INFO
	.align		4
.L_29:
        /*00b8*/ 	.byte	0x04, 0x17
        /*00ba*/ 	.short	(.L_31 - .L_30)
.L_30:
        /*00bc*/ 	.word	0x00000000
        /*00c0*/ 	.short	0x0002
        /*00c2*/ 	.short	0x0010
        /*00c4*/ 	.byte	0x00, 0xf4, 0x21, 0x00


	//----- nvinfo : EIATTR_KPARAM_INFO
	.align		4
.L_31:
        /*00c8*/ 	.byte	0x04, 0x17
        /*00ca*/ 	.short	(.L_33 - .L_32)
.L_32:
        /*00cc*/ 	.word	0x00000000
        /*00d0*/ 	.short	0x0001
        /*00d2*/ 	.short	0x0008
        /*00d4*/ 	.byte	0x00, 0xf4, 0x21, 0x00


	//----- nvinfo : EIATTR_KPARAM_INFO
	.align		4
.L_33:
        /*00d8*/ 	.byte	0x04, 0x17
        /*00da*/ 	.short	(.L_35 - .L_34)
.L_34:
        /*00dc*/ 	.word	0x00000000
        /*00e0*/ 	.short	0x0000
        /*00e2*/ 	.short	0x0000
        /*00e4*/ 	.byte	0x00, 0xf4, 0x21, 0x00


	//----- nvinfo : EIATTR_EXPLICIT_CLUSTER
	.align		4
.L_35:
        /*00e8*/ 	.byte	0x01, 0x3e
	.zero		2


	//----- nvinfo : EIATTR_CTA_PER_CLUSTER
	.align		4
        /*00ec*/ 	.byte	0x04, 0x3d
        /*00ee*/ 	.short	(.L_37 - .L_36)
.L_36:
        /*00f0*/ 	.word	0x00000004
        /*00f4*/ 	.word	0x00000001
        /*00f8*/ 	.word	0x00000001


	//----- nvinfo : EIATTR_SPARSE_MMA_MASK
	.align		4
.L_37:
        /*00fc*/ 	.byte	0x03, 0x50
        /*00fe*/ 	.short	0x0000


	//----- nvinfo : EIATTR_MAXREG_COUNT
	.align		4
        /*0100*/ 	.byte	0x03, 0x1b
        /*0102*/ 	.short	0x00ff


	//----- nvinfo : EIATTR_NUM_BARRIERS
	.align		4
        /*0104*/ 	.byte	0x02, 0x4c
        /*0106*/ 	.byte	0x01
	.zero		1


	//----- nvinfo : EIATTR_ANNOTATIONS
	.align		4
        /*0108*/ 	.byte	0x04, 0x55
        /*010a*/ 	.short	(.L_39 - .L_38)


	//   ....[0]....
.L_38:
        /*010c*/ 	.word	0x00000001
        /*0110*/ 	.byte	0x70, 0x00, 0x00, 0x00, 0x01, 0x00, 0x00, 0x00, 0xb0, 0x00, 0x00, 0x00, 0x01, 0x00, 0x00, 0x00
        /* <DEDUP_REMOVED lines=1259> */
        /*4fd0*/ 	.byte	0xd0, 0x71, 0x02, 0x00


	//----- nvinfo : EIATTR_MERCURY_ISA_VERSION
	.align		4
.L_39:
        /*4fd4*/ 	.byte	0x03, 0x5f
        /*4fd6*/ 	.short	0x0101


	//----- nvinfo : EIATTR_EXIT_INSTR_OFFSETS
	.align		4
        /*4fd8*/ 	.byte	0x04, 0x1c
        /*4fda*/ 	.short	(.L_41 - .L_40)


	//   ....[0]....
.L_40:
        /*4fdc*/ 	.word	0x00027480


	//   ....[1]....
        /*4fe0*/ 	.word	0x000274a0


	//----- nvinfo : EIATTR_REQNTID
	.align		4
.L_41:
        /*4fe4*/ 	.byte	0x04, 0x10
        /*4fe6*/ 	.short	(.L_43 - .L_42)
.L_42:
        /*4fe8*/ 	.word	0x00000080
        /*4fec*/ 	.word	0x00000001
        /*4ff0*/ 	.word	0x00000001


	//----- nvinfo : EIATTR_CBANK_PARAM_SIZE
	.align		4
.L_43:
        /*4ff4*/ 	.byte	0x03, 0x19
        /*4ff6*/ 	.short	0x0050


	//----- nvinfo : EIATTR_PARAM_CBANK
	.align		4
        /*4ff8*/ 	.byte	0x04, 0x0a
        /*4ffa*/ 	.short	(.L_45 - .L_44)
	.align		4
.L_44:
        /*4ffc*/ 	.word	index@(.nv.constant0.matmul_kernel)
        /*5000*/ 	.short	0x0210
        /*5002*/ 	.short	0x0050


	//----- nvinfo : EIATTR_SW_WAR
	.align		4
.L_45:
        /*5004*/ 	.byte	0x04, 0x36
        /*5006*/ 	.short	(.L_47 - .L_46)
.L_46:
        /*5008*/ 	.word	0x00000008
.L_47:


//--------------------- .nv.callgraph             --------------------------
	.section	.nv.callgraph,"",@"SHT_CUDA_CALLGRAPH"
	.align	4
	.sectionentsize	8
	.align		4
        /*0000*/ 	.word	0x00000000
	.align		4
        /*0004*/ 	.word	0xffffffff
	.align		4
        /*0008*/ 	.word	0x00000000
	.align		4
        /*000c*/ 	.word	0xfffffffe
	.align		4
        /*0010*/ 	.word	0x00000000
	.align		4
        /*0014*/ 	.word	0xfffffffd
	.align		4
        /*0018*/ 	.word	0x00000000
	.align		4
        /*001c*/ 	.word	0xfffffffc


//--------------------- .text.matmul_kernel       --------------------------
	.section	.text.matmul_kernel,"ax",@progbits
	.align	128
        .global         matmul_kernel
        .type           matmul_kernel,@function
        .size           matmul_kernel,(.L_x_3 - matmul_kernel)
        .other          matmul_kernel,@"STO_CUDA_ENTRY STV_DEFAULT"
matmul_kernel:
.text.matmul_kernel:
[----:B------:R-:W1:Y:S08]  /*0000*/  LDC R1, c[0x0][0x28] ;  /* 0x00000a00ff017b82 */ /* 0x000e700000000800 */
[----:B------:R-:W2:Y:S01]  /*0010*/  LDC.64 R2, c[0x0][0x228] ;  /* 0x00008a00ff027b82 */ /* 0x000ea20000000a00 */
[----:B-1----:R-:W-:Y:S01]  /*0020*/  VIADD R1, R1, 0xfffff2e0 ;  /* 0xfffff2e001017836 */ /* 0x002fe20000000000 */
[----:B------:R-:W1:Y:S06]  /*0030*/  S2R R138, SR_CgaCtaId ;  /* 0x00000000008a7919 */ /* 0x000e6c0000008800 */
[----:B------:R-:W3:Y:S08]  /*0040*/  S2UR UR4, SR_CTAID.X ;  /* 0x00000000000479c3 */ /* 0x000ef00000002500 */
[----:B------:R-:W4:Y:S01]  /*0050*/  LDC.64 R240, c[0x0][0x238] ;  /* 0x00008e00fff07b82 */ /* 0x000f220000000a00 */
[----:B--2---:R-:W-:Y:S01]  /*0060*/  IMAD.MOV.U32 R153, RZ, RZ, R3 ;  /* 0x000000ffff997224 */ /* 0x004fe200078e0003 */
[----:B------:R2:W-:Y:S01]  /*0070*/  STL.64 [R1+0x658], R2 ;  /* 0x0006580201007387 */ /* 0x0005e20000100a00 */
[----:B------:R-:W-:-:S02]  /*0080*/  IMAD.MOV.U32 R160, RZ, RZ, R2 ;  /* 0x000000ffffa07224 */ /* 0x000fc400078e0002 */
[----:B------:R-:W-:-:S03]  /*0090*/  VIADD R0, R153, 0xff ;  /* 0x000000ff99007836 */ /* 0x000fc60000000000 */
[----:B------:R-:W-:Y:S01]  /*00a0*/  IABS R8, R160 ;  /* 0x000000a000087213 */ /* 0x000fe20000000000 */
[----:B------:R-:W-:Y:S01]  /*00b0*/  STL [R1+0xcf0], R160 ;  /* 0x000cf0a001007387 */ /* 0x000fe20000100800 */
[----:B---3--:R-:W-:Y:S01]  /*00c0*/  I2FP.F32.U32 R5, UR4 ;  /* 0x0000000400057c45 */ /* 0x008fe20008201000 */
[----:B------:R-:W-:Y:S01]  /*00d0*/  ULDC UR4, c[0x0][0x150] ;  /* 0x0000540000047ab9 */ /* 0x000fe20000000800 */
[----:B--2---:R-:W-:-:S03]  /*00e0*/  SHF.R.S32.HI R3, RZ, 0x1f, R0 ;  /* 0x0000001fff037819 */ /* 0x004fc60000011400 */
[----:B------:R-:W-:Y:S01]  /*00f0*/  FMUL R5, R5, UR4 ;  /* 0x0000000405057c20 */ /* 0x000fe20008400000 */
[----:B------:R-:W-:Y:S01]  /*0100*/  ULDC.64 UR4, c[0x0][0x218] ;  /* 0x0000860000047ab9 */ /* 0x000fe20000000a00 */
[----:B------:R-:W-:Y:S02]  /*0110*/  LEA.HI R3, R3, R0, RZ, 0x8 ;  /* 0x0000000003037211 */ /* 0x000fe400078f40ff */
[----:B------:R2:W3:Y:S02]  /*0120*/  F2I.U32.TRUNC.NTZ R7, R5 ;  /* 0x0000000500077305 */ /* 0x0004e4000020f000 */
[----:B------:R-:W-:-:S05]  /*0130*/  SHF.R.S32.HI R3, RZ, 0x8, R3 ;  /* 0x00000008ff037819 */ /* 0x000fca0000011403 */
[----:B------:R-:W-:Y:S01]  /*0140*/  IMAD.SHL.U32 R4, R3, 0x8, RZ ;  /* 0x0000000803047824 */ /* 0x000fe200078e00ff */
[----:B--2---:R-:W-:-:S04]  /*0150*/  IABS R5, R153 ;  /* 0x0000009900057213 */ /* 0x004fc80000000000 */
[-C--:B------:R-:W-:Y:S02]  /*0160*/  IABS R9, R4.reuse ;  /* 0x0000000400097213 */ /* 0x080fe40000000000 */
[----:B---3--:R-:W-:Y:S02]  /*0170*/  IABS R13, R7 ;  /* 0x00000007000d7213 */ /* 0x008fe40000000000 */
[----:B------:R-:W2:Y:S08]  /*0180*/  I2F.RP R0, R9 ;  /* 0x0000000900007306 */ /* 0x000eb00000209400 */
[----:B--2---:R-:W2:Y:S02]  /*0190*/  MUFU.RCP R0, R0 ;  /* 0x0000000000007308 */ /* 0x004ea40000001000 */
[----:B--2---:R-:W-:Y:S01]  /*01a0*/  VIADD R2, R0, 0xffffffe ;  /* 0x0ffffffe00027836 */ /* 0x004fe20000000000 */
[----:B------:R-:W-:-:S05]  /*01b0*/  IABS R0, R4 ;  /* 0x0000000400007213 */ /* 0x000fca0000000000 */
[----:B------:R2:W3:Y:S01]  /*01c0*/  F2I.FTZ.U32.TRUNC.NTZ R3, R2 ;  /* 0x0000000200037305 */ /* 0x0004e2000021f000 */
[----:B------:R-:W-:Y:S02]  /*01d0*/  IMAD.MOV R0, RZ, RZ, -R0 ;  /* 0x000000ffff007224 */ /* 0x000fe400078e0a00 */
[----:B--2---:R-:W-:Y:S02]  /*01e0*/  IMAD.MOV.U32 R2, RZ, RZ, RZ ;  /* 0x000000ffff027224 */ /* 0x004fe400078e00ff */
[----:B---3--:R-:W-:-:S04]  /*01f0*/  IMAD.MOV R6, RZ, RZ, -R3 ;  /* 0x000000ffff067224 */ /* 0x008fc800078e0a03 */
[----:B------:R-:W-:-:S04]  /*0200*/  IMAD R11, R6, R9, RZ ;  /* 0x00000009060b7224 */ /* 0x000fc800078e02ff */
[----:B------:R-:W-:-:S06]  /*0210*/  IMAD.HI.U32 R2, R3, R11, R2 ;  /* 0x0000000b03027227 */ /* 0x000fcc00078e0002 */
[----:B------:R-:W-:-:S04]  /*0220*/  IMAD.HI.U32 R2, R2, R13, RZ ;  /* 0x0000000d02027227 */ /* 0x000fc800078e00ff */
[----:B------:R-:W-:-:S05]  /*0230*/  IMAD R0, R2, R0, R13 ;  /* 0x0000000002007224 */ /* 0x000fca00078e020d */
[----:B------:R-:W-:-:S13]  /*0240*/  ISETP.GT.U32.AND P1, PT, R9, R0, PT ;  /* 0x000000000900720c */ /* 0x000fda0003f24070 */
[----:B------:R-:W-:Y:S02]  /*0250*/  @!P1 IMAD.IADD R0, R0, 0x1, -R9 ;  /* 0x0000000100009824 */ /* 0x000fe400078e0a09 */
[----:B------:R-:W-:Y:S01]  /*0260*/  @!P1 VIADD R2, R2, 0x1 ;  /* 0x0000000102029836 */ /* 0x000fe20000000000 */
[----:B------:R-:W-:Y:S02]  /*0270*/  ISETP.NE.AND P1, PT, R4, RZ, PT ;  /* 0x000000ff0400720c */ /* 0x000fe40003f25270 */
[----:B------:R-:W-:Y:S02]  /*0280*/  ISETP.GE.U32.AND P0, PT, R0, R9, PT ;  /* 0x000000090000720c */ /* 0x000fe40003f06070 */
[----:B------:R-:W-:-:S04]  /*0290*/  LOP3.LUT R0, R7, R4, RZ, 0x3c, !PT ;  /* 0x0000000407007212 */ /* 0x000fc800078e3cff */
[----:B------:R-:W-:Y:S02]  /*02a0*/  ISETP.GE.AND P2, PT, R0, RZ, PT ;  /* 0x000000ff0000720c */ /* 0x000fe40003f46270 */
[----:B------:R-:W-:-:S04]  /*02b0*/  IADD3 R0, R160, 0xff, RZ ;  /* 0x000000ffa0007810 */ /* 0x000fc80007ffe0ff */
[----:B------:R-:W-:Y:S01]  /*02c0*/  SHF.R.S32.HI R3, RZ, 0x1f, R0 ;  /* 0x0000001fff037819 */ /* 0x000fe20000011400 */
[----:B------:R-:W-:-:S03]  /*02d0*/  @P0 VIADD R2, R2, 0x1 ;  /* 0x0000000102020836 */ /* 0x000fc60000000000 */
[----:B------:R-:W-:-:S03]  /*02e0*/  LEA.HI R3, R3, R0, RZ, 0x8 ;  /* 0x0000000003037211 */ /* 0x000fc600078f40ff */
[----:B------:R-:W-:Y:S01]  /*02f0*/  @!P2 IMAD.MOV R2, RZ, RZ, -R2 ;  /* 0x000000ffff02a224 */ /* 0x000fe200078e0a02 */
[----:B------:R-:W-:-:S05]  /*0300*/  @!P1 LOP3.LUT R2, RZ, R4, RZ, 0x33, !PT ;  /* 0x00000004ff029212 */ /* 0x000fca00078e33ff */
[----:B------:R-:W-:Y:S02]  /*0310*/  IMAD.SHL.U32 R10, R2, 0x8, RZ ;  /* 0x00000008020a7824 */ /* 0x000fe400078e00ff */
[----:B------:R-:W-:-:S03]  /*0320*/  IMAD.MOV R2, RZ, RZ, -R2 ;  /* 0x000000ffff027224 */ /* 0x000fc600078e0a02 */
[----:B------:R-:W-:Y:S01]  /*0330*/  LEA.HI.SX32 R3, R3, -R10, 0x18 ;  /* 0x8000000a03037211 */ /* 0x000fe200078fc2ff */
[----:B------:R-:W-:Y:S02]  /*0340*/  IMAD R13, R4, R2, R7 ;  /* 0x00000002040d7224 */ /* 0x000fe400078e0207 */
[----:B------:R-:W-:Y:S01]  /*0350*/  IMAD.MOV.U32 R2, RZ, RZ, RZ ;  /* 0x000000ffff027224 */ /* 0x000fe200078e00ff */
[----:B------:R-:W-:Y:S01]  /*0360*/  VIMNMX R12, R3, 0x8, PT ;  /* 0x00000008030c7848 */ /* 0x000fe20003fe0100 */
[----:B------:R-:W2:Y:S03]  /*0370*/  I2F.RP R7, R5 ;  /* 0x0000000500077306 */ /* 0x000ea60000209400 */
[-C--:B------:R-:W-:Y:S02]  /*0380*/  IABS R9, R12.reuse ;  /* 0x0000000c00097213 */ /* 0x080fe40000000000 */
[----:B------:R-:W-:-:S03]  /*0390*/  IABS R4, R12 ;  /* 0x0000000c00047213 */ /* 0x000fc60000000000 */
[----:B------:R-:W3:Y:S08]  /*03a0*/  I2F.RP R0, R9 ;  /* 0x0000000900007306 */ /* 0x000ef00000209400 */
[----:B--2---:R-:W-:Y:S08]  /*03b0*/  MUFU.RCP R7, R7 ;  /* 0x0000000700077308 */ /* 0x004ff00000001000 */
[----:B---3--:R-:W2:Y:S02]  /*03c0*/  MUFU.RCP R0, R0 ;  /* 0x0000000000007308 */ /* 0x008ea40000001000 */
[----:B--2---:R-:W-:Y:S01]  /*03d0*/  VIADD R3, R0, 0xffffffe ;  /* 0x0ffffffe00037836 */ /* 0x004fe20000000000 */
[----:B------:R-:W-:-:S05]  /*03e0*/  IABS R0, R13 ;  /* 0x0000000d00007213 */ /* 0x000fca0000000000 */
[----:B------:R-:W2:Y:S02]  /*03f0*/  F2I.FTZ.U32.TRUNC.NTZ R3, R3 ;  /* 0x0000000300037305 */ /* 0x000ea4000021f000 */
[----:B--2---:R-:W-:-:S04]  /*0400*/  IMAD.MOV R6, RZ, RZ, -R3 ;  /* 0x000000ffff067224 */ /* 0x004fc800078e0a03 */
[----:B------:R-:W-:Y:S02]  /*0410*/  IMAD R11, R6, R9, RZ ;  /* 0x00000009060b7224 */ /* 0x000fe400078e02ff */
[----:B------:R-:W-:Y:S02]  /*0420*/  IMAD.MOV.U32 R6, RZ, RZ, R8 ;  /* 0x000000ffff067224 */ /* 0x000fe400078e0008 */
[----:B------:R-:W-:-:S04]  /*0430*/  IMAD.HI.U32 R2, R3, R11, R2 ;  /* 0x0000000b03027227 */ /* 0x000fc800078e0002 */
[----:B------:R-:W-:Y:S02]  /*0440*/  IMAD.MOV.U32 R3, RZ, RZ, R0 ;  /* 0x000000ffff037224 */ /* 0x000fe400078e0000 */
[----:B------:R-:W-:Y:S02]  /*0450*/  IMAD.MOV R0, RZ, RZ, -R4 ;  /* 0x000000ffff007224 */ /* 0x000fe400078e0a04 */
[----:B------:R-:W2:Y:S01]  /*0460*/  I2F.RP R4, R6 ;  /* 0x0000000600047306 */ /* 0x000ea20000209400 */
[----:B------:R-:W-:-:S04]  /*0470*/  IMAD.HI.U32 R2, R2, R3, RZ ;  /* 0x0000000302027227 */ /* 0x000fc800078e00ff */
[----:B------:R-:W-:Y:S02]  /*0480*/  IMAD R0, R2, R0, R3 ;  /* 0x0000000002007224 */ /* 0x000fe400078e0203 */
[----:B------:R-:W-:-:S03]  /*0490*/  VIADD R8, R7, 0xffffffe ;  /* 0x0ffffffe07087836 */ /* 0x000fc60000000000 */
[----:B------:R-:W-:Y:S01]  /*04a0*/  ISETP.GT.U32.AND P1, PT, R9, R0, PT ;  /* 0x000000000900720c */ /* 0x000fe20003f24070 */
[----:B--2---:R-:W2:-:S12]  /*04b0*/  MUFU.RCP R4, R4 ;  /* 0x0000000400047308 */ /* 0x004e980000001000 */
[----:B------:R-:W-:Y:S01]  /*04c0*/  @!P1 IMAD.IADD R0, R0, 0x1, -R9 ;  /* 0x0000000100009824 */ /* 0x000fe200078e0a09 */
[----:B------:R-:W-:Y:S02]  /*04d0*/  @!P1 IADD3 R2, R2, 0x1, RZ ;  /* 0x0000000102029810 */ /* 0x000fe40007ffe0ff */
[----:B------:R-:W-:Y:S02]  /*04e0*/  ISETP.NE.AND P1, PT, R12, RZ, PT ;  /* 0x000000ff0c00720c */ /* 0x000fe40003f25270 */
[----:B------:R-:W-:Y:S02]  /*04f0*/  ISETP.GE.U32.AND P0, PT, R0, R9, PT ;  /* 0x000000090000720c */ /* 0x000fe40003f06070 */
[----:B------:R-:W-:Y:S01]  /*0500*/  LOP3.LUT R0, R13, R12, RZ, 0x3c, !PT ;  /* 0x0000000c0d007212 */ /* 0x000fe200078e3cff */
[----:B------:R3:W4:Y:S01]  /*0510*/  F2I.FTZ.U32.TRUNC.NTZ R9, R8 ;  /* 0x0000000800097305 */ /* 0x000722000021f000 */
[----:B--2---:R-:W-:Y:S02]  /*0520*/  VIADD R3, R4, 0xffffffe ;  /* 0x0ffffffe04037836 */ /* 0x004fe40000000000 */
[----:B------:R-:W-:Y:S01]  /*0530*/  ISETP.GE.AND P2, PT, R0, RZ, PT ;  /* 0x000000ff0000720c */ /* 0x000fe20003f46270 */
[----:B-1----:R-:W-:-:S04]  /*0540*/  IMAD.SHL.U32 R0, R138, 0x80, RZ ;  /* 0x000000808a007824 */ /* 0x002fc800078e00ff */
[----:B------:R-:W1:Y:S01]  /*0550*/  F2I.FTZ.U32.TRUNC.NTZ R3, R3 ;  /* 0x0000000300037305 */ /* 0x000e62000021f000 */
[----:B------:R-:W-:Y:S01]  /*0560*/  LOP3.LUT R0, R0, 0x80, RZ, 0xc0, !PT ;  /* 0x0000008000007812 */ /* 0x000fe200078ec0ff */
[----:B------:R-:W-:Y:S02]  /*0570*/  @P0 VIADD R2, R2, 0x1 ;  /* 0x0000000102020836 */ /* 0x000fe40000000000 */
[----:B---3--:R-:W-:Y:S02]  /*0580*/  IMAD.MOV.U32 R8, RZ, RZ, RZ ;  /* 0x000000ffff087224 */ /* 0x008fe400078e00ff */
[----:B----4-:R-:W-:Y:S02]  /*0590*/  IMAD.MOV R4, RZ, RZ, -R9 ;  /* 0x000000ffff047224 */ /* 0x010fe400078e0a09 */
[----:B------:R-:W-:Y:S01]  /*05a0*/  @!P2 IMAD.MOV R2, RZ, RZ, -R2 ;  /* 0x000000ffff02a224 */ /* 0x000fe200078e0a02 */
[----:B------:R-:W-:Y:S01]  /*05b0*/  @!P1 LOP3.LUT R2, RZ, R12, RZ, 0x33, !PT ;  /* 0x0000000cff029212 */ /* 0x000fe200078e33ff */
[----:B------:R-:W-:-:S02]  /*05c0*/  IMAD R11, R4, R5, RZ ;  /* 0x00000005040b7224 */ /* 0x000fc400078e02ff */
[----:B-1----:R-:W-:Y:S02]  /*05d0*/  IMAD.MOV R15, RZ, RZ, -R3 ;  /* 0x000000ffff0f7224 */ /* 0x002fe400078e0a03 */
[----:B------:R-:W-:Y:S02]  /*05e0*/  IMAD R0, R2, 0x100, R0 ;  /* 0x0000010002007824 */ /* 0x000fe400078e0200 */
[----:B------:R-:W-:Y:S02]  /*05f0*/  IMAD.MOV R7, RZ, RZ, -R2 ;  /* 0x000000ffff077224 */ /* 0x000fe400078e0a02 */
[----:B------:R-:W-:Y:S01]  /*0600*/  IMAD.HI.U32 R4, R9, R11, R8 ;  /* 0x0000000b09047227 */ /* 0x000fe200078e0008 */
[----:B------:R-:W-:Y:S02]  /*0610*/  IABS R137, R0 ;  /* 0x0000000000897213 */ /* 0x000fe40000000000 */
[C---:B------:R-:W-:Y:S01]  /*0620*/  IADD3 R14, R0.reuse, 0x1, RZ ;  /* 0x00000001000e7810 */ /* 0x040fe20007ffe0ff */
[----:B------:R-:W-:Y:S01]  /*0630*/  IMAD R9, R15, R6, RZ ;  /* 0x000000060f097224 */ /* 0x000fe200078e02ff */
[----:B------:R-:W-:Y:S01]  /*0640*/  IADD3 R228, R0, 0x35, RZ ;  /* 0x0000003500e47810 */ /* 0x000fe20007ffe0ff */
[----:B------:R-:W-:Y:S01]  /*0650*/  IMAD.MOV.U32 R2, RZ, RZ, RZ ;  /* 0x000000ffff027224 */ /* 0x000fe200078e00ff */
[----:B------:R-:W-:Y:S01]  /*0660*/  IABS R135, R14 ;  /* 0x0000000e00877213 */ /* 0x000fe20000000000 */
[----:B------:R-:W-:Y:S01]  /*0670*/  IMAD.SHL.U32 R8, R138, 0x40, RZ ;  /* 0x000000408a087824 */ /* 0x000fe200078e00ff */
[----:B------:R-:W-:Y:S01]  /*0680*/  IABS R83, R228 ;  /* 0x000000e400537213 */ /* 0x000fe20000000000 */
[----:B------:R-:W-:Y:S01]  /*0690*/  IMAD R7, R12, R7, R13 ;  /* 0x000000070c077224 */ /* 0x000fe200078e020d */
[C---:B------:R-:W-:Y:S01]  /*06a0*/  IADD3 R209, R0.reuse, 0x48, RZ ;  /* 0x0000004800d17810 */ /* 0x040fe20007ffe0ff */
[----:B------:R-:W-:Y:S01]  /*06b0*/  VIADD R16, R0, 0x7f ;  /* 0x0000007f00107836 */ /* 0x000fe20000000000 */
[----:B------:R-:W-:Y:S01]  /*06c0*/  LOP3.LUT R8, R8, 0x80, RZ, 0xc0, !PT ;  /* 0x0000008008087812 */ /* 0x000fe200078ec0ff */
[----:B------:R-:W-:Y:S01]  /*06d0*/  IMAD.HI.U32 R2, R3, R9, R2 ;  /* 0x0000000903027227 */ /* 0x000fe200078e0002 */
[----:B------:R-:W-:-:S02]  /*06e0*/  IABS R64, R209 ;  /* 0x000000d100407213 */ /* 0x000fc40000000000 */
[----:B------:R-:W-:Y:S01]  /*06f0*/  IABS R136, R16 ;  /* 0x0000001000887213 */ /* 0x000fe20000000000 */
[----:B------:R-:W-:Y:S01]  /*0700*/  IMAD.IADD R3, R10, 0x1, R7 ;  /* 0x000000010a037824 */ /* 0x000fe200078e0207 */
[----:B------:R-:W-:Y:S01]  /*0710*/  STL [R1+0x9f4], R16 ;  /* 0x0009f41001007387 */ /* 0x000fe20000100800 */
[C---:B------:R-:W-:Y:S01]  /*0720*/  VIADD R7, R0.reuse, 0x2 ;  /* 0x0000000200077836 */ /* 0x040fe20000000000 */
[----:B------:R-:W-:Y:S01]  /*0730*/  IADD3 R196, R0, 0x55, RZ ;  /* 0x0000005500c47810 */ /* 0x000fe20007ffe0ff */
[----:B------:R-:W-:Y:S01]  /*0740*/  IMAD.HI.U32 R9, R4, R137, RZ ;  /* 0x0000008904097227 */ /* 0x000fe200078e00ff */
[----:B------:R-:W-:Y:S01]  /*0750*/  STL [R1+0xa64], R14 ;  /* 0x000a640e01007387 */ /* 0x000fe20000100800 */
[----:B------:R-:W-:Y:S02]  /*0760*/  IADD3 R249, R0, 0x22, RZ ;  /* 0x0000002200f97810 */ /* 0x000fe40007ffe0ff */
[----:B------:R-:W-:Y:S01]  /*0770*/  IMAD R3, R3, 0x100, R8 ;  /* 0x0000010003037824 */ /* 0x000fe200078e0208 */
[----:B------:R-:W-:Y:S01]  /*0780*/  IABS R134, R7 ;  /* 0x0000000700867213 */ /* 0x000fe20000000000 */
[----:B------:R-:W-:Y:S01]  /*0790*/  IMAD.HI.U32 R8, R4, R136, RZ ;  /* 0x0000008804087227 */ /* 0x000fe200078e00ff */
[----:B------:R1:W-:Y:S01]  /*07a0*/  STL [R1+0xa60], R7 ;  /* 0x000a600701007387 */ /* 0x0003e20000100800 */
[----:B------:R-:W-:-:S02]  /*07b0*/  IABS R51, R196 ;  /* 0x000000c400337213 */ /* 0x000fc40000000000 */
[----:B------:R-:W-:Y:S01]  /*07c0*/  IMAD.MOV R10, RZ, RZ, -R9 ;  /* 0x000000ffff0a7224 */ /* 0x000fe200078e0a09 */
[----:B------:R-:W-:Y:S01]  /*07d0*/  IABS R102, R249 ;  /* 0x000000f900667213 */ /* 0x000fe20000000000 */
[C---:B------:R-:W-:Y:S01]  /*07e0*/  VIADD R11, R0.reuse, 0x3 ;  /* 0x00000003000b7836 */ /* 0x040fe20000000000 */
[C---:B------:R-:W-:Y:S01]  /*07f0*/  IADD3 R215, R0.reuse, 0x42, RZ ;  /* 0x0000004200d77810 */ /* 0x040fe20007ffe0ff */
[----:B------:R-:W-:Y:S01]  /*0800*/  IMAD.MOV R9, RZ, RZ, -R8 ;  /* 0x000000ffff097224 */ /* 0x000fe200078e0a08 */
[----:B------:R-:W-:Y:S01]  /*0810*/  IADD3 R182, R0, 0x63, RZ ;  /* 0x0000006300b67810 */ /* 0x000fe20007ffe0ff */
[----:B------:R-:W-:Y:S01]  /*0820*/  IMAD R137, R5, R10, R137 ;  /* 0x0000000a05897224 */ /* 0x000fe200078e0289 */
[----:B------:R-:W-:Y:S01]  /*0830*/  IABS R133, R11 ;  /* 0x0000000b00857213 */ /* 0x000fe20000000000 */
[----:B------:R-:W-:Y:S01]  /*0840*/  IMAD.HI.U32 R8, R4, R134, RZ ;  /* 0x0000008604087227 */ /* 0x000fe200078e00ff */
[----:B------:R2:W-:Y:S01]  /*0850*/  STL [R1+0xa5c], R11 ;  /* 0x000a5c0b01007387 */ /* 0x0005e20000100800 */
[----:B------:R-:W-:-:S02]  /*0860*/  IADD3 R163, R0, 0x76, RZ ;  /* 0x0000007600a37810 */ /* 0x000fc40007ffe0ff */
[----:B------:R-:W-:Y:S01]  /*0870*/  VIADD R10, R0, 0x4 ;  /* 0x00000004000a7836 */ /* 0x000fe20000000000 */
[C---:B------:R-:W-:Y:S01]  /*0880*/  ISETP.GT.U32.AND P4, PT, R5.reuse, R137, PT ;  /* 0x000000890500720c */ /* 0x040fe20003f84070 */
[----:B-1----:R-:W-:Y:S01]  /*0890*/  IMAD.HI.U32 R7, R4, R135, RZ ;  /* 0x0000008704077227 */ /* 0x002fe200078e00ff */
[----:B------:R-:W-:Y:S02]  /*08a0*/  IABS R70, R215 ;  /* 0x000000d700467213 */ /* 0x000fe40000000000 */
[----:B------:R1:W-:Y:S01]  /*08b0*/  STL [R1+0xa58], R10 ;  /* 0x000a580a01007387 */ /* 0x0003e20000100800 */
[C---:B------:R-:W-:Y:S01]  /*08c0*/  IMAD R136, R5.reuse, R9, R136 ;  /* 0x0000000905887224 */ /* 0x040fe200078e0288 */
[----:B------:R-:W-:Y:S01]  /*08d0*/  IABS R132, R10 ;  /* 0x0000000a00847213 */ /* 0x000fe20000000000 */
[C---:B------:R-:W-:Y:S01]  /*08e0*/  VIADD R12, R0.reuse, 0x5 ;  /* 0x00000005000c7836 */ /* 0x040fe20000000000 */
[----:B------:R-:W-:Y:S01]  /*08f0*/  IABS R34, R182 ;  /* 0x000000b600227213 */ /* 0x000fe20000000000 */
[----:B------:R-:W-:Y:S01]  /*0900*/  IMAD.MOV R9, RZ, RZ, -R8 ;  /* 0x000000ffff097224 */ /* 0x000fe200078e0a08 */
[C---:B------:R-:W-:Y:S01]  /*0910*/  ISETP.GT.U32.AND P5, PT, R5.reuse, R136, PT ;  /* 0x000000880500720c */ /* 0x040fe20003fa4070 */
[C---:B--2---:R-:W-:Y:S01]  /*0920*/  VIADD R11, R0.reuse, 0x6 ;  /* 0x00000006000b7836 */ /* 0x044fe20000000000 */
[----:B------:R-:W-:Y:S01]  /*0930*/  IABS R131, R12 ;  /* 0x0000000c00837213 */ /* 0x000fe20000000000 */
[----:B------:R-:W-:Y:S01]  /*0940*/  IMAD R134, R5, R9, R134 ;  /* 0x0000000905867224 */ /* 0x000fe200078e0286 */
[----:B------:R-:W-:Y:S01]  /*0950*/  IADD3 R9, R0, 0x7, RZ ;  /* 0x0000000700097810 */ /* 0x000fe20007ffe0ff */
[----:B-1----:R-:W-:Y:S01]  /*0960*/  IMAD.MOV R10, RZ, RZ, -R7 ;  /* 0x000000ffff0a7224 */ /* 0x002fe200078e0a07 */
[----:B------:R-:W-:Y:S01]  /*0970*/  STL [R1+0xaf0], R12 ;  /* 0x000af00c01007387 */ /* 0x000fe20000100800 */
[----:B------:R-:W-:Y:S01]  /*0980*/  IMAD.HI.U32 R7, R4, R133, RZ ;  /* 0x0000008504077227 */ /* 0x000fe200078e00ff */
[----:B------:R-:W-:-:S02]  /*0990*/  IABS R130, R11 ;  /* 0x0000000b00827213 */ /* 0x000fc40000000000 */
[----:B------:R1:W-:Y:S01]  /*09a0*/  STL [R1+0xaf8], R11 ;  /* 0x000af80b01007387 */ /* 0x0003e20000100800 */
[C---:B------:R-:W-:Y:S01]  /*09b0*/  IMAD R135, R5.reuse, R10, R135 ;  /* 0x0000000a05877224 */ /* 0x040fe200078e0287 */
[----:B------:R-:W-:Y:S01]  /*09c0*/  IABS R129, R9 ;  /* 0x0000000900817213 */ /* 0x000fe20000000000 */
[----:B------:R-:W-:Y:S01]  /*09d0*/  IMAD.MOV R10, RZ, RZ, -R7 ;  /* 0x000000ffff0a7224 */ /* 0x000fe200078e0a07 */
[----:B------:R2:W-:Y:S01]  /*09e0*/  STL [R1+0xb00], R9 ;  /* 0x000b000901007387 */ /* 0x0005e20000100800 */
[----:B------:R-:W-:Y:S01]  /*09f0*/  IMAD.HI.U32 R7, R4, R131, RZ ;  /* 0x0000008304077227 */ /* 0x000fe200078e00ff */
[C---:B------:R-:W-:Y:S02]  /*0a00*/  ISETP.GT.U32.AND P3, PT, R5.reuse, R135, PT ;  /* 0x000000870500720c */ /* 0x040fe40003f64070 */
[C---:B------:R-:W-:Y:S01]  /*0a10*/  ISETP.GT.U32.AND P0, PT, R5.reuse, R134, PT ;  /* 0x000000860500720c */ /* 0x040fe20003f04070 */
[----:B------:R-:W-:Y:S01]  /*0a20*/  IMAD R133, R5, R10, R133 ;  /* 0x0000000a05857224 */ /* 0x000fe200078e0285 */
[----:B------:R-:W-:Y:S01]  /*0a30*/  IABS R21, R163 ;  /* 0x000000a300157213 */ /* 0x000fe20000000000 */
[----:B-1----:R-:W-:-:S02]  /*0a40*/  VIADD R11, R0, 0x8 ;  /* 0x00000008000b7836 */ /* 0x002fc40000000000 */
[----:B------:R-:W-:Y:S01]  /*0a50*/  IMAD.MOV R10, RZ, RZ, -R7 ;  /* 0x000000ffff0a7224 */ /* 0x000fe200078e0a07 */
[C---:B------:R-:W-:Y:S01]  /*0a60*/  ISETP.GT.U32.AND P2, PT, R5.reuse, R133, PT ;  /* 0x000000850500720c */ /* 0x040fe20003f44070 */
[----:B--2---:R-:W-:Y:S01]  /*0a70*/  VIADD R9, R0, 0x9 ;  /* 0x0000000900097836 */ /* 0x004fe20000000000 */
[----:B------:R-:W-:Y:S01]  /*0a80*/  IABS R128, R11 ;  /* 0x0000000b00807213 */ /* 0x000fe20000000000 */
[----:B------:R-:W-:Y:S01]  /*0a90*/  IMAD.HI.U32 R7, R4, R129, RZ ;  /* 0x0000008104077227 */ /* 0x000fe200078e00ff */
[----:B------:R1:W-:Y:S02]  /*0aa0*/  STL [R1+0xb04], R11 ;  /* 0x000b040b01007387 */ /* 0x0003e40000100800 */
[----:B------:R-:W-:Y:S01]  /*0ab0*/  IABS R127, R9 ;  /* 0x00000009007f7213 */ /* 0x000fe20000000000 */
[----:B------:R-:W-:Y:S01]  /*0ac0*/  IMAD R131, R5, R10, R131 ;  /* 0x0000000a05837224 */ /* 0x000fe200078e0283 */
[----:B------:R2:W-:Y:S01]  /*0ad0*/  STL [R1+0xb08], R9 ;  /* 0x000b080901007387 */ /* 0x0005e20000100800 */
[----:B------:R-:W-:-:S02]  /*0ae0*/  IMAD.MOV R10, RZ, RZ, -R7 ;  /* 0x000000ffff0a7224 */ /* 0x000fc400078e0a07 */
[----:B------:R-:W-:Y:S01]  /*0af0*/  IMAD.HI.U32 R7, R4, R128, RZ ;  /* 0x0000008004077227 */ /* 0x000fe200078e00ff */
[----:B------:R-:W-:-:S03]  /*0b00*/  ISETP.GT.U32.AND P6, PT, R5, R131, PT ;  /* 0x000000830500720c */ /* 0x000fc60003fc4070 */
[----:B------:R-:W-:Y:S02]  /*0b10*/  IMAD.MOV R7, RZ, RZ, -R7 ;  /* 0x000000ffff077224 */ /* 0x000fe400078e0a07 */
[C---:B-1----:R-:W-:Y:S02]  /*0b20*/  VIADD R11, R0.reuse, 0xb ;  /* 0x0000000b000b7836 */ /* 0x042fe40000000000 */
[C---:B--2---:R-:W-:Y:S02]  /*0b30*/  VIADD R9, R0.reuse, 0xa ;  /* 0x0000000a00097836 */ /* 0x044fe40000000000 */
[C---:B------:R-:W-:Y:S01]  /*0b40*/  IMAD R128, R5.reuse, R7, R128 ;  /* 0x0000000705807224 */ /* 0x040fe200078e0280 */
[----:B------:R-:W-:Y:S01]  /*0b50*/  IABS R125, R11 ;  /* 0x0000000b007d7213 */ /* 0x000fe20000000000 */
[----:B------:R-:W-:Y:S01]  /*0b60*/  IMAD R129, R5, R10, R129 ;  /* 0x0000000a05817224 */ /* 0x000fe200078e0281 */
[----:B------:R-:W-:Y:S01]  /*0b70*/  IABS R126, R9 ;  /* 0x00000009007e7213 */ /* 0x000fe20000000000 */
[----:B------:R1:W-:Y:S01]  /*0b80*/  STL [R1+0xb10], R9 ;  /* 0x000b100901007387 */ /* 0x0003e20000100800 */
[----:B------:R-:W-:-:S02]  /*0b90*/  VIADD R10, R0, 0xe ;  /* 0x0000000e000a7836 */ /* 0x000fc40000000000 */
[----:B------:R-:W-:Y:S01]  /*0ba0*/  VIADD R160, R0, 0x1e ;  /* 0x0000001e00a07836 */ /* 0x000fe20000000000 */
[----:B------:R2:W-:Y:S01]  /*0bb0*/  STL [R1+0xb18], R11 ;  /* 0x000b180b01007387 */ /* 0x0005e20000100800 */
[----:B------:R-:W-:Y:S01]  /*0bc0*/  IMAD.HI.U32 R7, R4, R126, RZ ;  /* 0x0000007e04077227 */ /* 0x000fe200078e00ff */
[----:B------:R-:W-:Y:S02]  /*0bd0*/  IABS R122, R10 ;  /* 0x0000000a007a7213 */ /* 0x000fe40000000000 */
[----:B------:R-:W-:Y:S01]  /*0be0*/  IABS R106, R160 ;  /* 0x000000a0006a7213 */ /* 0x000fe20000000000 */
[C---:B------:R-:W-:Y:S02]  /*0bf0*/  VIADD R251, R0.reuse, 0x20 ;  /* 0x0000002000fb7836 */ /* 0x040fe40000000000 */
[C---:B-1----:R-:W-:Y:S02]  /*0c00*/  VIADD R9, R0.reuse, 0xc ;  /* 0x0000000c00097836 */ /* 0x042fe40000000000 */
[C---:B------:R-:W-:Y:S01]  /*0c10*/  VIADD R250, R0.reuse, 0x21 ;  /* 0x0000002100fa7836 */ /* 0x040fe20000000000 */
[----:B------:R-:W-:Y:S01]  /*0c20*/  IABS R104, R251 ;  /* 0x000000fb00687213 */ /* 0x000fe20000000000 */
[C---:B--2---:R-:W-:Y:S01]  /*0c30*/  VIADD R11, R0.reuse, 0xd ;  /* 0x0000000d000b7836 */ /* 0x044fe20000000000 */
[----:B------:R-:W-:Y:S01]  /*0c40*/  IABS R124, R9 ;  /* 0x00000009007c7213 */ /* 0x000fe20000000000 */
[----:B------:R1:W-:Y:S01]  /*0c50*/  STL [R1+0xb1c], R9 ;  /* 0x000b1c0901007387 */ /* 0x0003e20000100800 */
[----:B------:R-:W-:Y:S01]  /*0c60*/  IABS R103, R250 ;  /* 0x000000fa00677213 */ /* 0x000fe20000000000 */
[C---:B------:R-:W-:Y:S01]  /*0c70*/  VIADD R248, R0.reuse, 0x23 ;  /* 0x0000002300f87836 */ /* 0x040fe20000000000 */
[----:B------:R-:W-:Y:S01]  /*0c80*/  IABS R123, R11 ;  /* 0x0000000b007b7213 */ /* 0x000fe20000000000 */
[----:B------:R-:W-:Y:S01]  /*0c90*/  STL [R1+0xb20], R11 ;  /* 0x000b200b01007387 */ /* 0x000fe20000100800 */
[----:B------:R-:W-:-:S02]  /*0ca0*/  VIADD R246, R0, 0x25 ;  /* 0x0000002500f67836 */ /* 0x000fc40000000000 */
[----:B------:R-:W-:Y:S01]  /*0cb0*/  IABS R101, R248 ;  /* 0x000000f800657213 */ /* 0x000fe20000000000 */
[----:B------:R2:W-:Y:S01]  /*0cc0*/  STL [R1+0xb28], R10 ;  /* 0x000b280a01007387 */ /* 0x0005e20000100800 */
[----:B------:R-:W-:Y:S01]  /*0cd0*/  VIADD R245, R0, 0x26 ;  /* 0x0000002600f57836 */ /* 0x000fe20000000000 */
[----:B-1----:R-:W-:Y:S01]  /*0ce0*/  IADD3 R9, -R7, RZ, RZ ;  /* 0x000000ff07097210 */ /* 0x002fe20007ffe1ff */
[----:B------:R-:W-:Y:S01]  /*0cf0*/  IMAD.HI.U32 R7, R4, R124, RZ ;  /* 0x0000007c04077227 */ /* 0x000fe200078e00ff */
[----:B------:R-:W-:Y:S02]  /*0d00*/  IABS R99, R246 ;  /* 0x000000f600637213 */ /* 0x000fe40000000000 */
[----:B------:R-:W-:Y:S01]  /*0d10*/  IABS R98, R245 ;  /* 0x000000f500627213 */ /* 0x000fe20000000000 */
[----:B------:R-:W-:Y:S02]  /*0d20*/  IMAD R126, R5, R9, R126 ;  /* 0x00000009057e7224 */ /* 0x000fe400078e027e */
[----:B------:R-:W-:-:S02]  /*0d30*/  IMAD.MOV R9, RZ, RZ, -R7 ;  /* 0x000000ffff097224 */ /* 0x000fc400078e0a07 */
[C---:B--2---:R-:W-:Y:S02]  /*0d40*/  VIADD R10, R0.reuse, 0xf ;  /* 0x0000000f000a7836 */ /* 0x044fe40000000000 */
[----:B------:R-:W-:Y:S02]  /*0d50*/  IMAD R124, R5, R9, R124 ;  /* 0x00000009057c7224 */ /* 0x000fe400078e027c */
[----:B------:R-:W-:Y:S01]  /*0d60*/  VIADD R11, R0, 0x10 ;  /* 0x00000010000b7836 */ /* 0x000fe20000000000 */
[----:B------:R-:W-:Y:S01]  /*0d70*/  IABS R121, R10 ;  /* 0x0000000a00797213 */ /* 0x000fe20000000000 */
[----:B------:R-:W-:Y:S01]  /*0d80*/  IMAD.HI.U32 R7, R4, R123, RZ ;  /* 0x0000007b04077227 */ /* 0x000fe200078e00ff */
[----:B------:R1:W-:Y:S02]  /*0d90*/  STL [R1+0xb34], R10 ;  /* 0x000b340a01007387 */ /* 0x0003e40000100800 */
[----:B------:R-:W-:Y:S01]  /*0da0*/  IABS R120, R11 ;  /* 0x0000000b00787213 */ /* 0x000fe20000000000 */
[C---:B------:R-:W-:Y:S01]  /*0db0*/  VIADD R9, R0.reuse, 0x11 ;  /* 0x0000001100097836 */ /* 0x040fe20000000000 */
[----:B------:R2:W-:Y:S01]  /*0dc0*/  STL [R1+0xb30], R11 ;  /* 0x000b300b01007387 */ /* 0x0005e20000100800 */
[----:B------:R-:W-:-:S02]  /*0dd0*/  VIADD R243, R0, 0x28 ;  /* 0x0000002800f37836 */ /* 0x000fc40000000000 */
[----:B------:R-:W-:Y:S01]  /*0de0*/  VIADD R239, R0, 0x2a ;  /* 0x0000002a00ef7836 */ /* 0x000fe20000000000 */
[----:B------:R-:W-:Y:S01]  /*0df0*/  IABS R119, R9 ;  /* 0x0000000900777213 */ /* 0x000fe20000000000 */
[----:B------:R3:W-:Y:S01]  /*0e00*/  STL [R1+0xb40], R9 ;  /* 0x000b400901007387 */ /* 0x0007e20000100800 */
[----:B-1----:R-:W-:Y:S01]  /*0e10*/  IMAD.MOV R10, RZ, RZ, -R7 ;  /* 0x000000ffff0a7224 */ /* 0x002fe200078e0a07 */
[----:B------:R-:W-:Y:S01]  /*0e20*/  IABS R96, R243 ;  /* 0x000000f300607213 */ /* 0x000fe20000000000 */
[----:B------:R-:W-:Y:S01]  /*0e30*/  IMAD.HI.U32 R7, R4, R121, RZ ;  /* 0x0000007904077227 */ /* 0x000fe200078e00ff */
[----:B------:R-:W-:-:S03]  /*0e40*/  IABS R94, R239 ;  /* 0x000000ef005e7213 */ /* 0x000fc60000000000 */
[C---:B--2---:R-:W-:Y:S02]  /*0e50*/  VIADD R11, R0.reuse, 0x12 ;  /* 0x00000012000b7836 */ /* 0x044fe40000000000 */
[C---:B------:R-:W-:Y:S02]  /*0e60*/  IMAD R123, R5.reuse, R10, R123 ;  /* 0x0000000a057b7224 */ /* 0x040fe400078e027b */
[----:B---3--:R-:W-:Y:S01]  /*0e70*/  VIADD R9, R0, 0x13 ;  /* 0x0000001300097836 */ /* 0x008fe20000000000 */
[----:B------:R-:W-:Y:S01]  /*0e80*/  IABS R118, R11 ;  /* 0x0000000b00767213 */ /* 0x000fe20000000000 */
[----:B------:R-:W-:Y:S01]  /*0e90*/  IMAD.MOV R10, RZ, RZ, -R7 ;  /* 0x000000ffff0a7224 */ /* 0x000fe200078e0a07 */
[----:B------:R-:W-:Y:S01]  /*0ea0*/  STL [R1+0xb3c], R11 ;  /* 0x000b3c0b01007387 */ /* 0x000fe20000100800 */
[----:B------:R-:W-:Y:S01]  /*0eb0*/  IMAD.HI.U32 R7, R4, R119, RZ ;  /* 0x0000007704077227 */ /* 0x000fe200078e00ff */
[----:B------:R-:W-:Y:S02]  /*0ec0*/  IABS R117, R9 ;  /* 0x0000000900757213 */ /* 0x000fe40000000000 */
[----:B------:R1:W-:Y:S01]  /*0ed0*/  STL [R1+0xb44], R9 ;  /* 0x000b440901007387 */ /* 0x0003e20000100800 */
[----:B------:R-:W-:-:S02]  /*0ee0*/  IMAD R121, R5, R10, R121 ;  /* 0x0000000a05797224 */ /* 0x000fc400078e0279 */
[----:B------:R-:W-:Y:S02]  /*0ef0*/  IMAD.MOV R10, RZ, RZ, -R7 ;  /* 0x000000ffff0a7224 */ /* 0x000fe400078e0a07 */
[----:B------:R-:W-:-:S04]  /*0f00*/  IMAD.HI.U32 R7, R4, R118, RZ ;  /* 0x0000007604077227 */ /* 0x000fc800078e00ff */
[----:B------:R-:W-:Y:S01]  /*0f10*/  IMAD.MOV R7, RZ, RZ, -R7 ;  /* 0x000000ffff077224 */ /* 0x000fe200078e0a07 */
[C---:B-1----:R-:W-:Y:S01]  /*0f20*/  IADD3 R9, R0.reuse, 0x14, RZ ;  /* 0x0000001400097810 */ /* 0x042fe20007ffe0ff */
[----:B------:R-:W-:Y:S02]  /*0f30*/  VIADD R11, R0, 0x15 ;  /* 0x00000015000b7836 */ /* 0x000fe40000000000 */
[C---:B------:R-:W-:Y:S01]  /*0f40*/  IMAD R118, R5.reuse, R7, R118 ;  /* 0x0000000705767224 */ /* 0x040fe200078e0276 */
[----:B------:R-:W-:Y:S01]  /*0f50*/  IABS R116, R9 ;  /* 0x0000000900747213 */ /* 0x000fe20000000000 */
[----:B------:R1:W-:Y:S01]  /*0f60*/  STL [R1+0xb48], R9 ;  /* 0x000b480901007387 */ /* 0x0003e20000100800 */
[----:B------:R-:W-:Y:S01]  /*0f70*/  IABS R115, R11 ;  /* 0x0000000b00737213 */ /* 0x000fe20000000000 */
[----:B------:R-:W-:Y:S02]  /*0f80*/  IMAD R119, R5, R10, R119 ;  /* 0x0000000a05777224 */ /* 0x000fe400078e0277 */
[----:B------:R-:W-:Y:S01]  /*0f90*/  IMAD.HI.U32 R7, R4, R116, RZ ;  /* 0x0000007404077227 */ /* 0x000fe200078e00ff */
[----:B------:R2:W-:Y:S03]  /*0fa0*/  STL [R1+0xb50], R11 ;  /* 0x000b500b01007387 */ /* 0x0005e60000100800 */
[----:B------:R-:W-:-:S02]  /*0fb0*/  VIADD R10, R0, 0x18 ;  /* 0x00000018000a7836 */ /* 0x000fc40000000000 */
[C---:B-1----:R-:W-:Y:S02]  /*0fc0*/  VIADD R9, R0.reuse, 0x16 ;  /* 0x0000001600097836 */ /* 0x042fe40000000000 */
[C---:B------:R-:W-:Y:S01]  /*0fd0*/  VIADD R238, R0.reuse, 0x2b ;  /* 0x0000002b00ee7836 */ /* 0x040fe20000000000 */
[----:B------:R-:W-:Y:S01]  /*0fe0*/  IABS R112, R10 ;  /* 0x0000000a00707213 */ /* 0x000fe20000000000 */
[C---:B------:R-:W-:Y:S01]  /*0ff0*/  VIADD R236, R0.reuse, 0x2d ;  /* 0x0000002d00ec7836 */ /* 0x040fe20000000000 */
[----:B------:R-:W-:Y:S01]  /*1000*/  IABS R114, R9 ;  /* 0x0000000900727213 */ /* 0x000fe20000000000 */
[C---:B--2---:R-:W-:Y:S01]  /*1010*/  VIADD R11, R0.reuse, 0x17 ;  /* 0x00000017000b7836 */ /* 0x044fe20000000000 */
[----:B------:R1:W-:Y:S01]  /*1020*/  STL [R1+0xb4c], R9 ;  /* 0x000b4c0901007387 */ /* 0x0003e20000100800 */
[----:B------:R-:W-:Y:S01]  /*1030*/  IABS R93, R238 ;  /* 0x000000ee005d7213 */ /* 0x000fe20000000000 */
[C---:B------:R-:W-:Y:S01]  /*1040*/  VIADD R234, R0.reuse, 0x2f ;  /* 0x0000002f00ea7836 */ /* 0x040fe20000000000 */
[----:B------:R-:W-:Y:S01]  /*1050*/  IABS R91, R236 ;  /* 0x000000ec005b7213 */ /* 0x000fe20000000000 */
[----:B------:R-:W-:Y:S01]  /*1060*/  STL [R1+0xb58], R11 ;  /* 0x000b580b01007387 */ /* 0x000fe20000100800 */
[----:B------:R-:W-:Y:S01]  /*1070*/  IABS R113, R11 ;  /* 0x0000000b00717213 */ /* 0x000fe20000000000 */
[C---:B------:R-:W-:Y:S01]  /*1080*/  VIADD R233, R0.reuse, 0x30 ;  /* 0x0000003000e97836 */ /* 0x040fe20000000000 */
[----:B------:R-:W-:Y:S01]  /*1090*/  IABS R89, R234 ;  /* 0x000000ea00597213 */ /* 0x000fe20000000000 */
[----:B------:R2:W-:Y:S01]  /*10a0*/  STL [R1+0xb60], R10 ;  /* 0x000b600a01007387 */ /* 0x0005e20000100800 */
[----:B------:R-:W-:-:S02]  /*10b0*/  VIADD R231, R0, 0x32 ;  /* 0x0000003200e77836 */ /* 0x000fc40000000000 */
[----:B-1----:R-:W-:Y:S01]  /*10c0*/  IMAD.MOV R9, RZ, RZ, -R7 ;  /* 0x000000ffff097224 */ /* 0x002fe200078e0a07 */
[----:B------:R-:W-:Y:S01]  /*10d0*/  IABS R88, R233 ;  /* 0x000000e900587213 */ /* 0x000fe20000000000 */
[----:B------:R-:W-:Y:S01]  /*10e0*/  IMAD.HI.U32 R7, R4, R114, RZ ;  /* 0x0000007204077227 */ /* 0x000fe200078e00ff */
[----:B------:R-:W-:-:S03]  /*10f0*/  IABS R86, R231 ;  /* 0x000000e700567213 */ /* 0x000fc60000000000 */
[C---:B------:R-:W-:Y:S02]  /*1100*/  IMAD R116, R5.reuse, R9, R116 ;  /* 0x0000000905747224 */ /* 0x040fe400078e0274 */
[----:B------:R-:W-:Y:S02]  /*1110*/  IMAD.MOV R9, RZ, RZ, -R7 ;  /* 0x000000ffff097224 */ /* 0x000fe400078e0a07 */
        /* <DEDUP_REMOVED lines=17> */
[----:B--2---:R-:W-:Y:S02]  /*1230*/  VIADD R11, R0, 0x1c ;  /* 0x0000001c000b7836 */ /* 0x004fe40000000000 */
[C---:B------:R-:W-:Y:S02]  /*1240*/  IMAD R113, R5.reuse, R10, R113 ;  /* 0x0000000a05717224 */ /* 0x040fe400078e0271 */
[----:B------:R-:W-:Y:S01]  /*1250*/  IMAD.MOV R10, RZ, RZ, -R7 ;  /* 0x000000ffff0a7224 */ /* 0x000fe200078e0a07 */
[----:B------:R-:W-:Y:S01]  /*1260*/  IABS R108, R11 ;  /* 0x0000000b006c7213 */ /* 0x000fe20000000000 */
[----:B------:R-:W-:Y:S01]  /*1270*/  IMAD.HI.U32 R7, R4, R109, RZ ;  /* 0x0000006d04077227 */ /* 0x000fe200078e00ff */
[----:B------:R-:W-:Y:S03]  /*1280*/  STL [R1+0xb78], R11 ;  /* 0x000b780b01007387 */ /* 0x000fe60000100800 */
[----:B------:R-:W-:-:S02]  /*1290*/  IMAD R111, R5, R10, R111 ;  /* 0x0000000a056f7224 */ /* 0x000fc400078e026f */
[----:B------:R-:W-:Y:S02]  /*12a0*/  IMAD.MOV R10, RZ, RZ, -R7 ;  /* 0x000000ffff0a7224 */ /* 0x000fe400078e0a07 */
[----:B------:R-:W-:-:S04]  /*12b0*/  IMAD.HI.U32 R7, R4, R108, RZ ;  /* 0x0000006c04077227 */ /* 0x000fc800078e00ff */
[----:B------:R-:W-:Y:S02]  /*12c0*/  IMAD.MOV R7, RZ, RZ, -R7 ;  /* 0x000000ffff077224 */ /* 0x000fe400078e0a07 */
[----:B---3--:R-:W-:Y:S02]  /*12d0*/  VIADD R9, R0, 0x1d ;  /* 0x0000001d00097836 */ /* 0x008fe40000000000 */
[C---:B------:R-:W-:Y:S02]  /*12e0*/  IMAD R108, R5.reuse, R7, R108 ;  /* 0x00000007056c7224 */ /* 0x040fe400078e026c */
[----:B------:R-:W-:Y:S01]  /*12f0*/  IMAD.HI.U32 R7, R4, R106, RZ ;  /* 0x0000006a04077227 */ /* 0x000fe200078e00ff */
[----:B------:R1:W-:Y:S01]  /*1300*/  STL [R1+0xb80], R9 ;  /* 0x000b800901007387 */ /* 0x0003e20000100800 */
[----:B------:R-:W-:Y:S02]  /*1310*/  IABS R107, R9 ;  /* 0x00000009006b7213 */ /* 0x000fe40000000000 */
[----:B------:R-:W-:Y:S01]  /*1320*/  IMAD R109, R5, R10, R109 ;  /* 0x0000000a056d7224 */ /* 0x000fe200078e026d */
[----:B------:R-:W-:Y:S01]  /*1330*/  STL [R1+0xb7c], R160 ;  /* 0x000b7ca001007387 */ /* 0x000fe20000100800 */
[----:B------:R-:W-:-:S02]  /*1340*/  VIADD R224, R0, 0x39 ;  /* 0x0000003900e07836 */ /* 0x000fc40000000000 */
[----:B------:R-:W-:Y:S01]  /*1350*/  VIADD R223, R0, 0x3a ;  /* 0x0000003a00df7836 */ /* 0x000fe20000000000 */
[----:B------:R2:W-:Y:S01]  /*1360*/  STL [R1+0xcf4], R160 ;  /* 0x000cf4a001007387 */ /* 0x0005e20000100800 */
[C---:B------:R-:W-:Y:S01]  /*1370*/  IMAD.HI.U32 R8, R4.reuse, R132, RZ ;  /* 0x0000008404087227 */ /* 0x040fe200078e00ff */
[----:B------:R-:W-:Y:S02]  /*1380*/  IABS R79, R224 ;  /* 0x000000e0004f7213 */ /* 0x000fe40000000000 */
[----:B------:R-:W-:Y:S01]  /*1390*/  IABS R78, R223 ;  /* 0x000000df004e7213 */ /* 0x000fe20000000000 */
[----:B-1----:R-:W-:Y:S02]  /*13a0*/  IMAD.MOV R9, RZ, RZ, -R7 ;  /* 0x000000ffff097224 */ /* 0x002fe400078e0a07 */
[----:B------:R-:W-:Y:S01]  /*13b0*/  IMAD.HI.U32 R7, R4, R104, RZ ;  /* 0x0000006804077227 */ /* 0x000fe200078e00ff */
[----:B--2---:R-:W1:Y:S03]  /*13c0*/  S2R R160, SR_TID.X ;  /* 0x0000000000a07919 */ /* 0x004e660000002100 */
[----:B------:R-:W-:-:S02]  /*13d0*/  IMAD R106, R5, R9, R106 ;  /* 0x00000009056a7224 */ /* 0x000fc400078e026a */
[----:B------:R-:W-:Y:S02]  /*13e0*/  IMAD.MOV R9, RZ, RZ, -R7 ;  /* 0x000000ffff097224 */ /* 0x000fe400078e0a07 */
[----:B------:R-:W-:-:S04]  /*13f0*/  IMAD.HI.U32 R7, R4, R103, RZ ;  /* 0x0000006704077227 */ /* 0x000fc800078e00ff */
[----:B------:R-:W-:Y:S02]  /*1400*/  IMAD.MOV R10, RZ, RZ, -R7 ;  /* 0x000000ffff0a7224 */ /* 0x000fe400078e0a07 */
[----:B------:R-:W-:-:S04]  /*1410*/  IMAD.HI.U32 R7, R4, R101, RZ ;  /* 0x0000006504077227 */ /* 0x000fc800078e00ff */
[----:B------:R-:W-:Y:S02]  /*1420*/  IMAD R103, R5, R10, R103 ;  /* 0x0000000a05677224 */ /* 0x000fe400078e0267 */
[----:B------:R-:W-:Y:S02]  /*1430*/  IMAD.MOV R10, RZ, RZ, -R7 ;  /* 0x000000ffff0a7224 */ /* 0x000fe400078e0a07 */
[----:B------:R-:W-:-:S04]  /*1440*/  IMAD.HI.U32 R7, R4, R99, RZ ;  /* 0x0000006304077227 */ /* 0x000fc800078e00ff */
[----:B------:R-:W-:Y:S01]  /*1450*/  IMAD R101, R5, R10, R101 ;  /* 0x0000000a05657224 */ /* 0x000fe200078e0265 */
[----:B------:R-:W-:Y:S01]  /*1460*/  IADD3 R10, -R7, RZ, RZ ;  /* 0x000000ff070a7210 */ /* 0x000fe20007ffe1ff */
[----:B------:R-:W-:-:S04]  /*1470*/  IMAD.HI.U32 R7, R4, R98, RZ ;  /* 0x0000006204077227 */ /* 0x000fc800078e00ff */
[----:B------:R-:W-:Y:S02]  /*1480*/  IMAD.MOV R7, RZ, RZ, -R7 ;  /* 0x000000ffff077224 */ /* 0x000fe400078e0a07 */
[C---:B------:R-:W-:Y:S02]  /*1490*/  IMAD R104, R5.reuse, R9, R104 ;  /* 0x0000000905687224 */ /* 0x040fe400078e0268 */
[----:B------:R-:W-:Y:S02]  /*14a0*/  IMAD R98, R5, R7, R98 ;  /* 0x0000000705627224 */ /* 0x000fe400078e0262 */
        /* <DEDUP_REMOVED lines=9> */
[----:B------:R-:W-:Y:S02]  /*1540*/  IMAD R93, R5, R10, R93 ;  /* 0x0000000a055d7224 */ /* 0x000fe400078e025d */
[----:B------:R-:W-:Y:S02]  /*1550*/  IMAD.MOV R10, RZ, RZ, -R7 ;  /* 0x000000ffff0a7224 */ /* 0x000fe400078e0a07 */
[----:B------:R-:W-:-:S04]  /*1560*/  IMAD.HI.U32 R7, R4, R89, RZ ;  /* 0x0000005904077227 */ /* 0x000fc800078e00ff */
[----:B------:R-:W-:Y:S02]  /*1570*/  IMAD R91, R5, R10, R91 ;  /* 0x0000000a055b7224 */ /* 0x000fe400078e025b */
[----:B------:R-:W-:Y:S02]  /*1580*/  IMAD.MOV R10, RZ, RZ, -R7 ;  /* 0x000000ffff0a7224 */ /* 0x000fe400078e0a07 */
        /* <DEDUP_REMOVED lines=10> */
[----:B------:R-:W-:Y:S02]  /*1630*/  IMAD R89, R5, R10, R89 ;  /* 0x0000000a05597224 */ /* 0x000fe400078e0259 */
[----:B------:R-:W-:Y:S02]  /*1640*/  IMAD.MOV R10, RZ, RZ, -R7 ;  /* 0x000000ffff0a7224 */ /* 0x000fe400078e0a07 */
[----:B------:R-:W-:-:S04]  /*1650*/  IMAD.HI.U32 R7, R4, R81, RZ ;  /* 0x0000005104077227 */ /* 0x000fc800078e00ff */
[----:B------:R-:W-:Y:S02]  /*1660*/  IMAD R83, R5, R10, R83 ;  /* 0x0000000a05537224 */ /* 0x000fe400078e0253 */
[----:B------:R-:W-:Y:S02]  /*1670*/  IMAD.MOV R10, RZ, RZ, -R7 ;  /* 0x000000ffff0a7224 */ /* 0x000fe400078e0a07 */
[----:B------:R-:W-:Y:S02]  /*1680*/  IMAD.MOV R8, RZ, RZ, -R8 ;  /* 0x000000ffff087224 */ /* 0x000fe400078e0a08 */
[----:B------:R-:W-:-:S04]  /*1690*/  IMAD.HI.U32 R7, R4, R79, RZ ;  /* 0x0000004f04077227 */ /* 0x000fc800078e00ff */
[C---:B------:R-:W-:Y:S02]  /*16a0*/  IMAD R81, R5.reuse, R10, R81 ;  /* 0x0000000a05517224 */ /* 0x040fe400078e0251 */
[C---:B------:R-:W-:Y:S02]  /*16b0*/  IMAD R132, R5.reuse, R8, R132 ;  /* 0x0000000805847224 */ /* 0x040fe400078e0284 */
[----:B------:R-:W-:Y:S02]  /*16c0*/  IMAD.MOV R10, RZ, RZ, -R7 ;  /* 0x000000ffff0a7224 */ /* 0x000fe400078e0a07 */
[----:B------:R-:W-:Y:S01]  /*16d0*/  VIADD R221, R0, 0x3c ;  /* 0x0000003c00dd7836 */ /* 0x000fe20000000000 */
[----:B------:R-:W-:Y:S01]  /*16e0*/  ISETP.GT.U32.AND P1, PT, R5, R132, PT ;  /* 0x000000840500720c */ /* 0x000fe20003f24070 */
[----:B------:R-:W-:-:S03]  /*16f0*/  IMAD.HI.U32 R8, R4, R130, RZ ;  /* 0x0000008204087227 */ /* 0x000fc600078e00ff */
[----:B------:R-:W-:Y:S01]  /*1700*/  IABS R76, R221 ;  /* 0x000000dd004c7213 */ /* 0x000fe20000000000 */
[----:B------:R-:W-:-:S04]  /*1710*/  IMAD.HI.U32 R7, R4, R78, RZ ;  /* 0x0000004e04077227 */ /* 0x000fc800078e00ff */
[----:B------:R-:W-:Y:S02]  /*1720*/  IMAD.MOV R8, RZ, RZ, -R8 ;  /* 0x000000ffff087224 */ /* 0x000fe400078e0a08 */
[----:B------:R-:W-:Y:S02]  /*1730*/  IMAD.MOV R7, RZ, RZ, -R7 ;  /* 0x000000ffff077224 */ /* 0x000fe400078e0a07 */
[----:B------:R-:W-:Y:S02]  /*1740*/  VIADD R219, R0, 0x3e ;  /* 0x0000003e00db7836 */ /* 0x000fe40000000000 */
[C---:B------:R-:W-:Y:S02]  /*1750*/  IMAD R130, R5.reuse, R8, R130 ;  /* 0x0000000805827224 */ /* 0x040fe400078e0282 */
[----:B------:R-:W-:Y:S01]  /*1760*/  IMAD R78, R5, R7, R78 ;  /* 0x00000007054e7224 */ /* 0x000fe200078e024e */
[----:B------:R-:W-:Y:S01]  /*1770*/  IABS R74, R219 ;  /* 0x000000db004a7213 */ /* 0x000fe20000000000 */
[----:B------:R-:W-:-:S04]  /*1780*/  IMAD.HI.U32 R8, R4, R127, RZ ;  /* 0x0000007f04087227 */ /* 0x000fc800078e00ff */
[----:B------:R-:W-:-:S04]  /*1790*/  IMAD.HI.U32 R7, R4, R76, RZ ;  /* 0x0000004c04077227 */ /* 0x000fc800078e00ff */
[----:B------:R-:W-:Y:S02]  /*17a0*/  VIADD R218, R0, 0x3f ;  /* 0x0000003f00da7836 */ /* 0x000fe40000000000 */
[----:B------:R-:W-:Y:S02]  /*17b0*/  IMAD R84, R5, R9, R84 ;  /* 0x0000000905547224 */ /* 0x000fe400078e0254 */
[----:B------:R-:W-:Y:S01]  /*17c0*/  IMAD.MOV R8, RZ, RZ, -R8 ;  /* 0x000000ffff087224 */ /* 0x000fe200078e0a08 */
[----:B------:R-:W-:Y:S01]  /*17d0*/  IABS R73, R218 ;  /* 0x000000da00497213 */ /* 0x000fe20000000000 */
[----:B------:R-:W-:Y:S02]  /*17e0*/  IMAD.MOV R9, RZ, RZ, -R7 ;  /* 0x000000ffff097224 */ /* 0x000fe400078e0a07 */
[----:B------:R-:W-:-:S04]  /*17f0*/  IMAD.HI.U32 R7, R4, R74, RZ ;  /* 0x0000004a04077227 */ /* 0x000fc800078e00ff */
[----:B------:R-:W-:Y:S02]  /*1800*/  VIADD R216, R0, 0x41 ;  /* 0x0000004100d87836 */ /* 0x000fe40000000000 */
[C---:B------:R-:W-:Y:S02]  /*1810*/  IMAD R127, R5.reuse, R8, R127 ;  /* 0x00000008057f7224 */ /* 0x040fe400078e027f */
[----:B------:R-:W-:Y:S01]  /*1820*/  IMAD R76, R5, R9, R76 ;  /* 0x00000009054c7224 */ /* 0x000fe200078e024c */
[----:B------:R-:W-:Y:S01]  /*1830*/  IABS R71, R216 ;  /* 0x000000d800477213 */ /* 0x000fe20000000000 */
[----:B------:R-:W-:-:S04]  /*1840*/  IMAD.HI.U32 R8, R4, R125, RZ ;  /* 0x0000007d04087227 */ /* 0x000fc800078e00ff */
[----:B------:R-:W-:Y:S02]  /*1850*/  IMAD.MOV R9, RZ, RZ, -R7 ;  /* 0x000000ffff097224 */ /* 0x000fe400078e0a07 */
[----:B------:R-:W-:-:S04]  /*1860*/  IMAD.HI.U32 R7, R4, R73, RZ ;  /* 0x0000004904077227 */ /* 0x000fc800078e00ff */
[----:B------:R-:W-:Y:S02]  /*1870*/  VIADD R214, R0, 0x43 ;  /* 0x0000004300d67836 */ /* 0x000fe40000000000 */
[----:B------:R-:W-:Y:S02]  /*1880*/  IMAD.MOV R8, RZ, RZ, -R8 ;  /* 0x000000ffff087224 */ /* 0x000fe400078e0a08 */
[----:B------:R-:W-:Y:S01]  /*1890*/  IMAD R79, R5, R10, R79 ;  /* 0x0000000a054f7224 */ /* 0x000fe200078e024f */
[----:B------:R-:W-:Y:S01]  /*18a0*/  IABS R69, R214 ;  /* 0x000000d600457213 */ /* 0x000fe20000000000 */
[----:B------:R-:W-:Y:S02]  /*18b0*/  IMAD.MOV R10, RZ, RZ, -R7 ;  /* 0x000000ffff0a7224 */ /* 0x000fe400078e0a07 */
[----:B------:R-:W-:-:S04]  /*18c0*/  IMAD.HI.U32 R7, R4, R71, RZ ;  /* 0x0000004704077227 */ /* 0x000fc800078e00ff */
[----:B------:R-:W-:Y:S02]  /*18d0*/  VIADD R213, R0, 0x44 ;  /* 0x0000004400d57836 */ /* 0x000fe40000000000 */
[C---:B------:R-:W-:Y:S02]  /*18e0*/  IMAD R125, R5.reuse, R8, R125 ;  /* 0x00000008057d7224 */ /* 0x040fe400078e027d */
[--C-:B------:R-:W-:Y:S01]  /*18f0*/  @!P5 IMAD.IADD R136, R136, 0x1, -R5.reuse ;  /* 0x000000018888d824 */ /* 0x100fe200078e0a05 */
[----:B------:R-:W-:Y:S01]  /*1900*/  ISETP.GT.U32.AND P5, PT, R5, R130, PT ;  /* 0x000000820500720c */ /* 0x000fe20003fa4070 */
[----:B------:R-:W-:Y:S01]  /*1910*/  @!P4 IMAD.IADD R137, R137, 0x1, -R5 ;  /* 0x000000018989c824 */ /* 0x000fe200078e0a05 */
[C---:B------:R-:W-:Y:S01]  /*1920*/  ISETP.GT.U32.AND P4, PT, R5.reuse, R129, PT ;  /* 0x000000810500720c */ /* 0x040fe20003f84070 */
[----:B------:R-:W-:Y:S01]  /*1930*/  IMAD R73, R5, R10, R73 ;  /* 0x0000000a05497224 */ /* 0x000fe200078e0249 */
[----:B------:R-:W-:Y:S01]  /*1940*/  IABS R68, R213 ;  /* 0x000000d500447213 */ /* 0x000fe20000000000 */
[----:B------:R-:W-:Y:S01]  /*1950*/  @!P2 IMAD.IADD R133, R133, 0x1, -R5 ;  /* 0x000000018585a824 */ /* 0x000fe200078e0a05 */
[----:B------:R-:W-:Y:S01]  /*1960*/  ISETP.GT.U32.AND P2, PT, R5, R126, PT ;  /* 0x0000007e0500720c */ /* 0x000fe20003f44070 */
[----:B------:R-:W-:-:S02]  /*1970*/  IMAD.MOV R10, RZ, RZ, -R7 ;  /* 0x000000ffff0a7224 */ /* 0x000fc400078e0a07 */
[----:B------:R-:W-:-:S04]  /*1980*/  IMAD.HI.U32 R7, R4, R69, RZ ;  /* 0x0000004504077227 */ /* 0x000fc800078e00ff */
[----:B------:R-:W-:Y:S01]  /*1990*/  @!P1 IMAD.IADD R132, R132, 0x1, -R5 ;  /* 0x0000000184849824 */ /* 0x000fe200078e0a05 */
[C---:B------:R-:W-:Y:S01]  /*19a0*/  ISETP.GT.U32.AND P1, PT, R5.reuse, R125, PT ;  /* 0x0000007d0500720c */ /* 0x040fe20003f24070 */
[----:B------:R-:W-:Y:S01]  /*19b0*/  IMAD R71, R5, R10, R71 ;  /* 0x0000000a05477224 */ /* 0x000fe200078e0247 */
[----:B------:R-:W-:Y:S01]  /*19c0*/  @!P4 IADD3 R129, R129, -R5, RZ ;  /* 0x800000058181c210 */ /* 0x000fe20007ffe0ff */
[----:B------:R-:W-:-:S04]  /*19d0*/  IMAD.HI.U32 R8, R4, R122, RZ ;  /* 0x0000007a04087227 */ /* 0x000fc800078e00ff */
[----:B------:R-:W-:Y:S02]  /*19e0*/  IMAD.MOV R10, RZ, RZ, -R7 ;  /* 0x000000ffff0a7224 */ /* 0x000fe400078e0a07 */
[----:B------:R-:W-:Y:S02]  /*19f0*/  VIADD R211, R0, 0x46 ;  /* 0x0000004600d37836 */ /* 0x000fe40000000000 */
[----:B------:R-:W-:-:S03]  /*1a00*/  IMAD.HI.U32 R7, R4, R68, RZ ;  /* 0x0000004404077227 */ /* 0x000fc600078e00ff */
[----:B------:R-:W-:Y:S01]  /*1a10*/  IABS R66, R211 ;  /* 0x000000d300427213 */ /* 0x000fe20000000000 */
[----:B------:R-:W-:Y:S01]  /*1a20*/  @!P3 IMAD.IADD R135, R135, 0x1, -R5 ;  /* 0x000000018787b824 */ /* 0x000fe200078e0a05 */
[C---:B------:R-:W-:Y:S01]  /*1a30*/  ISETP.GT.U32.AND P3, PT, R5.reuse, R128, PT ;  /* 0x000000800500720c */ /* 0x040fe20003f64070 */
[----:B------:R-:W-:Y:S02]  /*1a40*/  IMAD.MOV R8, RZ, RZ, -R8 ;  /* 0x000000ffff087224 */ /* 0x000fe400078e0a08 */
[----:B------:R-:W-:Y:S01]  /*1a50*/  IMAD.MOV R7, RZ, RZ, -R7 ;  /* 0x000000ffff077224 */ /* 0x000fe200078e0a07 */
[C---:B------:R-:W-:Y:S01]  /*1a60*/  ISETP.GT.U32.AND P4, PT, R5.reuse, R135, PT ;  /* 0x000000870500720c */ /* 0x040fe20003f84070 */
[--C-:B------:R-:W-:Y:S01]  /*1a70*/  @!P0 IMAD.IADD R134, R134, 0x1, -R5.reuse ;  /* 0x0000000186868824 */ /* 0x100fe200078e0a05 */
[----:B------:R-:W-:Y:S01]  /*1a80*/  ISETP.GT.U32.AND P0, PT, R5, R127, PT ;  /* 0x0000007f0500720c */ /* 0x000fe20003f04070 */
[--C-:B------:R-:W-:Y:S01]  /*1a90*/  @!P6 IMAD.IADD R131, R131, 0x1, -R5.reuse ;  /* 0x000000018383e824 */ /* 0x100fe200078e0a05 */
[C---:B------:R-:W-:Y:S01]  /*1aa0*/  ISETP.GT.U32.AND P6, PT, R5.reuse, R137, PT ;  /* 0x000000890500720c */ /* 0x040fe20003fc4070 */
[----:B------:R-:W-:Y:S01]  /*1ab0*/  @!P5 IMAD.IADD R130, R130, 0x1, -R5 ;  /* 0x000000018282d824 */ /* 0x000fe200078e0a05 */
[C---:B------:R-:W-:Y:S01]  /*1ac0*/  ISETP.GT.U32.AND P5, PT, R5.reuse, R136, PT ;  /* 0x000000880500720c */ /* 0x040fe20003fa4070 */
[----:B------:R-:W-:-:S02]  /*1ad0*/  IMAD R122, R5, R8, R122 ;  /* 0x00000008057a7224 */ /* 0x000fc400078e027a */
[----:B------:R-:W-:Y:S01]  /*1ae0*/  @!P2 IMAD.IADD R126, R126, 0x1, -R5 ;  /* 0x000000017e7ea824 */ /* 0x000fe200078e0a05 */
[----:B------:R-:W-:Y:S01]  /*1af0*/  ISETP.GT.U32.AND P2, PT, R5, R132, PT ;  /* 0x000000840500720c */ /* 0x000fe20003f44070 */
[----:B------:R-:W-:-:S04]  /*1b00*/  IMAD.HI.U32 R8, R4, R120, RZ ;  /* 0x0000007804087227 */ /* 0x000fc800078e00ff */
[----:B------:R-:W-:Y:S02]  /*1b10*/  IMAD R68, R5, R7, R68 ;  /* 0x0000000705447224 */ /* 0x000fe400078e0244 */
[----:B------:R-:W-:-:S04]  /*1b20*/  IMAD.HI.U32 R7, R4, R66, RZ ;  /* 0x0000004204077227 */ /* 0x000fc800078e00ff */
[----:B------:R-:W-:Y:S02]  /*1b30*/  VIADD R208, R0, 0x49 ;  /* 0x0000004900d07836 */ /* 0x000fe40000000000 */
[----:B------:R-:W-:Y:S01]  /*1b40*/  @!P1 IMAD.IADD R125, R125, 0x1, -R5 ;  /* 0x000000017d7d9824 */ /* 0x000fe200078e0a05 */
[C---:B------:R-:W-:Y:S01]  /*1b50*/  ISETP.GT.U32.AND P1, PT, R5.reuse, R131, PT ;  /* 0x000000830500720c */ /* 0x040fe20003f24070 */
[----:B------:R-:W-:Y:S01]  /*1b60*/  IMAD.MOV R8, RZ, RZ, -R8 ;  /* 0x000000ffff087224 */ /* 0x000fe200078e0a08 */
[----:B------:R-:W-:Y:S01]  /*1b70*/  IABS R63, R208 ;  /* 0x000000d0003f7213 */ /* 0x000fe20000000000 */
[----:B------:R-:W-:Y:S02]  /*1b80*/  IMAD R74, R5, R9, R74 ;  /* 0x00000009054a7224 */ /* 0x000fe400078e024a */
[----:B------:R-:W-:Y:S02]  /*1b90*/  IMAD.MOV R9, RZ, RZ, -R7 ;  /* 0x000000ffff097224 */ /* 0x000fe400078e0a07 */
[----:B------:R-:W-:-:S04]  /*1ba0*/  IMAD.HI.U32 R7, R4, R64, RZ ;  /* 0x0000004004077227 */ /* 0x000fc800078e00ff */
[----:B------:R-:W-:Y:S02]  /*1bb0*/  VIADD R206, R0, 0x4b ;  /* 0x0000004b00ce7836 */ /* 0x000fe40000000000 */
[C---:B------:R-:W-:Y:S02]  /*1bc0*/  IMAD R120, R5.reuse, R8, R120 ;  /* 0x0000000805787224 */ /* 0x040fe400078e0278 */
[----:B------:R-:W-:Y:S01]  /*1bd0*/  @!P3 IMAD.IADD R128, R128, 0x1, -R5 ;  /* 0x000000018080b824 */ /* 0x000fe200078e0a05 */
[----:B------:R-:W-:Y:S01]  /*1be0*/  ISETP.GT.U32.AND P3, PT, R5, R134, PT ;  /* 0x000000860500720c */ /* 0x000fe20003f64070 */
[----:B------:R-:W-:Y:S01]  /*1bf0*/  IMAD.HI.U32 R8, R4, R117, RZ ;  /* 0x0000007504087227 */ /* 0x000fe200078e00ff */
[----:B------:R-:W-:-:S03]  /*1c00*/  IABS R61, R206 ;  /* 0x000000ce003d7213 */ /* 0x000fc60000000000 */
[----:B------:R-:W-:Y:S02]  /*1c10*/  IMAD R66, R5, R9, R66 ;  /* 0x0000000905427224 */ /* 0x000fe400078e0242 */
[----:B------:R-:W-:Y:S02]  /*1c20*/  IMAD.MOV R9, RZ, RZ, -R7 ;  /* 0x000000ffff097224 */ /* 0x000fe400078e0a07 */
[----:B------:R-:W-:-:S04]  /*1c30*/  IMAD.HI.U32 R7, R4, R63, RZ ;  /* 0x0000003f04077227 */ /* 0x000fc800078e00ff */
[--C-:B------:R-:W-:Y:S01]  /*1c40*/  @!P0 IMAD.IADD R127, R127, 0x1, -R5.reuse ;  /* 0x000000017f7f8824 */ /* 0x100fe200078e0a05 */
[C---:B------:R-:W-:Y:S01]  /*1c50*/  ISETP.GT.U32.AND P0, PT, R5.reuse, R133, PT ;  /* 0x000000850500720c */ /* 0x040fe20003f04070 */
[--C-:B------:R-:W-:Y:S01]  /*1c60*/  @!P5 IMAD.IADD R136, R136, 0x1, -R5.reuse ;  /* 0x000000018888d824 */ /* 0x100fe200078e0a05 */
[----:B------:R-:W-:Y:S01]  /*1c70*/  ISETP.GT.U32.AND P5, PT, R5, R130, PT ;  /* 0x000000820500720c */ /* 0x000fe20003fa4070 */
[--C-:B------:R-:W-:Y:S01]  /*1c80*/  @!P4 IMAD.IADD R135, R135, 0x1, -R5.reuse ;  /* 0x000000018787c824 */ /* 0x100fe200078e0a05 */
[C---:B------:R-:W-:Y:S01]  /*1c90*/  ISETP.GT.U32.AND P4, PT, R5.reuse, R129, PT ;  /* 0x000000810500720c */ /* 0x040fe20003f84070 */
[----:B------:R-:W-:Y:S02]  /*1ca0*/  IMAD.MOV R8, RZ, RZ, -R8 ;  /* 0x000000ffff087224 */ /* 0x000fe400078e0a08 */
[----:B------:R-:W-:Y:S02]  /*1cb0*/  VIADD R204, R0, 0x4d ;  /* 0x0000004d00cc7836 */ /* 0x000fe40000000000 */
[----:B------:R-:W-:Y:S01]  /*1cc0*/  @!P2 IMAD.IADD R132, R132, 0x1, -R5 ;  /* 0x000000018484a824 */ /* 0x000fe200078e0a05 */
[C---:B------:R-:W-:Y:S01]  /*1cd0*/  ISETP.GT.U32.AND P2, PT, R5.reuse, R126, PT ;  /* 0x0000007e0500720c */ /* 0x040fe20003f44070 */
[----:B------:R-:W-:Y:S01]  /*1ce0*/  IMAD R69, R5, R10, R69 ;  /* 0x0000000a05457224 */ /* 0x000fe200078e0245 */
[----:B------:R-:W-:Y:S01]  /*1cf0*/  IABS R59, R204 ;  /* 0x000000cc003b7213 */ /* 0x000fe20000000000 */
[----:B------:R-:W-:-:S02]  /*1d00*/  IMAD.MOV R10, RZ, RZ, -R7 ;  /* 0x000000ffff0a7224 */ /* 0x000fc400078e0a07 */
[----:B------:R-:W-:Y:S01]  /*1d10*/  IMAD.HI.U32 R7, R4, R61, RZ ;  /* 0x0000003d04077227 */ /* 0x000fe200078e00ff */
[----:B------:R-:W-:Y:S02]  /*1d20*/  @!P5 IADD3 R130, R130, -R5, RZ ;  /* 0x800000058282d210 */ /* 0x000fe40007ffe0ff */
[----:B------:R-:W-:Y:S01]  /*1d30*/  ISETP.GT.U32.AND P5, PT, R5, R123, PT ;  /* 0x0000007b0500720c */ /* 0x000fe20003fa4070 */
[----:B------:R-:W-:Y:S01]  /*1d40*/  @!P1 IMAD.IADD R131, R131, 0x1, -R5 ;  /* 0x0000000183839824 */ /* 0x000fe200078e0a05 */
[C---:B------:R-:W-:Y:S01]  /*1d50*/  ISETP.GT.U32.AND P1, PT, R5.reuse, R124, PT ;  /* 0x0000007c0500720c */ /* 0x040fe20003f24070 */
[----:B------:R-:W-:Y:S02]  /*1d60*/  IMAD R117, R5, R8, R117 ;  /* 0x0000000805757224 */ /* 0x000fe400078e0275 */
[----:B------:R-:W-:-:S04]  /*1d70*/  IMAD.HI.U32 R8, R4, R115, RZ ;  /* 0x0000007304087227 */ /* 0x000fc800078e00ff */
[----:B------:R-:W-:Y:S02]  /*1d80*/  VIADD R203, R0, 0x4e ;  /* 0x0000004e00cb7836 */ /* 0x000fe40000000000 */
[----:B------:R-:W-:Y:S01]  /*1d90*/  IMAD R63, R5, R10, R63 ;  /* 0x0000000a053f7224 */ /* 0x000fe200078e023f */
[----:B------:R-:W-:Y:S01]  /*1da0*/  IADD3 R10, -R7, RZ, RZ ;  /* 0x000000ff070a7210 */ /* 0x000fe20007ffe1ff */
[----:B------:R-:W-:Y:S01]  /*1db0*/  IMAD.MOV R8, RZ, RZ, -R8 ;  /* 0x000000ffff087224 */ /* 0x000fe200078e0a08 */
[----:B------:R-:W-:Y:S01]  /*1dc0*/  IABS R58, R203 ;  /* 0x000000cb003a7213 */ /* 0x000fe20000000000 */
[----:B------:R-:W-:Y:S01]  /*1dd0*/  @!P3 IMAD.IADD R134, R134, 0x1, -R5 ;  /* 0x000000018686b824 */ /* 0x000fe200078e0a05 */
[----:B------:R-:W-:Y:S01]  /*1de0*/  ISETP.GT.U32.AND P3, PT, R5, R128, PT ;  /* 0x000000800500720c */ /* 0x000fe20003f64070 */
[----:B------:R-:W-:-:S04]  /*1df0*/  IMAD.HI.U32 R7, R4, R59, RZ ;  /* 0x0000003b04077227 */ /* 0x000fc800078e00ff */
[--C-:B------:R-:W-:Y:S01]  /*1e00*/  @!P6 IMAD.IADD R137, R137, 0x1, -R5.reuse ;  /* 0x000000018989e824 */ /* 0x100fe200078e0a05 */
[----:B------:R-:W-:Y:S01]  /*1e10*/  ISETP.GT.U32.AND P6, PT, R5, R125, PT ;  /* 0x0000007d0500720c */ /* 0x000fe20003fc4070 */
[----:B------:R-:W-:Y:S01]  /*1e20*/  @!P0 IMAD.IADD R133, R133, 0x1, -R5 ;  /* 0x0000000185858824 */ /* 0x000fe200078e0a05 */
[C---:B------:R-:W-:Y:S01]  /*1e30*/  ISETP.GT.U32.AND P0, PT, R5.reuse, R127, PT ;  /* 0x0000007f0500720c */ /* 0x040fe20003f04070 */
[C---:B------:R-:W-:Y:S02]  /*1e40*/  IMAD R115, R5.reuse, R8, R115 ;  /* 0x0000000805737224 */ /* 0x040fe400078e0273 */
[----:B------:R-:W-:Y:S02]  /*1e50*/  IMAD R61, R5, R10, R61 ;  /* 0x0000000a053d7224 */ /* 0x000fe400078e023d */
[----:B------:R-:W-:Y:S01]  /*1e60*/  @!P4 IMAD.IADD R129, R129, 0x1, -R5 ;  /* 0x000000018181c824 */ /* 0x000fe200078e0a05 */
[----:B------:R-:W-:Y:S01]  /*1e70*/  ISETP.GT.U32.AND P4, PT, R5, R122, PT ;  /* 0x0000007a0500720c */ /* 0x000fe20003f84070 */
[----:B------:R-:W-:-:S04]  /*1e80*/  IMAD.HI.U32 R8, R4, R112, RZ ;  /* 0x0000007004087227 */ /* 0x000fc800078e00ff */
[----:B------:R-:W-:Y:S01]  /*1e90*/  IMAD.MOV R10, RZ, RZ, -R7 ;  /* 0x000000ffff0a7224 */ /* 0x000fe200078e0a07 */
[----:B------:R-:W-:Y:S01]  /*1ea0*/  IADD3 R8, -R8, RZ, RZ ;  /* 0x000000ff08087210 */ /* 0x000fe20007ffe1ff */
[----:B------:R-:W-:Y:S02]  /*1eb0*/  VIADD R201, R0, 0x50 ;  /* 0x0000005000c97836 */ /* 0x000fe40000000000 */
[----:B------:R-:W-:Y:S01]  /*1ec0*/  @!P2 IMAD.IADD R126, R126, 0x1, -R5 ;  /* 0x000000017e7ea824 */ /* 0x000fe200078e0a05 */
[----:B------:R-:W-:Y:S01]  /*1ed0*/  ISETP.GT.U32.AND P2, PT, R5, R119, PT ;  /* 0x000000770500720c */ /* 0x000fe20003f44070 */
[----:B------:R-:W-:Y:S01]  /*1ee0*/  IMAD.HI.U32 R7, R4, R58, RZ ;  /* 0x0000003a04077227 */ /* 0x000fe200078e00ff */
[----:B------:R-:W-:-:S03]  /*1ef0*/  IABS R56, R201 ;  /* 0x000000c900387213 */ /* 0x000fc60000000000 */
[----:B------:R-:W-:Y:S01]  /*1f00*/  @!P1 IMAD.IADD R124, R124, 0x1, -R5 ;  /* 0x000000017c7c9824 */ /* 0x000fe200078e0a05 */
[C---:B------:R-:W-:Y:S01]  /*1f10*/  ISETP.GT.U32.AND P1, PT, R5.reuse, R117, PT ;  /* 0x000000750500720c */ /* 0x040fe20003f24070 */
[----:B------:R-:W-:Y:S02]  /*1f20*/  IMAD.MOV R7, RZ, RZ, -R7 ;  /* 0x000000ffff077224 */ /* 0x000fe400078e0a07 */
[----:B------:R-:W-:Y:S02]  /*1f30*/  VIADD R199, R0, 0x52 ;  /* 0x0000005200c77836 */ /* 0x000fe40000000000 */
[C---:B------:R-:W-:Y:S02]  /*1f40*/  IMAD R58, R5.reuse, R7, R58 ;  /* 0x00000007053a7224 */ /* 0x040fe400078e023a */
[----:B------:R-:W-:Y:S01]  /*1f50*/  @!P3 IMAD.IADD R128, R128, 0x1, -R5 ;  /* 0x000000018080b824 */ /* 0x000fe200078e0a05 */
[----:B------:R-:W-:Y:S01]  /*1f60*/  IABS R54, R199 ;  /* 0x000000c700367213 */ /* 0x000fe20000000000 */
[C---:B------:R-:W-:Y:S01]  /*1f70*/  IMAD R112, R5.reuse, R8, R112 ;  /* 0x0000000805707224 */ /* 0x040fe200078e0270 */
[----:B------:R-:W-:Y:S01]  /*1f80*/  ISETP.GT.U32.AND P3, PT, R5, R121, PT ;  /* 0x000000790500720c */ /* 0x000fe20003f64070 */
[----:B------:R-:W-:-:S02]  /*1f90*/  IMAD.HI.U32 R7, R4, R56, RZ ;  /* 0x0000003804077227 */ /* 0x000fc400078e00ff */
[----:B------:R-:W-:Y:S02]  /*1fa0*/  @!P1 IADD3 R117, R117, -R5, RZ ;  /* 0x8000000575759210 */ /* 0x000fe40007ffe0ff */
[----:B------:R-:W-:Y:S02]  /*1fb0*/  VIADD R198, R0, 0x53 ;  /* 0x0000005300c67836 */ /* 0x000fe40000000000 */
[--C-:B------:R-:W-:Y:S01]  /*1fc0*/  @!P6 IMAD.IADD R125, R125, 0x1, -R5.reuse ;  /* 0x000000017d7de824 */ /* 0x100fe200078e0a05 */
[----:B------:R-:W-:Y:S01]  /*1fd0*/  ISETP.GT.U32.AND P6, PT, R5, R118, PT ;  /* 0x000000760500720c */ /* 0x000fe20003fc4070 */
[--C-:B------:R-:W-:Y:S01]  /*1fe0*/  @!P0 IMAD.IADD R127, R127, 0x1, -R5.reuse ;  /* 0x000000017f7f8824 */ /* 0x100fe200078e0a05 */
[C---:B------:R-:W-:Y:S01]  /*1ff0*/  ISETP.GT.U32.AND P0, PT, R5.reuse, R120, PT ;  /* 0x000000780500720c */ /* 0x040fe20003f04070 */
[----:B------:R-:W-:Y:S01]  /*2000*/  IMAD R64, R5, R9, R64 ;  /* 0x0000000905407224 */ /* 0x000fe200078e0240 */
[----:B------:R-:W-:Y:S01]  /*2010*/  IABS R53, R198 ;  /* 0x000000c600357213 */ /* 0x000fe20000000000 */
[--C-:B------:R-:W-:Y:S01]  /*2020*/  @!P5 IMAD.IADD R123, R123, 0x1, -R5.reuse ;  /* 0x000000017b7bd824 */ /* 0x100fe200078e0a05 */
[C---:B------:R-:W-:Y:S01]  /*2030*/  ISETP.GT.U32.AND P5, PT, R5.reuse, R116, PT ;  /* 0x000000740500720c */ /* 0x040fe20003fa4070 */
[----:B------:R-:W-:Y:S01]  /*2040*/  @!P4 IMAD.IADD R122, R122, 0x1, -R5 ;  /* 0x000000017a7ac824 */ /* 0x000fe200078e0a05 */
[C---:B------:R-:W-:Y:S01]  /*2050*/  ISETP.GT.U32.AND P4, PT, R5.reuse, R115, PT ;  /* 0x000000730500720c */ /* 0x040fe20003f84070 */
[----:B------:R-:W-:Y:S01]  /*2060*/  IMAD.MOV R9, RZ, RZ, -R7 ;  /* 0x000000ffff097224 */ /* 0x000fe200078e0a07 */
[----:B------:R-:W-:Y:S01]  /*2070*/  ISETP.GT.U32.AND P1, PT, R5, R123, PT ;  /* 0x0000007b0500720c */ /* 0x000fe20003f24070 */
[----:B------:R-:W-:Y:S01]  /*2080*/  @!P2 IMAD.IADD R119, R119, 0x1, -R5 ;  /* 0x000000017777a824 */ /* 0x000fe200078e0a05 */
[----:B------:R-:W-:Y:S01]  /*2090*/  ISETP.GT.U32.AND P2, PT, R5, R112, PT ;  /* 0x000000700500720c */ /* 0x000fe20003f44070 */
[----:B------:R-:W-:-:S04]  /*20a0*/  IMAD.HI.U32 R7, R4, R54, RZ ;  /* 0x0000003604077227 */ /* 0x000fc800078e00ff */
[----:B------:R-:W-:Y:S02]  /*20b0*/  IMAD R56, R5, R9, R56 ;  /* 0x0000000905387224 */ /* 0x000fe400078e0238 */
[----:B------:R-:W-:Y:S02]  /*20c0*/  IMAD.MOV R9, RZ, RZ, -R7 ;  /* 0x000000ffff097224 */ /* 0x000fe400078e0a07 */
[----:B------:R-:W-:-:S04]  /*20d0*/  IMAD.HI.U32 R7, R4, R53, RZ ;  /* 0x0000003504077227 */ /* 0x000fc800078e00ff */
[----:B------:R-:W-:Y:S02]  /*20e0*/  VIADD R194, R0, 0x57 ;  /* 0x0000005700c27836 */ /* 0x000fe40000000000 */
[----:B------:R-:W-:Y:S02]  /*20f0*/  IMAD R59, R5, R10, R59 ;  /* 0x0000000a053b7224 */ /* 0x000fe400078e023b */
[----:B------:R-:W-:Y:S01]  /*2100*/  @!P3 IMAD.IADD R121, R121, 0x1, -R5 ;  /* 0x000000017979b824 */ /* 0x000fe200078e0a05 */
[C---:B------:R-:W-:Y:S01]  /*2110*/  ISETP.GT.U32.AND P3, PT, R5.reuse, R114, PT ;  /* 0x000000720500720c */ /* 0x040fe20003f64070 */
[----:B------:R-:W-:Y:S01]  /*2120*/  IMAD.MOV R10, RZ, RZ, -R7 ;  /* 0x000000ffff0a7224 */ /* 0x000fe200078e0a07 */
[----:B------:R-:W-:Y:S01]  /*2130*/  IABS R49, R194 ;  /* 0x000000c200317213 */ /* 0x000fe20000000000 */
[----:B------:R-:W-:Y:S01]  /*2140*/  @!P6 IMAD.IADD R118, R118, 0x1, -R5 ;  /* 0x000000017676e824 */ /* 0x000fe200078e0a05 */
[----:B------:R-:W-:Y:S01]  /*2150*/  ISETP.GT.U32.AND P6, PT, R5, R124, PT ;  /* 0x0000007c0500720c */ /* 0x000fe20003fc4070 */
[----:B------:R-:W-:-:S04]  /*2160*/  IMAD.HI.U32 R7, R4, R51, RZ ;  /* 0x0000003304077227 */ /* 0x000fc800078e00ff */
[----:B------:R-:W-:Y:S02]  /*2170*/  VIADD R193, R0, 0x58 ;  /* 0x0000005800c17836 */ /* 0x000fe40000000000 */
[--C-:B------:R-:W-:Y:S01]  /*2180*/  @!P0 IMAD.IADD R120, R120, 0x1, -R5.reuse ;  /* 0x0000000178788824 */ /* 0x100fe200078e0a05 */
[C---:B------:R-:W-:Y:S01]  /*2190*/  ISETP.GT.U32.AND P0, PT, R5.reuse, R113, PT ;  /* 0x000000710500720c */ /* 0x040fe20003f04070 */
[--C-:B------:R-:W-:Y:S01]  /*21a0*/  @!P5 IMAD.IADD R116, R116, 0x1, -R5.reuse ;  /* 0x000000017474d824 */ /* 0x100fe200078e0a05 */
[----:B------:R-:W-:Y:S01]  /*21b0*/  ISETP.GT.U32.AND P5, PT, R5, R122, PT ;  /* 0x0000007a0500720c */ /* 0x000fe20003fa4070 */
[----:B------:R-:W-:Y:S01]  /*21c0*/  @!P4 IMAD.IADD R115, R115, 0x1, -R5 ;  /* 0x000000017373c824 */ /* 0x000fe200078e0a05 */
[----:B------:R-:W-:Y:S01]  /*21d0*/  ISETP.GT.U32.AND P4, PT, R5, R121, PT ;  /* 0x000000790500720c */ /* 0x000fe20003f84070 */
[----:B------:R-:W-:Y:S01]  /*21e0*/  IMAD.HI.U32 R8, R4, R110, RZ ;  /* 0x0000006e04087227 */ /* 0x000fe200078e00ff */
[----:B------:R-:W-:-:S03]  /*21f0*/  IABS R48, R193 ;  /* 0x000000c100307213 */ /* 0x000fc60000000000 */
[C---:B------:R-:W-:Y:S02]  /*2200*/  IMAD R53, R5.reuse, R10, R53 ;  /* 0x0000000a05357224 */ /* 0x040fe400078e0235 */
[----:B------:R-:W-:Y:S01]  /*2210*/  @!P2 IMAD.IADD R112, R112, 0x1, -R5 ;  /* 0x000000017070a824 */ /* 0x000fe200078e0a05 */
[----:B------:R-:W-:Y:S01]  /*2220*/  ISETP.GT.U32.AND P2, PT, R5, R118, PT ;  /* 0x000000760500720c */ /* 0x000fe20003f44070 */
[----:B------:R-:W-:Y:S02]  /*2230*/  IMAD.MOV R10, RZ, RZ, -R7 ;  /* 0x000000ffff0a7224 */ /* 0x000fe400078e0a07 */
[----:B------:R-:W-:-:S04]  /*2240*/  IMAD.HI.U32 R7, R4, R49, RZ ;  /* 0x0000003104077227 */ /* 0x000fc800078e00ff */
[----:B------:R-:W-:Y:S01]  /*2250*/  @!P1 IMAD.IADD R123, R123, 0x1, -R5 ;  /* 0x000000017b7b9824 */ /* 0x000fe200078e0a05 */
[C---:B------:R-:W-:Y:S01]  /*2260*/  ISETP.GT.U32.AND P1, PT, R5.reuse, R117, PT ;  /* 0x000000750500720c */ /* 0x040fe20003f24070 */
[----:B------:R-:W-:Y:S02]  /*2270*/  IMAD.MOV R8, RZ, RZ, -R8 ;  /* 0x000000ffff087224 */ /* 0x000fe400078e0a08 */
[C---:B------:R-:W-:Y:S02]  /*2280*/  IMAD R51, R5.reuse, R10, R51 ;  /* 0x0000000a05337224 */ /* 0x040fe400078e0233 */
[----:B------:R-:W-:Y:S01]  /*2290*/  IMAD.MOV R10, RZ, RZ, -R7 ;  /* 0x000000ffff0a7224 */ /* 0x000fe200078e0a07 */
[----:B------:R-:W-:Y:S01]  /*22a0*/  @!P2 IADD3 R118, R118, -R5, RZ ;  /* 0x800000057676a210 */ /* 0x000fe20007ffe0ff */
[----:B------:R-:W-:Y:S01]  /*22b0*/  VIADD R191, R0, 0x5a ;  /* 0x0000005a00bf7836 */ /* 0x000fe20000000000 */
[----:B------:R-:W-:Y:S01]  /*22c0*/  ISETP.GT.U32.AND P2, PT, R5, R111, PT ;  /* 0x0000006f0500720c */ /* 0x000fe20003f44070 */
[----:B------:R-:W-:-:S03]  /*22d0*/  IMAD.HI.U32 R7, R4, R48, RZ ;  /* 0x0000003004077227 */ /* 0x000fc600078e00ff */
[----:B------:R-:W-:Y:S01]  /*22e0*/  IABS R46, R191 ;  /* 0x000000bf002e7213 */ /* 0x000fe20000000000 */
[----:B------:R-:W-:Y:S02]  /*22f0*/  IMAD R110, R5, R8, R110 ;  /* 0x00000008056e7224 */ /* 0x000fe400078e026e */
[----:B------:R-:W-:Y:S02]  /*2300*/  VIADD R252, R0, 0x1f ;  /* 0x0000001f00fc7836 */ /* 0x000fe40000000000 */
[----:B------:R-:W-:-:S03]  /*2310*/  IMAD.HI.U32 R8, R4, R107, RZ ;  /* 0x0000006b04087227 */ /* 0x000fc600078e00ff */
[----:B------:R-:W-:Y:S01]  /*2320*/  IABS R105, R252 ;  /* 0x000000fc00697213 */ /* 0x000fe20000000000 */
[----:B------:R-:W-:Y:S01]  /*2330*/  @!P3 IMAD.IADD R114, R114, 0x1, -R5 ;  /* 0x000000017272b824 */ /* 0x000fe200078e0a05 */
[----:B------:R-:W-:Y:S01]  /*2340*/  ISETP.GT.U32.AND P3, PT, R5, R120, PT ;  /* 0x000000780500720c */ /* 0x000fe20003f64070 */
[----:B------:R-:W-:Y:S01]  /*2350*/  IMAD.MOV R7, RZ, RZ, -R7 ;  /* 0x000000ffff077224 */ /* 0x000fe200078e0a07 */
[----:B------:R-:W-:Y:S01]  /*2360*/  STL [R1+0xb88], R252 ;  /* 0x000b88fc01007387 */ /* 0x000fe20000100800 */
[----:B------:R-:W-:Y:S02]  /*2370*/  VIADD R189, R0, 0x5c ;  /* 0x0000005c00bd7836 */ /* 0x000fe40000000000 */
[--C-:B------:R-:W-:Y:S01]  /*2380*/  @!P0 IMAD.IADD R113, R113, 0x1, -R5.reuse ;  /* 0x0000000171718824 */ /* 0x100fe200078e0a05 */
[C---:B------:R-:W-:Y:S01]  /*2390*/  ISETP.GT.U32.AND P0, PT, R5.reuse, R119, PT ;  /* 0x000000770500720c */ /* 0x040fe20003f04070 */
[----:B------:R-:W-:Y:S01]  /*23a0*/  IMAD.MOV R8, RZ, RZ, -R8 ;  /* 0x000000ffff087224 */ /* 0x000fe200078e0a08 */
[----:B------:R-:W-:Y:S01]  /*23b0*/  IABS R44, R189 ;  /* 0x000000bd002c7213 */ /* 0x000fe20000000000 */
[--C-:B------:R-:W-:Y:S01]  /*23c0*/  @!P5 IMAD.IADD R122, R122, 0x1, -R5.reuse ;  /* 0x000000017a7ad824 */ /* 0x100fe200078e0a05 */
[----:B------:R-:W-:Y:S01]  /*23d0*/  ISETP.GT.U32.AND P5, PT, R5, R116, PT ;  /* 0x000000740500720c */ /* 0x000fe20003fa4070 */
[----:B------:R-:W-:Y:S01]  /*23e0*/  @!P4 IMAD.IADD R121, R121, 0x1, -R5 ;  /* 0x000000017979c824 */ /* 0x000fe200078e0a05 */
[C---:B------:R-:W-:Y:S01]  /*23f0*/  ISETP.GT.U32.AND P4, PT, R5.reuse, R115, PT ;  /* 0x000000730500720c */ /* 0x040fe20003f84070 */
[----:B------:R-:W-:Y:S01]  /*2400*/  IMAD R48, R5, R7, R48 ;  /* 0x0000000705307224 */ /* 0x000fe200078e0230 */
[----:B------:R-:W-:Y:S01]  /*2410*/  STL [R1+0xcf8], R252 ;  /* 0x000cf8fc01007387 */ /* 0x000fe20000100800 */
[----:B------:R-:W-:-:S03]  /*2420*/  IMAD.HI.U32 R7, R4, R46, RZ ;  /* 0x0000002e04077227 */ /* 0x000fc600078e00ff */
[----:B------:R-:W-:Y:S01]  /*2430*/  STL [R1+0xb90], R251 ;  /* 0x000b90fb01007387 */ /* 0x000fe20000100800 */
[----:B------:R-:W-:Y:S02]  /*2440*/  VIADD R188, R0, 0x5d ;  /* 0x0000005d00bc7836 */ /* 0x000fe40000000000 */
[----:B------:R-:W-:Y:S01]  /*2450*/  IMAD R107, R5, R8, R107 ;  /* 0x00000008056b7224 */ /* 0x000fe200078e026b */
[----:B------:R-:W-:Y:S01]  /*2460*/  STL [R1+0xcfc], R251 ;  /* 0x000cfcfb01007387 */ /* 0x000fe20000100800 */
[----:B------:R-:W-:Y:S01]  /*2470*/  @!P1 IMAD.IADD R117, R117, 0x1, -R5 ;  /* 0x0000000175759824 */ /* 0x000fe200078e0a05 */
[C---:B------:R-:W-:Y:S01]  /*2480*/  ISETP.GT.U32.AND P1, PT, R5.reuse, R110, PT ;  /* 0x0000006e0500720c */ /* 0x040fe20003f24070 */
[----:B------:R-:W-:Y:S01]  /*2490*/  IMAD.HI.U32 R8, R4, R105, RZ ;  /* 0x0000006904087227 */ /* 0x000fe200078e00ff */
[----:B------:R-:W-:Y:S01]  /*24a0*/  IABS R43, R188 ;  /* 0x000000bc002b7213 */ /* 0x000fe20000000000 */
[----:B------:R-:W-:Y:S02]  /*24b0*/  STL [R1+0xb98], R250 ;  /* 0x000b98fa01007387 */ /* 0x000fe40000100800 */
[----:B------:R-:W-:-:S02]  /*24c0*/  IMAD R54, R5, R9, R54 ;  /* 0x0000000905367224 */ /* 0x000fc400078e0236 */
[----:B------:R-:W-:Y:S01]  /*24d0*/  IMAD.MOV R9, RZ, RZ, -R7 ;  /* 0x000000ffff097224 */ /* 0x000fe200078e0a07 */
[----:B------:R-:W-:Y:S01]  /*24e0*/  STL [R1+0xb94], R249 ;  /* 0x000b94f901007387 */ /* 0x000fe20000100800 */
[----:B------:R-:W-:-:S03]  /*24f0*/  IMAD.HI.U32 R7, R4, R44, RZ ;  /* 0x0000002c04077227 */ /* 0x000fc600078e00ff */
[----:B------:R-:W-:Y:S01]  /*2500*/  STL [R1+0xd00], R250 ;  /* 0x000d00fa01007387 */ /* 0x000fe20000100800 */
[----:B------:R-:W-:Y:S02]  /*2510*/  VIADD R186, R0, 0x5f ;  /* 0x0000005f00ba7836 */ /* 0x000fe40000000000 */
[----:B------:R-:W-:Y:S01]  /*2520*/  IMAD.MOV R8, RZ, RZ, -R8 ;  /* 0x000000ffff087224 */ /* 0x000fe200078e0a08 */
[----:B------:R-:W-:Y:S01]  /*2530*/  STL [R1+0xd04], R249 ;  /* 0x000d04f901007387 */ /* 0x000fe20000100800 */
[----:B------:R-:W-:Y:S01]  /*2540*/  @!P3 IMAD.IADD R120, R120, 0x1, -R5 ;  /* 0x000000017878b824 */ /* 0x000fe200078e0a05 */
[C---:B------:R-:W-:Y:S01]  /*2550*/  ISETP.GT.U32.AND P3, PT, R5.reuse, R114, PT ;  /* 0x000000720500720c */ /* 0x040fe20003f64070 */
[C---:B------:R-:W-:Y:S01]  /*2560*/  IMAD R46, R5.reuse, R9, R46 ;  /* 0x00000009052e7224 */ /* 0x040fe200078e022e */
[----:B------:R-:W-:Y:S01]  /*2570*/  IABS R41, R186 ;  /* 0x000000ba00297213 */ /* 0x000fe20000000000 */
[----:B------:R-:W-:Y:S01]  /*2580*/  IMAD.MOV R9, RZ, RZ, -R7 ;  /* 0x000000ffff097224 */ /* 0x000fe200078e0a07 */
[----:B------:R-:W-:Y:S01]  /*2590*/  STL [R1+0xba0], R248 ;  /* 0x000ba0f801007387 */ /* 0x000fe20000100800 */
[----:B------:R-:W-:-:S02]  /*25a0*/  IMAD R105, R5, R8, R105 ;  /* 0x0000000805697224 */ /* 0x000fc400078e0269 */
[----:B------:R-:W-:Y:S01]  /*25b0*/  VIADD R247, R0, 0x24 ;  /* 0x0000002400f77836 */ /* 0x000fe20000000000 */
[----:B------:R-:W-:Y:S01]  /*25c0*/  STL [R1+0xd08], R248 ;  /* 0x000d08f801007387 */ /* 0x000fe20000100800 */
[----:B------:R-:W-:-:S03]  /*25d0*/  IMAD.HI.U32 R7, R4, R43, RZ ;  /* 0x0000002b04077227 */ /* 0x000fc600078e00ff */
[----:B------:R-:W-:Y:S01]  /*25e0*/  IABS R100, R247 ;  /* 0x000000f700647213 */ /* 0x000fe20000000000 */
[----:B------:R-:W-:Y:S01]  /*25f0*/  VIADD R184, R0, 0x61 ;  /* 0x0000006100b87836 */ /* 0x000fe20000000000 */
[----:B------:R-:W-:Y:S01]  /*2600*/  STL [R1+0xba8], R247 ;  /* 0x000ba8f701007387 */ /* 0x000fe20000100800 */
[--C-:B------:R-:W-:Y:S01]  /*2610*/  @!P0 IMAD.IADD R119, R119, 0x1, -R5.reuse ;  /* 0x0000000177778824 */ /* 0x100fe200078e0a05 */
[C---:B------:R-:W-:Y:S01]  /*2620*/  ISETP.GT.U32.AND P0, PT, R5.reuse, R113, PT ;  /* 0x000000710500720c */ /* 0x040fe20003f04070 */
[----:B------:R-:W-:Y:S01]  /*2630*/  IMAD.HI.U32 R8, R4, R102, RZ ;  /* 0x0000006604087227 */ /* 0x000fe200078e00ff */
[----:B------:R-:W-:Y:S01]  /*2640*/  IABS R38, R184 ;  /* 0x000000b800267213 */ /* 0x000fe20000000000 */
[----:B------:R-:W-:Y:S02]  /*2650*/  STL [R1+0xd0c], R247 ;  /* 0x000d0cf701007387 */ /* 0x000fe40000100800 */
[--C-:B------:R-:W-:Y:S01]  /*2660*/  @!P5 IMAD.IADD R116, R116, 0x1, -R5.reuse ;  /* 0x000000017474d824 */ /* 0x100fe200078e0a05 */
[----:B------:R-:W-:Y:S01]  /*2670*/  ISETP.GT.U32.AND P5, PT, R5, R109, PT ;  /* 0x0000006d0500720c */ /* 0x000fe20003fa4070 */
[--C-:B------:R-:W-:Y:S01]  /*2680*/  @!P4 IMAD.IADD R115, R115, 0x1, -R5.reuse ;  /* 0x000000017373c824 */ /* 0x100fe200078e0a05 */
[----:B------:R-:W-:Y:S01]  /*2690*/  ISETP.GT.U32.AND P4, PT, R5, R108, PT ;  /* 0x0000006c0500720c */ /* 0x000fe20003f84070 */
[----:B------:R-:W-:Y:S01]  /*26a0*/  @!P2 IMAD.IADD R111, R111, 0x1, -R5 ;  /* 0x000000016f6fa824 */ /* 0x000fe200078e0a05 */
[C---:B------:R-:W-:Y:S01]  /*26b0*/  ISETP.GT.U32.AND P2, PT, R5.reuse, R104, PT ;  /* 0x000000680500720c */ /* 0x040fe20003f44070 */
[----:B------:R-:W-:Y:S01]  /*26c0*/  IMAD R49, R5, R10, R49 ;  /* 0x0000000a05317224 */ /* 0x000fe200078e0231 */
[----:B------:R-:W-:Y:S01]  /*26d0*/  STL [R1+0xbb0], R246 ;  /* 0x000bb0f601007387 */ /* 0x000fe20000100800 */
[----:B------:R-:W-:-:S02]  /*26e0*/  IMAD.MOV R10, RZ, RZ, -R7 ;  /* 0x000000ffff0a7224 */ /* 0x000fc400078e0a07 */
[----:B------:R-:W-:Y:S01]  /*26f0*/  IMAD.MOV R8, RZ, RZ, -R8 ;  /* 0x000000ffff087224 */ /* 0x000fe200078e0a08 */
[----:B------:R1:W-:Y:S01]  /*2700*/  STL [R1+0xd10], R246 ;  /* 0x000d10f601007387 */ /* 0x0003e20000100800 */
[----:B------:R-:W-:-:S03]  /*2710*/  IMAD.HI.U32 R7, R4, R41, RZ ;  /* 0x0000002904077227 */ /* 0x000fc600078e00ff */
[----:B------:R-:W-:Y:S01]  /*2720*/  STL [R1+0xbac], R245 ;  /* 0x000bacf501007387 */ /* 0x000fe20000100800 */
[----:B------:R-:W-:Y:S02]  /*2730*/  VIADD R183, R0, 0x62 ;  /* 0x0000006200b77836 */ /* 0x000fe40000000000 */
[----:B------:R-:W-:Y:S01]  /*2740*/  @!P1 IMAD.IADD R110, R110, 0x1, -R5 ;  /* 0x000000016e6e9824 */ /* 0x000fe200078e0a05 */
[C---:B------:R-:W-:Y:S01]  /*2750*/  ISETP.GT.U32.AND P1, PT, R5.reuse, R103, PT ;  /* 0x000000670500720c */ /* 0x040fe20003f24070 */
[C---:B------:R-:W-:Y:S01]  /*2760*/  IMAD R43, R5.reuse, R10, R43 ;  /* 0x0000000a052b7224 */ /* 0x040fe200078e022b */
[----:B------:R-:W-:Y:S01]  /*2770*/  IABS R36, R183 ;  /* 0x000000b700247213 */ /* 0x000fe20000000000 */
[----:B------:R-:W-:Y:S01]  /*2780*/  IMAD R102, R5, R8, R102 ;  /* 0x0000000805667224 */ /* 0x000fe200078e0266 */
[----:B-1----:R-:W-:Y:S01]  /*2790*/  LOP3.LUT R246, R160, 0x7f, RZ, 0xc0, !PT ;  /* 0x0000007fa0f67812 */ /* 0x002fe200078ec0ff */
[----:B------:R-:W-:Y:S02]  /*27a0*/  VIADD R244, R0, 0x27 ;  /* 0x0000002700f47836 */ /* 0x000fe40000000000 */
[----:B------:R-:W-:-:S02]  /*27b0*/  IMAD.MOV R10, RZ, RZ, -R7 ;  /* 0x000000ffff0a7224 */ /* 0x000fc400078e0a07 */
[C---:B------:R-:W-:Y:S01]  /*27c0*/  IMAD.HI.U32 R8, R4.reuse, R100, RZ ;  /* 0x0000006404087227 */ /* 0x040fe200078e00ff */
[----:B------:R-:W-:Y:S01]  /*27d0*/  IABS R97, R244 ;  /* 0x000000f400617213 */ /* 0x000fe20000000000 */
[----:B------:R-:W-:Y:S02]  /*27e0*/  STL [R1+0xbb8], R244 ;  /* 0x000bb8f401007387 */ /* 0x000fe40000100800 */
[----:B------:R-:W-:Y:S02]  /*27f0*/  IMAD.HI.U32 R7, R4, R38, RZ ;  /* 0x0000002604077227 */ /* 0x000fe400078e00ff */
[----:B------:R-:W-:Y:S02]  /*2800*/  STL [R1+0xd14], R245 ;  /* 0x000d14f501007387 */ /* 0x000fe40000100800 */
[--C-:B------:R-:W-:Y:S01]  /*2810*/  @!P6 IMAD.IADD R124, R124, 0x1, -R5.reuse ;  /* 0x000000017c7ce824 */ /* 0x100fe200078e0a05 */
[C---:B------:R-:W-:Y:S01]  /*2820*/  ISETP.GT.U32.AND P6, PT, R5.reuse, R112, PT ;  /* 0x000000700500720c */ /* 0x040fe20003fc4070 */
[----:B------:R-:W-:Y:S01]  /*2830*/  @!P3 IMAD.IADD R114, R114, 0x1, -R5 ;  /* 0x000000017272b824 */ /* 0x000fe200078e0a05 */
[C---:B------:R-:W-:Y:S01]  /*2840*/  ISETP.GT.U32.AND P3, PT, R5.reuse, R107, PT ;  /* 0x0000006b0500720c */ /* 0x040fe20003f64070 */
[----:B------:R-:W-:Y:S01]  /*2850*/  IMAD R44, R5, R9, R44 ;  /* 0x00000009052c7224 */ /* 0x000fe200078e022c */
[----:B------:R1:W-:Y:S01]  /*2860*/  STL [R1+0xd18], R244 ;  /* 0x000d18f401007387 */ /* 0x0003e20000100800 */
[----:B------:R-:W-:-:S02]  /*2870*/  IMAD.MOV R8, RZ, RZ, -R8 ;  /* 0x000000ffff087224 */ /* 0x000fc400078e0a08 */
[----:B------:R-:W-:Y:S01]  /*2880*/  IMAD.MOV R9, RZ, RZ, -R7 ;  /* 0x000000ffff097224 */ /* 0x000fe200078e0a07 */
[----:B------:R-:W-:Y:S01]  /*2890*/  STL [R1+0xbc0], R243 ;  /* 0x000bc0f301007387 */ /* 0x000fe20000100800 */
[----:B------:R-:W-:Y:S02]  /*28a0*/  VIADD R181, R0, 0x64 ;  /* 0x0000006400b57836 */ /* 0x000fe40000000000 */
[----:B------:R-:W-:Y:S01]  /*28b0*/  @!P0 IMAD.IADD R113, R113, 0x1, -R5 ;  /* 0x0000000171718824 */ /* 0x000fe200078e0a05 */
[----:B------:R-:W-:Y:S01]  /*28c0*/  ISETP.GT.U32.AND P0, PT, R5, R106, PT ;  /* 0x0000006a0500720c */ /* 0x000fe20003f04070 */
[----:B------:R-:W-:Y:S01]  /*28d0*/  IMAD.HI.U32 R7, R4, R36, RZ ;  /* 0x0000002404077227 */ /* 0x000fe200078e00ff */
[----:B------:R-:W-:-:S03]  /*28e0*/  IABS R32, R181 ;  /* 0x000000b500207213 */ /* 0x000fc60000000000 */
[--C-:B------:R-:W-:Y:S01]  /*28f0*/  @!P5 IMAD.IADD R109, R109, 0x1, -R5.reuse ;  /* 0x000000016d6dd824 */ /* 0x100fe200078e0a05 */
[C---:B------:R-:W-:Y:S01]  /*2900*/  ISETP.GT.U32.AND P5, PT, R5.reuse, R102, PT ;  /* 0x000000660500720c */ /* 0x040fe20003fa4070 */
[--C-:B------:R-:W-:Y:S01]  /*2910*/  @!P4 IMAD.IADD R108, R108, 0x1, -R5.reuse ;  /* 0x000000016c6cc824 */ /* 0x100fe200078e0a05 */
[C---:B------:R-:W-:Y:S01]  /*2920*/  ISETP.GT.U32.AND P4, PT, R5.reuse, R101, PT ;  /* 0x000000650500720c */ /* 0x040fe20003f84070 */
[----:B------:R-:W-:Y:S01]  /*2930*/  @!P2 IMAD.IADD R104, R104, 0x1, -R5 ;  /* 0x000000016868a824 */ /* 0x000fe200078e0a05 */
[C---:B------:R-:W-:Y:S01]  /*2940*/  ISETP.GT.U32.AND P2, PT, R5.reuse, R110, PT ;  /* 0x0000006e0500720c */ /* 0x040fe20003f44070 */
[----:B------:R-:W-:Y:S02]  /*2950*/  IMAD R100, R5, R8, R100 ;  /* 0x0000000805647224 */ /* 0x000fe400078e0264 */
[----:B------:R-:W-:Y:S02]  /*2960*/  VIADD R242, R0, 0x29 ;  /* 0x0000002900f27836 */ /* 0x000fe40000000000 */
[----:B------:R-:W-:-:S03]  /*2970*/  IMAD.HI.U32 R8, R4, R97, RZ ;  /* 0x0000006104087227 */ /* 0x000fc600078e00ff */
[----:B------:R-:W-:Y:S01]  /*2980*/  IABS R95, R242 ;  /* 0x000000f2005f7213 */ /* 0x000fe20000000000 */
[----:B------:R-:W-:Y:S01]  /*2990*/  IMAD.MOV R7, RZ, RZ, -R7 ;  /* 0x000000ffff077224 */ /* 0x000fe200078e0a07 */
[----:B------:R-:W-:Y:S01]  /*29a0*/  STL [R1+0xbc8], R242 ;  /* 0x000bc8f201007387 */ /* 0x000fe20000100800 */
[----:B------:R-:W-:Y:S02]  /*29b0*/  VIADD R179, R0, 0x66 ;  /* 0x0000006600b37836 */ /* 0x000fe40000000000 */
[----:B------:R-:W-:Y:S01]  /*29c0*/  @!P1 IMAD.IADD R103, R103, 0x1, -R5 ;  /* 0x0000000167679824 */ /* 0x000fe200078e0a05 */
[C---:B------:R-:W-:Y:S01]  /*29d0*/  ISETP.GT.U32.AND P1, PT, R5.reuse, R109, PT ;  /* 0x0000006d0500720c */ /* 0x040fe20003f24070 */
[----:B------:R-:W-:Y:S01]  /*29e0*/  IMAD.MOV R8, RZ, RZ, -R8 ;  /* 0x000000ffff087224 */ /* 0x000fe200078e0a08 */
[----:B------:R-:W-:Y:S01]  /*29f0*/  IABS R28, R179 ;  /* 0x000000b3001c7213 */ /* 0x000fe20000000000 */
[----:B------:R-:W-:Y:S01]  /*2a00*/  IMAD R36, R5, R7, R36 ;  /* 0x0000000705247224 */ /* 0x000fe200078e0224 */
[----:B------:R-:W-:Y:S01]  /*2a10*/  STL [R1+0xbc4], R239 ;  /* 0x000bc4ef01007387 */ /* 0x000fe20000100800 */
[----:B------:R-:W-:-:S03]  /*2a20*/  IMAD.HI.U32 R7, R4, R32, RZ ;  /* 0x0000002004077227 */ /* 0x000fc600078e00ff */
[----:B------:R-:W-:Y:S01]  /*2a30*/  STL [R1+0xbd0], R238 ;  /* 0x000bd0ee01007387 */ /* 0x000fe20000100800 */
[----:B------:R-:W-:Y:S02]  /*2a40*/  VIADD R178, R0, 0x67 ;  /* 0x0000006700b27836 */ /* 0x000fe40000000000 */
[--C-:B------:R-:W-:Y:S01]  /*2a50*/  @!P6 IMAD.IADD R112, R112, 0x1, -R5.reuse ;  /* 0x000000017070e824 */ /* 0x100fe200078e0a05 */
[----:B------:R-:W-:Y:S01]  /*2a60*/  ISETP.GT.U32.AND P6, PT, R5, R105, PT ;  /* 0x000000690500720c */ /* 0x000fe20003fc4070 */
[----:B------:R-:W-:Y:S01]  /*2a70*/  @!P3 IMAD.IADD R107, R107, 0x1, -R5 ;  /* 0x000000016b6bb824 */ /* 0x000fe200078e0a05 */
[C---:B------:R-:W-:Y:S01]  /*2a80*/  ISETP.GT.U32.AND P3, PT, R5.reuse, R100, PT ;  /* 0x000000640500720c */ /* 0x040fe20003f64070 */
[C---:B------:R-:W-:Y:S01]  /*2a90*/  IMAD R97, R5.reuse, R8, R97 ;  /* 0x0000000805617224 */ /* 0x040fe200078e0261 */
[----:B------:R-:W-:Y:S01]  /*2aa0*/  IABS R26, R178 ;  /* 0x000000b2001a7213 */ /* 0x000fe20000000000 */
[----:B------:R-:W-:Y:S02]  /*2ab0*/  VIADD R237, R0, 0x2c ;  /* 0x0000002c00ed7836 */ /* 0x000fe40000000000 */
[----:B------:R-:W-:-:S02]  /*2ac0*/  IMAD R38, R5, R9, R38 ;  /* 0x0000000905267224 */ /* 0x000fc400078e0226 */
[----:B------:R-:W-:Y:S01]  /*2ad0*/  IMAD.HI.U32 R8, R4, R95, RZ ;  /* 0x0000005f04087227 */ /* 0x000fe200078e00ff */
[----:B------:R-:W-:Y:S01]  /*2ae0*/  IABS R92, R237 ;  /* 0x000000ed005c7213 */ /* 0x000fe20000000000 */
[----:B------:R-:W-:Y:S02]  /*2af0*/  STL [R1+0xbd8], R237 ;  /* 0x000bd8ed01007387 */ /* 0x000fe40000100800 */
[----:B------:R-:W-:Y:S01]  /*2b00*/  IMAD.MOV R9, RZ, RZ, -R7 ;  /* 0x000000ffff097224 */ /* 0x000fe200078e0a07 */
[----:B------:R-:W-:Y:S01]  /*2b10*/  @!P6 IADD3 R105, R105, -R5, RZ ;  /* 0x800000056969e210 */ /* 0x000fe20007ffe0ff */
[----:B------:R-:W-:Y:S01]  /*2b20*/  @!P0 IMAD.IADD R106, R106, 0x1, -R5 ;  /* 0x000000016a6a8824 */ /* 0x000fe200078e0a05 */
[C---:B------:R-:W-:Y:S01]  /*2b30*/  ISETP.GT.U32.AND P0, PT, R5.reuse, R99, PT ;  /* 0x000000630500720c */ /* 0x040fe20003f04070 */
[----:B------:R-:W-:Y:S01]  /*2b40*/  IMAD.HI.U32 R7, R4, R28, RZ ;  /* 0x0000001c04077227 */ /* 0x000fe200078e00ff */
[----:B------:R-:W-:Y:S01]  /*2b50*/  STL [R1+0xbe0], R236 ;  /* 0x000be0ec01007387 */ /* 0x000fe20000100800 */
[----:B------:R-:W-:-:S02]  /*2b60*/  ISETP.GT.U32.AND P6, PT, R5, R111, PT ;  /* 0x0000006f0500720c */ /* 0x000fc40003fc4070 */
[--C-:B------:R-:W-:Y:S01]  /*2b70*/  @!P5 IMAD.IADD R102, R102, 0x1, -R5.reuse ;  /* 0x000000016666d824 */ /* 0x100fe200078e0a05 */
[----:B------:R-:W-:Y:S01]  /*2b80*/  ISETP.GT.U32.AND P5, PT, R5, R108, PT ;  /* 0x0000006c0500720c */ /* 0x000fe20003fa4070 */
[--C-:B------:R-:W-:Y:S01]  /*2b90*/  @!P4 IMAD.IADD R101, R101, 0x1, -R5.reuse ;  /* 0x000000016565c824 */ /* 0x100fe200078e0a05 */
[C---:B------:R-:W-:Y:S01]  /*2ba0*/  ISETP.GT.U32.AND P4, PT, R5.reuse, R107, PT ;  /* 0x0000006b0500720c */ /* 0x040fe20003f84070 */
[--C-:B------:R-:W-:Y:S01]  /*2bb0*/  @!P2 IMAD.IADD R110, R110, 0x1, -R5.reuse ;  /* 0x000000016e6ea824 */ /* 0x100fe200078e0a05 */
[C---:B------:R-:W-:Y:S01]  /*2bc0*/  ISETP.GT.U32.AND P2, PT, R5.reuse, R104, PT ;  /* 0x000000680500720c */ /* 0x040fe20003f44070 */
[----:B------:R-:W-:Y:S02]  /*2bd0*/  IMAD.MOV R8, RZ, RZ, -R8 ;  /* 0x000000ffff087224 */ /* 0x000fe400078e0a08 */
[----:B------:R-:W-:Y:S01]  /*2be0*/  IMAD R32, R5, R9, R32 ;  /* 0x0000000905207224 */ /* 0x000fe200078e0220 */
[----:B------:R-:W-:Y:S01]  /*2bf0*/  IADD3 R9, -R7, RZ, RZ ;  /* 0x000000ff07097210 */ /* 0x000fe20007ffe1ff */
[----:B------:R-:W-:Y:S01]  /*2c00*/  @!P1 IMAD.IADD R109, R109, 0x1, -R5 ;  /* 0x000000016d6d9824 */ /* 0x000fe200078e0a05 */
[----:B------:R-:W-:Y:S01]  /*2c10*/  ISETP.GT.U32.AND P1, PT, R5, R103, PT ;  /* 0x000000670500720c */ /* 0x000fe20003f24070 */
[----:B------:R-:W-:-:S02]  /*2c20*/  VIADD R176, R0, 0x69 ;  /* 0x0000006900b07836 */ /* 0x000fc40000000000 */
[----:B------:R-:W-:-:S03]  /*2c30*/  IMAD.HI.U32 R7, R4, R26, RZ ;  /* 0x0000001a04077227 */ /* 0x000fc600078e00ff */
[----:B------:R-:W-:Y:S01]  /*2c40*/  IABS R22, R176 ;  /* 0x000000b000167213 */ /* 0x000fe20000000000 */
[----:B------:R-:W-:Y:S02]  /*2c50*/  IMAD R95, R5, R8, R95 ;  /* 0x00000008055f7224 */ /* 0x000fe400078e025f */
[----:B------:R-:W-:Y:S02]  /*2c60*/  VIADD R235, R0, 0x2e ;  /* 0x0000002e00eb7836 */ /* 0x000fe40000000000 */
[----:B------:R-:W-:-:S03]  /*2c70*/  IMAD.HI.U32 R8, R4, R92, RZ ;  /* 0x0000005c04087227 */ /* 0x000fc600078e00ff */
[----:B------:R-:W-:Y:S01]  /*2c80*/  IABS R90, R235 ;  /* 0x000000eb005a7213 */ /* 0x000fe20000000000 */
[----:B------:R-:W-:Y:S01]  /*2c90*/  IMAD.MOV R7, RZ, RZ, -R7 ;  /* 0x000000ffff077224 */ /* 0x000fe200078e0a07 */
[----:B------:R-:W-:Y:S01]  /*2ca0*/  STL [R1+0xbdc], R235 ;  /* 0x000bdceb01007387 */ /* 0x000fe20000100800 */
[----:B------:R-:W-:Y:S02]  /*2cb0*/  VIADD R174, R0, 0x6b ;  /* 0x0000006b00ae7836 */ /* 0x000fe40000000000 */
[--C-:B------:R-:W-:Y:S01]  /*2cc0*/  @!P3 IMAD.IADD R100, R100, 0x1, -R5.reuse ;  /* 0x000000016464b824 */ /* 0x100fe200078e0a05 */
[----:B------:R-:W-:Y:S01]  /*2cd0*/  ISETP.GT.U32.AND P3, PT, R5, R106, PT ;  /* 0x0000006a0500720c */ /* 0x000fe20003f64070 */
[----:B------:R-:W-:Y:S01]  /*2ce0*/  IMAD.MOV R8, RZ, RZ, -R8 ;  /* 0x000000ffff087224 */ /* 0x000fe200078e0a08 */
[----:B------:R-:W-:Y:S01]  /*2cf0*/  STL [R1+0xbe8], R234 ;  /* 0x000be8ea01007387 */ /* 0x000fe20000100800 */
[C---:B------:R-:W-:Y:S01]  /*2d00*/  VIADD R232, R0.reuse, 0x31 ;  /* 0x0000003100e87836 */ /* 0x040fe20000000000 */
[----:B------:R-:W-:Y:S01]  /*2d10*/  IABS R18, R174 ;  /* 0x000000ae00127213 */ /* 0x000fe20000000000 */
[--C-:B------:R-:W-:Y:S01]  /*2d20*/  @!P0 IMAD.IADD R99, R99, 0x1, -R5.reuse ;  /* 0x0000000163638824 */ /* 0x100fe200078e0a05 */
[C---:B------:R-:W-:Y:S01]  /*2d30*/  ISETP.GT.U32.AND P0, PT, R5.reuse, R105, PT ;  /* 0x000000690500720c */ /* 0x040fe20003f04070 */
[----:B------:R-:W-:Y:S01]  /*2d40*/  VIADD R230, R0, 0x33 ;  /* 0x0000003300e67836 */ /* 0x000fe20000000000 */
[----:B------:R-:W-:Y:S01]  /*2d50*/  STL [R1+0xbec], R233 ;  /* 0x000bece901007387 */ /* 0x000fe20000100800 */
[C---:B------:R-:W-:Y:S01]  /*2d60*/  IMAD R26, R5.reuse, R7, R26 ;  /* 0x00000007051a7224 */ /* 0x040fe200078e021a */
[----:B------:R-:W-:Y:S01]  /*2d70*/  IABS R87, R232 ;  /* 0x000000e800577213 */ /* 0x000fe20000000000 */
[--C-:B------:R-:W-:Y:S01]  /*2d80*/  @!P5 IMAD.IADD R108, R108, 0x1, -R5.reuse ;  /* 0x000000016c6cd824 */ /* 0x100fe200078e0a05 */
[----:B------:R-:W-:Y:S01]  /*2d90*/  ISETP.GT.U32.AND P5, PT, R5, R102, PT ;  /* 0x000000660500720c */ /* 0x000fe20003fa4070 */
[----:B------:R-:W-:Y:S01]  /*2da0*/  @!P4 IMAD.IADD R107, R107, 0x1, -R5 ;  /* 0x000000016b6bc824 */ /* 0x000fe200078e0a05 */
[----:B------:R-:W-:Y:S01]  /*2db0*/  ISETP.GT.U32.AND P4, PT, R5, R101, PT ;  /* 0x000000650500720c */ /* 0x000fe20003f84070 */
[----:B------:R-:W-:Y:S01]  /*2dc0*/  IMAD.HI.U32 R7, R4, R22, RZ ;  /* 0x0000001604077227 */ /* 0x000fe200078e00ff */
[----:B------:R-:W-:Y:S01]  /*2dd0*/  STL [R1+0xbe4], R232 ;  /* 0x000be4e801007387 */ /* 0x000fe20000100800 */
[----:B------:R-:W-:-:S02]  /*2de0*/  IABS R85, R230 ;  /* 0x000000e600557213 */ /* 0x000fc40000000000 */
[----:B------:R-:W-:Y:S01]  /*2df0*/  VIADD R173, R0, 0x6c ;  /* 0x0000006c00ad7836 */ /* 0x000fe20000000000 */
[----:B------:R-:W-:Y:S01]  /*2e00*/  STL [R1+0xbd4], R231 ;  /* 0x000bd4e701007387 */ /* 0x000fe20000100800 */
[--C-:B------:R-:W-:Y:S01]  /*2e10*/  @!P2 IMAD.IADD R104, R104, 0x1, -R5.reuse ;  /* 0x000000016868a824 */ /* 0x100fe200078e0a05 */
[C---:B------:R-:W-:Y:S01]  /*2e20*/  ISETP.GT.U32.AND P2, PT, R5.reuse, R97, PT ;  /* 0x000000610500720c */ /* 0x040fe20003f44070 */
[----:B------:R-:W-:Y:S01]  /*2e30*/  IMAD R92, R5, R8, R92 ;  /* 0x00000008055c7224 */ /* 0x000fe200078e025c */
[----:B------:R-:W-:Y:S01]  /*2e40*/  STL [R1+0xbcc], R230 ;  /* 0x000bcce601007387 */ /* 0x000fe20000100800 */
[----:B------:R-:W-:Y:S01]  /*2e50*/  IMAD.HI.U32 R8, R4, R90, RZ ;  /* 0x0000005a04087227 */ /* 0x000fe200078e00ff */
[----:B------:R-:W-:Y:S02]  /*2e60*/  IABS R16, R173 ;  /* 0x000000ad00107213 */ /* 0x000fe40000000000 */
[----:B------:R-:W-:Y:S01]  /*2e70*/  STL [R1+0xbbc], R229 ;  /* 0x000bbce501007387 */ /* 0x000fe20000100800 */
[C---:B------:R-:W-:Y:S01]  /*2e80*/  VIADD R227, R0.reuse, 0x36 ;  /* 0x0000003600e37836 */ /* 0x040fe20000000000 */
[----:B------:R-:W-:Y:S01]  /*2e90*/  @!P0 IADD3 R105, R105, -R5, RZ ;  /* 0x8000000569698210 */ /* 0x000fe20007ffe0ff */
[----:B------:R-:W-:Y:S01]  /*2ea0*/  IMAD R28, R5, R9, R28 ;  /* 0x00000009051c7224 */ /* 0x000fe200078e021c */
[----:B------:R-:W-:Y:S01]  /*2eb0*/  STL [R1+0xbb4], R228 ;  /* 0x000bb4e401007387 */ /* 0x000fe20000100800 */
[----:B------:R-:W-:Y:S01]  /*2ec0*/  @!P1 IMAD.IADD R103, R103, 0x1, -R5 ;  /* 0x0000000167679824 */ /* 0x000fe200078e0a05 */
[C---:B------:R-:W-:Y:S01]  /*2ed0*/  ISETP.GT.U32.AND P1, PT, R5.reuse, R96, PT ;  /* 0x000000600500720c */ /* 0x040fe20003f24070 */
[----:B------:R-:W-:Y:S01]  /*2ee0*/  VIADD R225, R0, 0x38 ;  /* 0x0000003800e17836 */ /* 0x000fe20000000000 */
[----:B------:R-:W-:Y:S01]  /*2ef0*/  STL [R1+0xba4], R227 ;  /* 0x000ba4e301007387 */ /* 0x000fe20000100800 */
[----:B------:R-:W-:Y:S01]  /*2f00*/  IMAD.MOV R9, RZ, RZ, -R7 ;  /* 0x000000ffff097224 */ /* 0x000fe200078e0a07 */
[----:B------:R-:W-:Y:S01]  /*2f10*/  ISETP.GT.U32.AND P0, PT, R5, R98, PT ;  /* 0x000000620500720c */ /* 0x000fe20003f04070 */
[----:B------:R-:W-:Y:S01]  /*2f20*/  IMAD.HI.U32 R7, R4, R18, RZ ;  /* 0x0000001204077227 */ /* 0x000fe200078e00ff */
[----:B------:R-:W-:Y:S01]  /*2f30*/  STL [R1+0xb9c], R226 ;  /* 0x000b9ce201007387 */ /* 0x000fe20000100800 */
[----:B------:R-:W-:-:S02]  /*2f40*/  IABS R82, R227 ;  /* 0x000000e300527213 */ /* 0x000fc40000000000 */
[----:B------:R-:W-:Y:S01]  /*2f50*/  IMAD.MOV R8, RZ, RZ, -R8 ;  /* 0x000000ffff087224 */ /* 0x000fe200078e0a08 */
[----:B------:R-:W-:Y:S01]  /*2f60*/  STL [R1+0xb8c], R225 ;  /* 0x000b8ce101007387 */ /* 0x000fe20000100800 */
[C---:B------:R-:W-:Y:S01]  /*2f70*/  VIADD R222, R0.reuse, 0x3b ;  /* 0x0000003b00de7836 */ /* 0x040fe20000000000 */
[----:B------:R-:W-:Y:S01]  /*2f80*/  IABS R80, R225 ;  /* 0x000000e100507213 */ /* 0x000fe20000000000 */
[C---:B------:R-:W-:Y:S01]  /*2f90*/  IMAD R22, R5.reuse, R9, R22 ;  /* 0x0000000905167224 */ /* 0x040fe200078e0216 */
[----:B------:R-:W-:Y:S01]  /*2fa0*/  STL [R1+0xb84], R224 ;  /* 0x000b84e001007387 */ /* 0x000fe20000100800 */
[----:B------:R-:W-:Y:S01]  /*2fb0*/  VIADD R220, R0, 0x3d ;  /* 0x0000003d00dc7836 */ /* 0x000fe20000000000 */
[----:B------:R-:W-:Y:S01]  /*2fc0*/  IABS R77, R222 ;  /* 0x000000de004d7213 */ /* 0x000fe20000000000 */
[----:B------:R-:W-:Y:S01]  /*2fd0*/  IMAD.MOV R9, RZ, RZ, -R7 ;  /* 0x000000ffff097224 */ /* 0x000fe200078e0a07 */
[----:B------:R-:W-:Y:S01]  /*2fe0*/  STL [R1+0xb74], R223 ;  /* 0x000b74df01007387 */ /* 0x000fe20000100800 */
[----:B------:R-:W-:Y:S01]  /*2ff0*/  @!P3 IMAD.IADD R106, R106, 0x1, -R5 ;  /* 0x000000016a6ab824 */ /* 0x000fe200078e0a05 */
[C---:B------:R-:W-:Y:S01]  /*3000*/  ISETP.GT.U32.AND P3, PT, R5.reuse, R100, PT ;  /* 0x000000640500720c */ /* 0x040fe20003f64070 */
[----:B------:R-:W-:Y:S01]  /*3010*/  IMAD R90, R5, R8, R90 ;  /* 0x00000008055a7224 */ /* 0x000fe200078e025a */
[----:B------:R-:W-:Y:S01]  /*3020*/  STL [R1+0xb6c], R222 ;  /* 0x000b6cde01007387 */ /* 0x000fe20000100800 */
[----:B------:R-:W-:Y:S01]  /*3030*/  IMAD.HI.U32 R7, R4, R16, RZ ;  /* 0x0000001004077227 */ /* 0x000fe200078e00ff */
[----:B------:R-:W-:-:S02]  /*3040*/  IABS R75, R220 ;  /* 0x000000dc004b7213 */ /* 0x000fc40000000000 */
[----:B------:R-:W-:Y:S01]  /*3050*/  STL [R1+0xb5c], R221 ;  /* 0x000b5cdd01007387 */ /* 0x000fe20000100800 */
[C---:B------:R-:W-:Y:S01]  /*3060*/  VIADD R171, R0.reuse, 0x6e ;  /* 0x0000006e00ab7836 */ /* 0x040fe20000000000 */
[----:B------:R-:W-:Y:S01]  /*3070*/  IADD3 R7, -R7, RZ, RZ ;  /* 0x000000ff07077210 */ /* 0x000fe20007ffe1ff */
[----:B------:R-:W-:Y:S01]  /*3080*/  VIADD R217, R0, 0x40 ;  /* 0x0000004000d97836 */ /* 0x000fe20000000000 */
[----:B------:R-:W-:Y:S01]  /*3090*/  STL [R1+0xb54], R220 ;  /* 0x000b54dc01007387 */ /* 0x000fe20000100800 */
[--C-:B------:R-:W-:Y:S01]  /*30a0*/  @!P5 IMAD.IADD R102, R102, 0x1, -R5.reuse ;  /* 0x000000016666d824 */ /* 0x100fe200078e0a05 */
[----:B------:R-:W-:Y:S01]  /*30b0*/  ISETP.GT.U32.AND P5, PT, R5, R95, PT ;  /* 0x0000005f0500720c */ /* 0x000fe20003fa4070 */
[----:B------:R-:W-:Y:S01]  /*30c0*/  @!P4 IMAD.IADD R101, R101, 0x1, -R5 ;  /* 0x000000016565c824 */ /* 0x000fe200078e0a05 */
[----:B------:R-:W-:Y:S01]  /*30d0*/  ISETP.GT.U32.AND P4, PT, R5, R94, PT ;  /* 0x0000005e0500720c */ /* 0x000fe20003f84070 */
[----:B------:R-:W-:Y:S01]  /*30e0*/  IMAD.HI.U32 R8, R4, R87, RZ ;  /* 0x0000005704087227 */ /* 0x000fe200078e00ff */
[----:B------:R-:W-:Y:S01]  /*30f0*/  STL [R1+0xb38], R219 ;  /* 0x000b38db01007387 */ /* 0x000fe20000100800 */
[----:B------:R-:W-:-:S02]  /*3100*/  IABS R12, R171 ;  /* 0x000000ab000c7213 */ /* 0x000fc40000000000 */
[--C-:B------:R-:W-:Y:S01]  /*3110*/  @!P2 IMAD.IADD R97, R97, 0x1, -R5.reuse ;  /* 0x000000016161a824 */ /* 0x100fe200078e0a05 */
[C---:B------:R-:W-:Y:S01]  /*3120*/  ISETP.GT.U32.AND P2, PT, R5.reuse, R90, PT ;  /* 0x0000005a0500720c */ /* 0x040fe20003f44070 */
[----:B------:R-:W-:Y:S01]  /*3130*/  STL [R1+0xb2c], R218 ;  /* 0x000b2cda01007387 */ /* 0x000fe20000100800 */
[C---:B------:R-:W-:Y:S01]  /*3140*/  VIADD R169, R0.reuse, 0x70 ;  /* 0x0000007000a97836 */ /* 0x040fe20000000000 */
[----:B------:R-:W-:Y:S01]  /*3150*/  IABS R72, R217 ;  /* 0x000000d900487213 */ /* 0x000fe20000000000 */
[----:B------:R-:W-:Y:S01]  /*3160*/  VIADD R212, R0, 0x45 ;  /* 0x0000004500d47836 */ /* 0x000fe20000000000 */
[----:B------:R-:W-:Y:S01]  /*3170*/  STL [R1+0xb24], R217 ;  /* 0x000b24d901007387 */ /* 0x000fe20000100800 */
[--C-:B------:R-:W-:Y:S01]  /*3180*/  @!P1 IMAD.IADD R96, R96, 0x1, -R5.reuse ;  /* 0x0000000160609824 */ /* 0x100fe200078e0a05 */
[C---:B------:R-:W-:Y:S01]  /*3190*/  ISETP.GT.U32.AND P1, PT, R5.reuse, R89, PT ;  /* 0x000000590500720c */ /* 0x040fe20003f24070 */
[----:B------:R-:W-:Y:S01]  /*31a0*/  IMAD.MOV R8, RZ, RZ, -R8 ;  /* 0x000000ffff087224 */ /* 0x000fe200078e0a08 */
[----:B------:R-:W-:Y:S01]  /*31b0*/  STL [R1+0xb14], R216 ;  /* 0x000b14d801007387 */ /* 0x000fe20000100800 */
[----:B------:R-:W-:Y:S01]  /*31c0*/  VIADD R210, R0, 0x47 ;  /* 0x0000004700d27836 */ /* 0x000fe20000000000 */
[----:B------:R-:W-:Y:S01]  /*31d0*/  IABS R67, R212 ;  /* 0x000000d400437213 */ /* 0x000fe20000000000 */
[C---:B------:R-:W-:Y:S01]  /*31e0*/  IMAD R18, R5.reuse, R9, R18 ;  /* 0x0000000905127224 */ /* 0x040fe200078e0212 */
[----:B------:R-:W-:Y:S01]  /*31f0*/  STL [R1+0xb0c], R215 ;  /* 0x000b0cd701007387 */ /* 0x000fe20000100800 */
[----:B------:R-:W-:Y:S01]  /*3200*/  IMAD R16, R5, R7, R16 ;  /* 0x0000000705107224 */ /* 0x000fe200078e0210 */
[----:B------:R-:W-:Y:S01]  /*3210*/  IABS R9, R169 ;  /* 0x000000a900097213 */ /* 0x000fe20000000000 */
[----:B------:R-:W-:Y:S01]  /*3220*/  @!P6 IMAD.IADD R111, R111, 0x1, -R5 ;  /* 0x000000016f6fe824 */ /* 0x000fe200078e0a05 */
[----:B------:R-:W-:Y:S01]  /*3230*/  STL [R1+0xafc], R214 ;  /* 0x000afcd601007387 */ /* 0x000fe20000100800 */
[----:B------:R-:W-:Y:S01]  /*3240*/  IMAD.HI.U32 R7, R4, R12, RZ ;  /* 0x0000000c04077227 */ /* 0x000fe200078e00ff */
[----:B------:R-:W-:-:S02]  /*3250*/  ISETP.GT.U32.AND P6, PT, R5, R99, PT ;  /* 0x000000630500720c */ /* 0x000fc40003fc4070 */
[----:B------:R-:W-:Y:S01]  /*3260*/  STL [R1+0xaf4], R213 ;  /* 0x000af4d501007387 */ /* 0x000fe20000100800 */
[C---:B------:R-:W-:Y:S01]  /*3270*/  VIADD R168, R0.reuse, 0x71 ;  /* 0x0000007100a87836 */ /* 0x040fe20000000000 */
[----:B------:R-:W-:Y:S01]  /*3280*/  IABS R65, R210 ;  /* 0x000000d200417213 */ /* 0x000fe20000000000 */
[C---:B------:R-:W-:Y:S01]  /*3290*/  IMAD R87, R5.reuse, R8, R87 ;  /* 0x0000000805577224 */ /* 0x040fe200078e0257 */
[----:B------:R-:W-:Y:S01]  /*32a0*/  STL [R1+0xaec], R212 ;  /* 0x000aecd401007387 */ /* 0x000fe20000100800 */
[----:B------:R-:W-:Y:S01]  /*32b0*/  VIADD R207, R0, 0x4a ;  /* 0x0000004a00cf7836 */ /* 0x000fe20000000000 */
[----:B------:R-:W-:Y:S01]  /*32c0*/  IABS R11, R168 ;  /* 0x000000a8000b7213 */ /* 0x000fe20000000000 */
[----:B------:R-:W-:Y:S01]  /*32d0*/  IMAD.HI.U32 R8, R4, R85, RZ ;  /* 0x0000005504087227 */ /* 0x000fe200078e00ff */
[----:B------:R-:W-:Y:S02]  /*32e0*/  STL [R1+0xae8], R211 ;  /* 0x000ae8d301007387 */ /* 0x000fe40000100800 */
[----:B------:R-:W-:Y:S01]  /*32f0*/  IABS R62, R207 ;  /* 0x000000cf003e7213 */ /* 0x000fe20000000000 */
[----:B------:R-:W-:Y:S01]  /*3300*/  @!P3 IMAD.IADD R100, R100, 0x1, -R5 ;  /* 0x000000016464b824 */ /* 0x000fe200078e0a05 */
[----:B------:R-:W-:Y:S01]  /*3310*/  STL [R1+0xae4], R210 ;  /* 0x000ae4d201007387 */ /* 0x000fe20000100800 */
[----:B------:R-:W-:Y:S01]  /*3320*/  VIADD R205, R0, 0x4c ;  /* 0x0000004c00cd7836 */ /* 0x000fe20000000000 */
[C---:B------:R-:W-:Y:S01]  /*3330*/  ISETP.GT.U32.AND P3, PT, R5.reuse, R93, PT ;  /* 0x0000005d0500720c */ /* 0x040fe20003f64070 */
[C---:B------:R-:W-:Y:S01]  /*3340*/  IMAD R41, R5.reuse, R10, R41 ;  /* 0x0000000a05297224 */ /* 0x040fe200078e0229 */
[----:B------:R-:W-:Y:S01]  /*3350*/  STL [R1+0xae0], R209 ;  /* 0x000ae0d101007387 */ /* 0x000fe20000100800 */
[----:B------:R-:W-:Y:S01]  /*3360*/  IMAD.MOV R10, RZ, RZ, -R7 ;  /* 0x000000ffff0a7224 */ /* 0x000fe200078e0a07 */
[----:B------:R-:W-:Y:S01]  /*3370*/  IABS R60, R205 ;  /* 0x000000cd003c7213 */ /* 0x000fe20000000000 */
[----:B------:R-:W-:Y:S01]  /*3380*/  IMAD.HI.U32 R7, R4, R9, RZ ;  /* 0x0000000904077227 */ /* 0x000fe200078e00ff */
[----:B------:R-:W-:Y:S03]  /*3390*/  STL [R1+0xadc], R208 ;  /* 0x000adcd001007387 */ /* 0x000fe60000100800 */
[----:B------:R-:W-:Y:S01]  /*33a0*/  VIADD R165, R0, 0x74 ;  /* 0x0000007400a57836 */ /* 0x000fe20000000000 */
[----:B------:R-:W-:Y:S01]  /*33b0*/  STL [R1+0xad8], R207 ;  /* 0x000ad8cf01007387 */ /* 0x000fe20000100800 */
[--C-:B------:R-:W-:Y:S01]  /*33c0*/  @!P0 IMAD.IADD R98, R98, 0x1, -R5.reuse ;  /* 0x0000000162628824 */ /* 0x100fe200078e0a05 */
[----:B------:R-:W-:Y:S01]  /*33d0*/  ISETP.GT.U32.AND P0, PT, R5, R91, PT ;  /* 0x0000005b0500720c */ /* 0x000fe20003f04070 */
[----:B------:R-:W-:Y:S01]  /*33e0*/  IMAD.MOV R8, RZ, RZ, -R8 ;  /* 0x000000ffff087224 */ /* 0x000fe200078e0a08 */
[----:B------:R-:W-:Y:S01]  /*33f0*/  STL [R1+0xad4], R206 ;  /* 0x000ad4ce01007387 */ /* 0x000fe20000100800 */
[----:B------:R-:W-:Y:S01]  /*3400*/  VIADD R202, R0, 0x4f ;  /* 0x0000004f00ca7836 */ /* 0x000fe20000000000 */
[----:B------:R-:W-:Y:S01]  /*3410*/  IABS R17, R165 ;  /* 0x000000a500117213 */ /* 0x000fe20000000000 */
[--C-:B------:R-:W-:Y:S01]  /*3420*/  @!P5 IMAD.IADD R95, R95, 0x1, -R5.reuse ;  /* 0x000000015f5fd824 */ /* 0x100fe200078e0a05 */
[C---:B------:R-:W-:Y:S01]  /*3430*/  ISETP.GT.U32.AND P5, PT, R5.reuse, R88, PT ;  /* 0x000000580500720c */ /* 0x040fe20003fa4070 */
[--C-:B------:R-:W-:Y:S01]  /*3440*/  @!P4 IMAD.IADD R94, R94, 0x1, -R5.reuse ;  /* 0x000000015e5ec824 */ /* 0x100fe200078e0a05 */
[C---:B------:R-:W-:Y:S01]  /*3450*/  ISETP.GT.U32.AND P4, PT, R5.reuse, R87, PT ;  /* 0x000000570500720c */ /* 0x040fe20003f84070 */
[----:B------:R-:W-:Y:S01]  /*3460*/  @!P2 IMAD.IADD R90, R90, 0x1, -R5 ;  /* 0x000000015a5aa824 */ /* 0x000fe200078e0a05 */
[----:B------:R-:W-:Y:S01]  /*3470*/  STL [R1+0xad0], R205 ;  /* 0x000ad0cd01007387 */ /* 0x000fe20000100800 */
[----:B------:R-:W-:Y:S01]  /*3480*/  VIADD R200, R0, 0x51 ;  /* 0x0000005100c87836 */ /* 0x000fe20000000000 */
[C---:B------:R-:W-:Y:S01]  /*3490*/  ISETP.GT.U32.AND P2, PT, R5.reuse, R96, PT ;  /* 0x000000600500720c */ /* 0x040fe20003f44070 */
[----:B------:R-:W-:Y:S01]  /*34a0*/  IMAD.MOV R140, RZ, RZ, -R7 ;  /* 0x000000ffff8c7224 */ /* 0x000fe200078e0a07 */
[----:B------:R-:W-:Y:S01]  /*34b0*/  STL [R1+0xacc], R204 ;  /* 0x000acccc01007387 */ /* 0x000fe20000100800 */
[----:B------:R-:W-:Y:S01]  /*34c0*/  IMAD R85, R5, R8, R85 ;  /* 0x0000000805557224 */ /* 0x000fe200078e0255 */
[----:B------:R-:W-:Y:S01]  /*34d0*/  IABS R57, R202 ;  /* 0x000000ca00397213 */ /* 0x000fe20000000000 */
[----:B------:R-:W-:Y:S01]  /*34e0*/  IMAD.HI.U32 R7, R4, R11, RZ ;  /* 0x0000000b04077227 */ /* 0x000fe200078e00ff */
[----:B------:R-:W-:Y:S01]  /*34f0*/  STL [R1+0xac8], R203 ;  /* 0x000ac8cb01007387 */ /* 0x000fe20000100800 */
[----:B------:R-:W-:-:S02]  /*3500*/  IABS R55, R200 ;  /* 0x000000c800377213 */ /* 0x000fc40000000000 */
[----:B------:R-:W-:Y:S01]  /*3510*/  @!P1 IMAD.IADD R89, R89, 0x1, -R5 ;  /* 0x0000000159599824 */ /* 0x000fe200078e0a05 */
[----:B------:R-:W-:Y:S01]  /*3520*/  STL [R1+0xac4], R202 ;  /* 0x000ac4ca01007387 */ /* 0x000fe20000100800 */
[----:B------:R-:W-:Y:S01]  /*3530*/  IMAD.HI.U32 R8, R4, R82, RZ ;  /* 0x0000005204087227 */ /* 0x000fe200078e00ff */
[C---:B------:R-:W-:Y:S02]  /*3540*/  ISETP.GT.U32.AND P1, PT, R5.reuse, R95, PT ;  /* 0x0000005f0500720c */ /* 0x040fe40003f24070 */
[----:B------:R-:W-:Y:S01]  /*3550*/  STL [R1+0xac0], R201 ;  /* 0x000ac0c901007387 */ /* 0x000fe20000100800 */
[C---:B------:R-:W-:Y:S02]  /*3560*/  VIADD R197, R0.reuse, 0x54 ;  /* 0x0000005400c57836 */ /* 0x040fe40000000000 */
[C---:B------:R-:W-:Y:S01]  /*3570*/  VIADD R195, R0.reuse, 0x56 ;  /* 0x0000005600c37836 */ /* 0x040fe20000000000 */
[----:B------:R-:W-:Y:S01]  /*3580*/  STL [R1+0xabc], R200 ;  /* 0x000abcc801007387 */ /* 0x000fe20000100800 */
[----:B------:R-:W-:Y:S01]  /*3590*/  IMAD R9, R5, R140, R9 ;  /* 0x0000008c05097224 */ /* 0x000fe200078e0209 */
[----:B------:R-:W-:Y:S01]  /*35a0*/  IABS R52, R197 ;  /* 0x000000c500347213 */ /* 0x000fe20000000000 */
[----:B------:R-:W-:Y:S01]  /*35b0*/  @!P6 IMAD.IADD R99, R99, 0x1, -R5 ;  /* 0x000000016363e824 */ /* 0x000fe200078e0a05 */
[----:B------:R-:W-:Y:S01]  /*35c0*/  STL [R1+0xab8], R199 ;  /* 0x000ab8c701007387 */ /* 0x000fe20000100800 */
[----:B------:R-:W-:Y:S01]  /*35d0*/  IMAD.MOV R140, RZ, RZ, -R7 ;  /* 0x000000ffff8c7224 */ /* 0x000fe200078e0a07 */
[----:B------:R-:W-:Y:S01]  /*35e0*/  ISETP.GT.U32.AND P6, PT, R5, R92, PT ;  /* 0x0000005c0500720c */ /* 0x000fe20003fc4070 */
[----:B------:R-:W-:Y:S01]  /*35f0*/  VIADD R162, R0, 0x77 ;  /* 0x0000007700a27836 */ /* 0x000fe20000000000 */
[----:B------:R-:W-:Y:S01]  /*3600*/  STL [R1+0xab4], R198 ;  /* 0x000ab4c601007387 */ /* 0x000fe20000100800 */
[----:B------:R-:W-:Y:S01]  /*3610*/  IMAD.MOV R8, RZ, RZ, -R8 ;  /* 0x000000ffff087224 */ /* 0x000fe200078e0a08 */
[----:B------:R-:W-:Y:S01]  /*3620*/  IABS R50, R195 ;  /* 0x000000c300327213 */ /* 0x000fe20000000000 */
[----:B------:R-:W-:Y:S01]  /*3630*/  IMAD.HI.U32 R7, R4, R17, RZ ;  /* 0x0000001104077227 */ /* 0x000fe200078e00ff */
[----:B------:R-:W-:Y:S01]  /*3640*/  STL [R1+0xab0], R197 ;  /* 0x000ab0c501007387 */ /* 0x000fe20000100800 */
[----:B------:R-:W-:-:S02]  /*3650*/  IABS R23, R162 ;  /* 0x000000a200177213 */ /* 0x000fc40000000000 */
[C---:B------:R-:W-:Y:S01]  /*3660*/  VIADD R192, R0.reuse, 0x59 ;  /* 0x0000005900c07836 */ /* 0x040fe20000000000 */
[----:B------:R-:W-:Y:S01]  /*3670*/  STL [R1+0xaac], R196 ;  /* 0x000aacc401007387 */ /* 0x000fe20000100800 */
[----:B------:R-:W-:Y:S01]  /*3680*/  @!P3 IMAD.IADD R93, R93, 0x1, -R5 ;  /* 0x000000015d5db824 */ /* 0x000fe200078e0a05 */
[C---:B------:R-:W-:Y:S01]  /*3690*/  ISETP.GT.U32.AND P3, PT, R5.reuse, R86, PT ;  /* 0x000000560500720c */ /* 0x040fe20003f64070 */
[----:B------:R-:W-:Y:S01]  /*36a0*/  VIADD R190, R0, 0x5b ;  /* 0x0000005b00be7836 */ /* 0x000fe20000000000 */
[----:B------:R-:W-:Y:S01]  /*36b0*/  STL [R1+0xaa8], R195 ;  /* 0x000aa8c301007387 */ /* 0x000fe20000100800 */
[----:B------:R-:W-:Y:S01]  /*36c0*/  IMAD R82, R5, R8, R82 ;  /* 0x0000000805527224 */ /* 0x000fe200078e0252 */
[----:B------:R-:W-:Y:S01]  /*36d0*/  @!P6 IADD3 R92, R92, -R5, RZ ;  /* 0x800000055c5ce210 */ /* 0x000fe20007ffe0ff */
[----:B------:R-:W-:Y:S01]  /*36e0*/  IMAD.MOV R7, RZ, RZ, -R7 ;  /* 0x000000ffff077224 */ /* 0x000fe200078e0a07 */
[----:B------:R-:W-:Y:S01]  /*36f0*/  STL [R1+0xaa4], R194 ;  /* 0x000aa4c201007387 */ /* 0x000fe20000100800 */
[----:B------:R-:W-:Y:S01]  /*3700*/  @!P0 IMAD.IADD R91, R91, 0x1, -R5 ;  /* 0x000000015b5b8824 */ /* 0x000fe200078e0a05 */
[C---:B------:R-:W-:Y:S01]  /*3710*/  ISETP.GT.U32.AND P0, PT, R5.reuse, R97, PT ;  /* 0x000000610500720c */ /* 0x040fe20003f04070 */
[----:B------:R-:W-:Y:S01]  /*3720*/  IMAD.HI.U32 R8, R4, R80, RZ ;  /* 0x0000005004087227 */ /* 0x000fe200078e00ff */
[----:B------:R-:W-:Y:S01]  /*3730*/  STL [R1+0xaa0], R193 ;  /* 0x000aa0c101007387 */ /* 0x000fe20000100800 */
[----:B------:R-:W-:-:S02]  /*3740*/  ISETP.GT.U32.AND P6, PT, R5, R98, PT ;  /* 0x000000620500720c */ /* 0x000fc40003fc4070 */
[--C-:B------:R-:W-:Y:S01]  /*3750*/  @!P5 IMAD.IADD R88, R88, 0x1, -R5.reuse ;  /* 0x000000015858d824 */ /* 0x100fe200078e0a05 */
[----:B------:R-:W-:Y:S01]  /*3760*/  STL [R1+0xa9c], R192 ;  /* 0x000a9cc001007387 */ /* 0x000fe20000100800 */
[--C-:B------:R-:W-:Y:S01]  /*3770*/  @!P4 IMAD.IADD R87, R87, 0x1, -R5.reuse ;  /* 0x000000015757c824 */ /* 0x100fe200078e0a05 */
[C---:B------:R-:W-:Y:S01]  /*3780*/  ISETP.GT.U32.AND P5, PT, R5.reuse, R94, PT ;  /* 0x0000005e0500720c */ /* 0x040fe20003fa4070 */
[----:B------:R-:W-:Y:S01]  /*3790*/  VIADD R187, R0, 0x5e ;  /* 0x0000005e00bb7836 */ /* 0x000fe20000000000 */
[C---:B------:R-:W-:Y:S01]  /*37a0*/  ISETP.GT.U32.AND P4, PT, R5.reuse, R93, PT ;  /* 0x0000005d0500720c */ /* 0x040fe20003f84070 */
[----:B------:R-:W-:Y:S01]  /*37b0*/  @!P2 IMAD.IADD R96, R96, 0x1, -R5 ;  /* 0x000000016060a824 */ /* 0x000fe200078e0a05 */
[----:B------:R-:W-:Y:S01]  /*37c0*/  STL [R1+0xa98], R191 ;  /* 0x000a98bf01007387 */ /* 0x000fe20000100800 */
[C---:B------:R-:W-:Y:S01]  /*37d0*/  ISETP.GT.U32.AND P2, PT, R5.reuse, R90, PT ;  /* 0x0000005a0500720c */ /* 0x040fe20003f44070 */
[----:B------:R-:W-:Y:S01]  /*37e0*/  VIADD R185, R0, 0x60 ;  /* 0x0000006000b97836 */ /* 0x000fe20000000000 */
[----:B------:R-:W-:Y:S01]  /*37f0*/  IADD3 R8, -R8, RZ, RZ ;  /* 0x000000ff08087210 */ /* 0x000fe20007ffe1ff */
[----:B------:R-:W-:Y:S01]  /*3800*/  STL [R1+0xa94], R190 ;  /* 0x000a94be01007387 */ /* 0x000fe20000100800 */
[----:B------:R-:W-:Y:S01]  /*3810*/  IMAD R17, R5, R7, R17 ;  /* 0x0000000705117224 */ /* 0x000fe200078e0211 */
[----:B------:R-:W-:Y:S01]  /*3820*/  IABS R47, R192 ;  /* 0x000000c0002f7213 */ /* 0x000fe20000000000 */
[----:B------:R-:W-:Y:S01]  /*3830*/  VIADD R158, R0, 0x7a ;  /* 0x0000007a009e7836 */ /* 0x000fe20000000000 */
[----:B------:R-:W-:Y:S01]  /*3840*/  STL [R1+0xa90], R189 ;  /* 0x000a90bd01007387 */ /* 0x000fe20000100800 */
[----:B------:R-:W-:Y:S01]  /*3850*/  IMAD.HI.U32 R7, R4, R23, RZ ;  /* 0x0000001704077227 */ /* 0x000fe200078e00ff */
[----:B------:R-:W-:-:S02]  /*3860*/  IABS R45, R190 ;  /* 0x000000be002d7213 */ /* 0x000fc40000000000 */
[----:B------:R-:W-:Y:S01]  /*3870*/  STL [R1+0xa8c], R188 ;  /* 0x000a8cbc01007387 */ /* 0x000fe20000100800 */
[----:B------:R-:W-:Y:S01]  /*3880*/  @!P1 IMAD.IADD R95, R95, 0x1, -R5 ;  /* 0x000000015f5f9824 */ /* 0x000fe200078e0a05 */
[C---:B------:R-:W-:Y:S01]  /*3890*/  ISETP.GT.U32.AND P1, PT, R5.reuse, R89, PT ;  /* 0x000000590500720c */ /* 0x040fe20003f24070 */
[----:B------:R-:W-:Y:S01]  /*38a0*/  VIADD R180, R0, 0x65 ;  /* 0x0000006500b47836 */ /* 0x000fe20000000000 */
[----:B------:R-:W-:Y:S01]  /*38b0*/  STL [R1+0xa88], R187 ;  /* 0x000a88bb01007387 */ /* 0x000fe20000100800 */
[----:B------:R-:W-:Y:S01]  /*38c0*/  IMAD.MOV R7, RZ, RZ, -R7 ;  /* 0x000000ffff077224 */ /* 0x000fe200078e0a07 */
[----:B------:R-:W-:Y:S01]  /*38d0*/  IABS R33, R158 ;  /* 0x0000009e00217213 */ /* 0x000fe20000000000 */
[C---:B------:R-:W-:Y:S01]  /*38e0*/  IMAD R80, R5.reuse, R8, R80 ;  /* 0x0000000805507224 */ /* 0x040fe200078e0250 */
[----:B------:R-:W-:Y:S01]  /*38f0*/  STL [R1+0xa84], R186 ;  /* 0x000a84ba01007387 */ /* 0x000fe20000100800 */
[----:B------:R-:W-:Y:S01]  /*3900*/  @!P3 IMAD.IADD R86, R86, 0x1, -R5 ;  /* 0x000000015656b824 */ /* 0x000fe200078e0a05 */
[----:B------:R-:W-:Y:S01]  /*3910*/  ISETP.GT.U32.AND P3, PT, R5, R92, PT ;  /* 0x0000005c0500720c */ /* 0x000fe20003f64070 */
[----:B------:R-:W-:Y:S01]  /*3920*/  IMAD.HI.U32 R8, R4, R77, RZ ;  /* 0x0000004d04087227 */ /* 0x000fe200078e00ff */
[----:B------:R-:W-:Y:S01]  /*3930*/  STL [R1+0xa80], R185 ;  /* 0x000a80b901007387 */ /* 0x000fe20000100800 */
[----:B------:R-:W-:-:S02]  /*3940*/  IABS R42, R187 ;  /* 0x000000bb002a7213 */ /* 0x000fc40000000000 */
[C---:B------:R-:W-:Y:S01]  /*3950*/  VIADD R177, R0.reuse, 0x68 ;  /* 0x0000006800b17836 */ /* 0x040fe20000000000 */
[----:B------:R-:W-:Y:S01]  /*3960*/  STL [R1+0xa7c], R184 ;  /* 0x000a7cb801007387 */ /* 0x000fe20000100800 */
[----:B------:R-:W-:Y:S01]  /*3970*/  IMAD R23, R5, R7, R23 ;  /* 0x0000000705177224 */ /* 0x000fe200078e0217 */
[----:B------:R-:W-:Y:S01]  /*3980*/  IABS R40, R185 ;  /* 0x000000b900287213 */ /* 0x000fe20000000000 */
[C---:B------:R-:W-:Y:S01]  /*3990*/  VIADD R156, R0.reuse, 0x7c ;  /* 0x0000007c009c7836 */ /* 0x040fe20000000000 */
[----:B------:R-:W-:Y:S01]  /*39a0*/  STL [R1+0xa78], R183 ;  /* 0x000a78b701007387 */ /* 0x000fe20000100800 */
[----:B------:R-:W-:Y:S01]  /*39b0*/  VIADD R175, R0, 0x6a ;  /* 0x0000006a00af7836 */ /* 0x000fe20000000000 */
[----:B------:R-:W-:Y:S01]  /*39c0*/  IABS R30, R180 ;  /* 0x000000b4001e7213 */ /* 0x000fe20000000000 */
[----:B------:R-:W-:Y:S01]  /*39d0*/  IMAD.HI.U32 R7, R4, R33, RZ ;  /* 0x0000002104077227 */ /* 0x000fe200078e00ff */
[----:B------:R-:W-:Y:S01]  /*39e0*/  STL [R1+0xa74], R182 ;  /* 0x000a74b601007387 */ /* 0x000fe20000100800 */
[----:B------:R-:W-:-:S02]  /*39f0*/  IABS R29, R156 ;  /* 0x0000009c001d7213 */ /* 0x000fc40000000000 */
[--C-:B------:R-:W-:Y:S01]  /*3a00*/  @!P0 IMAD.IADD R97, R97, 0x1, -R5.reuse ;  /* 0x0000000161618824 */ /* 0x100fe200078e0a05 */
[----:B------:R-:W-:Y:S01]  /*3a10*/  STL [R1+0xa70], R181 ;  /* 0x000a70b501007387 */ /* 0x000fe20000100800 */
[C---:B------:R-:W-:Y:S01]  /*3a20*/  ISETP.GT.U32.AND P0, PT, R5.reuse, R91, PT ;  /* 0x0000005b0500720c */ /* 0x040fe20003f04070 */
[--C-:B------:R-:W-:Y:S01]  /*3a30*/  @!P5 IMAD.IADD R94, R94, 0x1, -R5.reuse ;  /* 0x000000015e5ed824 */ /* 0x100fe200078e0a05 */
[----:B------:R-:W-:Y:S01]  /*3a40*/  ISETP.GT.U32.AND P5, PT, R5, R88, PT ;  /* 0x000000580500720c */ /* 0x000fe20003fa4070 */
[----:B------:R-:W-:Y:S01]  /*3a50*/  STL [R1+0xa6c], R180 ;  /* 0x000a6cb401007387 */ /* 0x000fe20000100800 */
[--C-:B------:R-:W-:Y:S01]  /*3a60*/  @!P4 IMAD.IADD R93, R93, 0x1, -R5.reuse ;  /* 0x000000015d5dc824 */ /* 0x100fe200078e0a05 */
[C---:B------:R-:W-:Y:S01]  /*3a70*/  ISETP.GT.U32.AND P4, PT, R5.reuse, R87, PT ;  /* 0x000000570500720c */ /* 0x040fe20003f84070 */
[----:B------:R-:W-:Y:S01]  /*3a80*/  IMAD.MOV R8, RZ, RZ, -R8 ;  /* 0x000000ffff087224 */ /* 0x000fe200078e0a08 */
[----:B------:R-:W-:Y:S01]  /*3a90*/  STL [R1+0xa68], R179 ;  /* 0x000a68b301007387 */ /* 0x000fe20000100800 */
[----:B------:R-:W-:Y:S01]  /*3aa0*/  @!P2 IMAD.IADD R90, R90, 0x1, -R5 ;  /* 0x000000015a5aa824 */ /* 0x000fe200078e0a05 */
[----:B------:R-:W-:Y:S01]  /*3ab0*/  ISETP.GT.U32.AND P2, PT, R5, R83, PT ;  /* 0x000000530500720c */ /* 0x000fe20003f44070 */
[C---:B------:R-:W-:Y:S01]  /*3ac0*/  VIADD R172, R0.reuse, 0x6d ;  /* 0x0000006d00ac7836 */ /* 0x040fe20000000000 */
[----:B------:R-:W-:Y:S01]  /*3ad0*/  STL [R1+0xa54], R178 ;  /* 0x000a54b201007387 */ /* 0x000fe20000100800 */
[----:B------:R-:W-:Y:S01]  /*3ae0*/  IMAD.MOV R7, RZ, RZ, -R7 ;  /* 0x000000ffff077224 */ /* 0x000fe200078e0a07 */
[----:B------:R-:W-:Y:S01]  /*3af0*/  IABS R24, R177 ;  /* 0x000000b100187213 */ /* 0x000fe20000000000 */
[----:B------:R-:W-:Y:S01]  /*3b00*/  VIADD R170, R0, 0x6f ;  /* 0x0000006f00aa7836 */ /* 0x000fe20000000000 */
        /* <DEDUP_REMOVED lines=9> */
[----:B------:R-:W-:Y:S01]  /*3ba0*/  IABS R14, R172 ;  /* 0x000000ac000e7213 */ /* 0x000fe20000000000 */
[C---:B------:R-:W-:Y:S01]  /*3bb0*/  VIADD R155, R0.reuse, 0x7d ;  /* 0x0000007d009b7836 */ /* 0x040fe20000000000 */
        /* <DEDUP_REMOVED lines=8> */
[----:B------:R-:W-:Y:S01]  /*3c40*/  IMAD.MOV R8, RZ, RZ, -R8 ;  /* 0x000000ffff087224 */ /* 0x000fe200078e0a08 */
[----:B------:R-:W-:Y:S01]  /*3c50*/  IABS R13, R167 ;  /* 0x000000a7000d7213 */ /* 0x000fe20000000000 */
[----:B------:R-:W-:Y:S01]  /*3c60*/  VIADD R164, R0, 0x75 ;  /* 0x0000007500a47836 */ /* 0x000fe20000000000 */
[----:B------:R-:W-:Y:S01]  /*3c70*/  STL [R1+0xa38], R171 ;  /* 0x000a38ab01007387 */ /* 0x000fe20000100800 */
[--C-:B------:R-:W-:Y:S01]  /*3c80*/  @!P6 IMAD.IADD R98, R98, 0x1, -R5.reuse ;  /* 0x000000016262e824 */ /* 0x100fe200078e0a05 */
[C---:B------:R-:W-:Y:S01]  /*3c90*/  ISETP.GT.U32.AND P6, PT, R5.reuse, R86, PT ;  /* 0x000000560500720c */ /* 0x040fe20003fc4070 */
[----:B------:R-:W-:Y:S01]  /*3ca0*/  @!P3 IMAD.IADD R92, R92, 0x1, -R5 ;  /* 0x000000015c5cb824 */ /* 0x000fe200078e0a05 */
[----:B------:R-:W-:Y:S01]  /*3cb0*/  STL [R1+0xa34], R170 ;  /* 0x000a34aa01007387 */ /* 0x000fe20000100800 */
[----:B------:R-:W-:Y:S01]  /*3cc0*/  ISETP.GT.U32.AND P3, PT, R5, R85, PT ;  /* 0x000000550500720c */ /* 0x000fe20003f64070 */
[----:B------:R-:W-:Y:S01]  /*3cd0*/  IMAD.MOV R7, RZ, RZ, -R7 ;  /* 0x000000ffff077224 */ /* 0x000fe200078e0a07 */
[----:B------:R-:W-:Y:S01]  /*3ce0*/  IABS R19, R164 ;  /* 0x000000a400137213 */ /* 0x000fe20000000000 */
[----:B------:R-:W-:Y:S01]  /*3cf0*/  STL [R1+0xa30], R169 ;  /* 0x000a30a901007387 */ /* 0x000fe20000100800 */
[----:B------:R-:W-:-:S02]  /*3d00*/  VIADD R161, R0, 0x78 ;  /* 0x0000007800a17836 */ /* 0x000fc40000000000 */
[----:B------:R-:W-:Y:S01]  /*3d10*/  @!P0 IMAD.IADD R91, R91, 0x1, -R5 ;  /* 0x000000015b5b8824 */ /* 0x000fe200078e0a05 */
[----:B------:R-:W-:Y:S01]  /*3d20*/  STL [R1+0xa2c], R168 ;  /* 0x000a2ca801007387 */ /* 0x000fe20000100800 */
[C---:B------:R-:W-:Y:S01]  /*3d30*/  IMAD R75, R5.reuse, R8, R75 ;  /* 0x00000008054b7224 */ /* 0x040fe200078e024b */
[C---:B------:R-:W-:Y:S01]  /*3d40*/  ISETP.GT.U32.AND P0, PT, R5.reuse, R84, PT ;  /* 0x000000540500720c */ /* 0x040fe20003f04070 */
[----:B------:R-:W-:Y:S01]  /*3d50*/  VIADD R159, R0, 0x79 ;  /* 0x00000079009f7836 */ /* 0x000fe20000000000 */
[----:B------:R-:W-:Y:S01]  /*3d60*/  STL [R1+0xa28], R167 ;  /* 0x000a28a701007387 */ /* 0x000fe20000100800 */
[--C-:B------:R-:W-:Y:S01]  /*3d70*/  @!P5 IMAD.IADD R88, R88, 0x1, -R5.reuse ;  /* 0x000000015858d824 */ /* 0x100fe200078e0a05 */
[----:B------:R-:W-:Y:S01]  /*3d80*/  ISETP.GT.U32.AND P5, PT, R5, R81, PT ;  /* 0x000000510500720c */ /* 0x000fe20003fa4070 */
[--C-:B------:R-:W-:Y:S01]  /*3d90*/  @!P4 IMAD.IADD R87, R87, 0x1, -R5.reuse ;  /* 0x000000015757c824 */ /* 0x100fe200078e0a05 */
[----:B------:R-:W-:Y:S01]  /*3da0*/  STL [R1+0xa24], R166 ;  /* 0x000a24a601007387 */ /* 0x000fe20000100800 */
[----:B------:R-:W-:Y:S01]  /*3db0*/  ISETP.GT.U32.AND P4, PT, R5, R80, PT ;  /* 0x000000500500720c */ /* 0x000fe20003f84070 */
[----:B------:R-:W-:Y:S01]  /*3dc0*/  @!P2 IMAD.IADD R83, R83, 0x1, -R5 ;  /* 0x000000015353a824 */ /* 0x000fe200078e0a05 */
[C---:B------:R-:W-:Y:S01]  /*3dd0*/  ISETP.GT.U32.AND P2, PT, R5.reuse, R76, PT ;  /* 0x0000004c0500720c */ /* 0x040fe20003f44070 */
[----:B------:R-:W-:Y:S01]  /*3de0*/  STL [R1+0xa20], R165 ;  /* 0x000a20a501007387 */ /* 0x000fe20000100800 */
[----:B------:R-:W-:Y:S01]  /*3df0*/  VIADD R157, R0, 0x7b ;  /* 0x0000007b009d7836 */ /* 0x000fe20000000000 */
[----:B------:R-:W-:Y:S01]  /*3e00*/  IABS R35, R159 ;  /* 0x0000009f00237213 */ /* 0x000fe20000000000 */
[----:B------:R-:W-:Y:S01]  /*3e10*/  IMAD R29, R5, R7, R29 ;  /* 0x00000007051d7224 */ /* 0x000fe200078e021d */
        /* <DEDUP_REMOVED lines=8> */
[----:B------:R-:W-:Y:S01]  /*3ea0*/  IMAD.IADD R152, R246, 0x1, R3 ;  /* 0x00000001f6987824 */ /* 0x000fe200078e0203 */
[----:B------:R-:W-:Y:S01]  /*3eb0*/  @!P4 IADD3 R80, R80, -R5, RZ ;  /* 0x800000055050c210 */ /* 0x000fe20007ffe0ff */
[----:B------:R-:W-:Y:S01]  /*3ec0*/  IMAD.MOV R7, RZ, RZ, -R7 ;  /* 0x000000ffff077224 */ /* 0x000fe200078e0a07 */
[----:B------:R-:W-:Y:S01]  /*3ed0*/  STL [R1+0xa10], R161 ;  /* 0x000a10a101007387 */ /* 0x000fe20000100800 */
[----:B------:R-:W-:Y:S01]  /*3ee0*/  IMAD.HI.U32 R8, R4, R72, RZ ;  /* 0x0000004804087227 */ /* 0x000fe200078e00ff */
[----:B------:R-:W-:-:S02]  /*3ef0*/  ISETP.GT.U32.AND P4, PT, R5, R73, PT ;  /* 0x000000490500720c */ /* 0x000fc40003f84070 */
[----:B------:R-:W-:Y:S01]  /*3f00*/  STL [R1+0xa0c], R159 ;  /* 0x000a0c9f01007387 */ /* 0x000fe20000100800 */
[--C-:B------:R-:W-:Y:S01]  /*3f10*/  @!P6 IMAD.IADD R86, R86, 0x1, -R5.reuse ;  /* 0x000000015656e824 */ /* 0x100fe200078e0a05 */
[----:B------:R-:W-:Y:S01]  /*3f20*/  ISETP.GT.U32.AND P6, PT, R5, R79, PT ;  /* 0x0000004f0500720c */ /* 0x000fe20003fc4070 */
[----:B------:R-:W-:Y:S01]  /*3f30*/  @!P3 IMAD.IADD R85, R85, 0x1, -R5 ;  /* 0x000000015555b824 */ /* 0x000fe200078e0a05 */
[----:B------:R-:W-:Y:S01]  /*3f40*/  STL [R1+0xa08], R158 ;  /* 0x000a089e01007387 */ /* 0x000fe20000100800 */
[C---:B------:R-:W-:Y:S01]  /*3f50*/  IMAD R27, R5.reuse, R7, R27 ;  /* 0x00000007051b7224 */ /* 0x040fe200078e021b */
[C---:B------:R-:W-:Y:S01]  /*3f60*/  ISETP.GT.U32.AND P3, PT, R5.reuse, R78, PT ;  /* 0x0000004e0500720c */ /* 0x040fe20003f64070 */
[C---:B------:R-:W-:Y:S01]  /*3f70*/  IMAD.SHL.U32 R3, R160.reuse, 0x4, RZ ;  /* 0x00000004a0037824 */ /* 0x040fe200078e00ff */
[----:B------:R-:W-:Y:S01]  /*3f80*/  STL [R1+0xa04], R157 ;  /* 0x000a049d01007387 */ /* 0x000fe20000100800 */
[----:B------:R-:W-:Y:S01]  /*3f90*/  LOP3.LUT R7, R160, 0x60, RZ, 0xc0, !PT ;  /* 0x00000060a0077812 */ /* 0x000fe200078ec0ff */
[----:B------:R-:W-:Y:S01]  /*3fa0*/  IMAD.MOV R8, RZ, RZ, -R8 ;  /* 0x000000ffff087224 */ /* 0x000fe200078e0a08 */
[----:B------:R-:W-:Y:S01]  /*3fb0*/  IABS R31, R157 ;  /* 0x0000009d001f7213 */ /* 0x000fe20000000000 */
[----:B------:R-:W-:Y:S01]  /*3fc0*/  STL [R1+0xa00], R156 ;  /* 0x000a009c01007387 */ /* 0x000fe20000100800 */
[--C-:B------:R-:W-:Y:S01]  /*3fd0*/  @!P0 IMAD.IADD R84, R84, 0x1, -R5.reuse ;  /* 0x0000000154548824 */ /* 0x100fe200078e0a05 */
[----:B------:R-:W-:Y:S01]  /*3fe0*/  ISETP.GT.U32.AND P0, PT, R5, R77, PT ;  /* 0x0000004d0500720c */ /* 0x000fe20003f04070 */
[--C-:B------:R-:W-:Y:S01]  /*3ff0*/  @!P5 IMAD.IADD R81, R81, 0x1, -R5.reuse ;  /* 0x000000015151d824 */ /* 0x100fe200078e0a05 */
[----:B------:R-:W-:Y:S01]  /*4000*/  STL [R1+0x9fc], R155 ;  /* 0x0009fc9b01007387 */ /* 0x000fe20000100800 */
[C---:B------:R-:W-:Y:S01]  /*4010*/  ISETP.GT.U32.AND P5, PT, R5.reuse, R74, PT ;  /* 0x0000004a0500720c */ /* 0x040fe20003fa4070 */
[--C-:B------:R-:W-:Y:S01]  /*4020*/  @!P2 IMAD.IADD R76, R76, 0x1, -R5.reuse ;  /* 0x000000014c4ca824 */ /* 0x100fe200078e0a05 */
[C---:B------:R-:W-:Y:S01]  /*4030*/  ISETP.GT.U32.AND P2, PT, R5.reuse, R82, PT ;  /* 0x000000520500720c */ /* 0x040fe20003f44070 */
[----:B------:R-:W-:Y:S01]  /*4040*/  STL [R1+0x9f8], R154 ;  /* 0x0009f89a01007387 */ /* 0x000fe20000100800 */
[----:B------:R-:W-:Y:S01]  /*4050*/  IMAD R72, R5, R8, R72 ;  /* 0x0000000805487224 */ /* 0x000fe200078e0248 */
[----:B------:R-:W-:Y:S01]  /*4060*/  IABS R39, R154 ;  /* 0x0000009a00277213 */ /* 0x000fe20000000000 */
[----:B------:R-:W-:Y:S01]  /*4070*/  IMAD.HI.U32 R8, R4, R70, RZ ;  /* 0x0000004604087227 */ /* 0x000fe200078e00ff */
[----:B------:R2:W-:Y:S03]  /*4080*/  STL [R1+0x9f0], R152 ;  /* 0x0009f09801007387 */ /* 0x0005e60000100800 */
[----:B------:R-:W-:Y:S01]  /*4090*/  @!P1 IMAD.IADD R75, R75, 0x1, -R5 ;  /* 0x000000014b4b9824 */ /* 0x000fe200078e0a05 */
[----:B------:R-:W3:Y:S01]  /*40a0*/  LDL R252, [R1+0x9f4] ;  /* 0x0009f40001fc7983 */ /* 0x000ee20000100800 */
[----:B------:R-:W-:Y:S01]  /*40b0*/  ISETP.GT.U32.AND P1, PT, R5, R81, PT ;  /* 0x000000510500720c */ /* 0x000fe20003f24070 */
[----:B------:R-:W-:-:S02]  /*40c0*/  IMAD.MOV R8, RZ, RZ, -R8 ;  /* 0x000000ffff087224 */ /* 0x000fc400078e0a08 */
[----:B------:R-:W4:Y:S01]  /*40d0*/  LDL R160, [R1+0xa60] ;  /* 0x000a600001a07983 */ /* 0x000f220000100800 */
[--C-:B------:R-:W-:Y:S01]  /*40e0*/  @!P6 IMAD.IADD R79, R79, 0x1, -R5.reuse ;  /* 0x000000014f4fe824 */ /* 0x100fe200078e0a05 */
[C---:B------:R-:W-:Y:S01]  /*40f0*/  ISETP.GT.U32.AND P6, PT, R5.reuse, R85, PT ;  /* 0x000000550500720c */ /* 0x040fe20003fc4070 */
[----:B------:R-:W-:Y:S01]  /*4100*/  @!P3 IMAD.IADD R78, R78, 0x1, -R5 ;  /* 0x000000014e4eb824 */ /* 0x000fe200078e0a05 */
[C---:B------:R-:W-:Y:S01]  /*4110*/  ISETP.GT.U32.AND P3, PT, R5.reuse, R84, PT ;  /* 0x000000540500720c */ /* 0x040fe20003f64070 */
[----:B------:R-:W-:Y:S01]  /*4120*/  IMAD R70, R5, R8, R70 ;  /* 0x0000000805467224 */ /* 0x000fe200078e0246 */
[----:B-1----:R-:W2:Y:S01]  /*4130*/  LDL R244, [R1+0xa64] ;  /* 0x000a640001f47983 */ /* 0x002ea20000100800 */
[----:B------:R-:W-:-:S03]  /*4140*/  IMAD.HI.U32 R8, R4, R67, RZ ;  /* 0x0000004304087227 */ /* 0x000fc600078e00ff */
[----:B------:R-:W2:Y:S01]  /*4150*/  LDL R247, [R1+0xa5c] ;  /* 0x000a5c0001f77983 */ /* 0x000ea20000100800 */
[--C-:B------:R-:W-:Y:S01]  /*4160*/  @!P0 IMAD.IADD R77, R77, 0x1, -R5.reuse ;  /* 0x000000014d4d8824 */ /* 0x100fe200078e0a05 */
[C---:B------:R-:W-:Y:S01]  /*4170*/  ISETP.GT.U32.AND P0, PT, R5.reuse, R83, PT ;  /* 0x000000530500720c */ /* 0x040fe20003f04070 */
[--C-:B------:R-:W-:Y:S01]  /*4180*/  @!P5 IMAD.IADD R74, R74, 0x1, -R5.reuse ;  /* 0x000000014a4ad824 */ /* 0x100fe200078e0a05 */
[----:B------:R-:W-:Y:S01]  /*4190*/  ISETP.GT.U32.AND P5, PT, R5, R80, PT ;  /* 0x000000500500720c */ /* 0x000fe20003fa4070 */
[--C-:B------:R-:W-:Y:S01]  /*41a0*/  @!P4 IMAD.IADD R73, R73, 0x1, -R5.reuse ;  /* 0x000000014949c824 */ /* 0x100fe200078e0a05 */
[C---:B------:R-:W-:Y:S01]  /*41b0*/  ISETP.GT.U32.AND P4, PT, R5.reuse, R79, PT ;  /* 0x0000004f0500720c */ /* 0x040fe20003f84070 */
[--C-:B------:R-:W-:Y:S01]  /*41c0*/  @!P2 IMAD.IADD R82, R82, 0x1, -R5.reuse ;  /* 0x000000015252a824 */ /* 0x100fe200078e0a05 */
[----:B------:R-:W-:Y:S01]  /*41d0*/  ISETP.GT.U32.AND P2, PT, R5, R76, PT ;  /* 0x0000004c0500720c */ /* 0x000fe20003f44070 */
[----:B------:R-:W-:Y:S01]  /*41e0*/  IMAD.MOV R8, RZ, RZ, -R8 ;  /* 0x000000ffff087224 */ /* 0x000fe200078e0a08 */
[----:B------:R-:W2:Y:S01]  /*41f0*/  LDL R245, [R1+0xa58] ;  /* 0x000a580001f57983 */ /* 0x000ea20000100800 */
[----:B------:R-:W-:Y:S01]  /*4200*/  @!P1 IMAD.IADD R81, R81, 0x1, -R5 ;  /* 0x0000000151519824 */ /* 0x000fe200078e0a05 */
[C---:B------:R-:W-:Y:S01]  /*4210*/  ISETP.GT.U32.AND P1, PT, R5.reuse, R75, PT ;  /* 0x0000004b0500720c */ /* 0x040fe20003f24070 */
[----:B------:R-:W-:Y:S01]  /*4220*/  IMAD R67, R5, R8, R67 ;  /* 0x0000000805437224 */ /* 0x000fe200078e0243 */
[----:B------:R-:W2:Y:S01]  /*4230*/  LDL R248, [R1+0xaf0] ;  /* 0x000af00001f87983 */ /* 0x000ea20000100800 */
[----:B------:R-:W-:-:S02]  /*4240*/  IMAD.HI.U32 R8, R4, R65, RZ ;  /* 0x0000004104087227 */ /* 0x000fc400078e00ff */
[----:B------:R-:W-:Y:S01]  /*4250*/  @!P5 IADD3 R80, R80, -R5, RZ ;  /* 0x800000055050d210 */ /* 0x000fe20007ffe0ff */
[----:B------:R-:W2:Y:S01]  /*4260*/  LDL R249, [R1+0xaf8] ;  /* 0x000af80001f97983 */ /* 0x000ea20000100800 */
[--C-:B------:R-:W-:Y:S01]  /*4270*/  @!P3 IMAD.IADD R84, R84, 0x1, -R5.reuse ;  /* 0x000000015454b824 */ /* 0x100fe200078e0a05 */
[C---:B------:R-:W-:Y:S01]  /*4280*/  ISETP.GT.U32.AND P3, PT, R5.reuse, R78, PT ;  /* 0x0000004e0500720c */ /* 0x040fe20003f64070 */
[----:B------:R-:W-:Y:S01]  /*4290*/  IMAD.MOV R8, RZ, RZ, -R8 ;  /* 0x000000ffff087224 */ /* 0x000fe200078e0a08 */
[----:B------:R-:W-:Y:S01]  /*42a0*/  ISETP.GT.U32.AND P5, PT, R5, R74, PT ;  /* 0x0000004a0500720c */ /* 0x000fe20003fa4070 */
[--C-:B------:R-:W-:Y:S01]  /*42b0*/  @!P0 IMAD.IADD R83, R83, 0x1, -R5.reuse ;  /* 0x0000000153538824 */ /* 0x100fe200078e0a05 */
[----:B------:R-:W-:Y:S01]  /*42c0*/  ISETP.GT.U32.AND P0, PT, R5, R77, PT ;  /* 0x0000004d0500720c */ /* 0x000fe20003f04070 */
[--C-:B------:R-:W-:Y:S01]  /*42d0*/  @!P4 IMAD.IADD R79, R79, 0x1, -R5.reuse ;  /* 0x000000014f4fc824 */ /* 0x100fe200078e0a05 */
[C---:B------:R-:W-:Y:S01]  /*42e0*/  ISETP.GT.U32.AND P4, PT, R5.reuse, R72, PT ;  /* 0x000000480500720c */ /* 0x040fe20003f84070 */
[----:B------:R-:W-:Y:S01]  /*42f0*/  @!P2 IMAD.IADD R76, R76, 0x1, -R5 ;  /* 0x000000014c4ca824 */ /* 0x000fe200078e0a05 */
[C---:B------:R-:W-:Y:S01]  /*4300*/  ISETP.GT.U32.AND P2, PT, R5.reuse, R69, PT ;  /* 0x000000450500720c */ /* 0x040fe20003f44070 */
[----:B------:R-:W-:Y:S01]  /*4310*/  IMAD R65, R5, R8, R65 ;  /* 0x0000000805417224 */ /* 0x000fe200078e0241 */
[----:B------:R-:W2:Y:S01]  /*4320*/  LDL R250, [R1+0xb00] ;  /* 0x000b000001fa7983 */ /* 0x000ea20000100800 */
[----:B------:R-:W-:-:S03]  /*4330*/  IMAD.HI.U32 R8, R4, R62, RZ ;  /* 0x0000003e04087227 */ /* 0x000fc600078e00ff */
[----:B------:R-:W2:Y:S01]  /*4340*/  LDL R251, [R1+0xb04] ;  /* 0x000b040001fb7983 */ /* 0x000ea20000100800 */
[--C-:B------:R-:W-:Y:S01]  /*4350*/  @!P1 IMAD.IADD R75, R75, 0x1, -R5.reuse ;  /* 0x000000014b4b9824 */ /* 0x100fe200078e0a05 */
[----:B------:R-:W-:Y:S01]  /*4360*/  ISETP.GT.U32.AND P1, PT, R5, R68, PT ;  /* 0x000000440500720c */ /* 0x000fe20003f24070 */
[----:B------:R-:W-:Y:S02]  /*4370*/  IMAD.MOV R8, RZ, RZ, -R8 ;  /* 0x000000ffff087224 */ /* 0x000fe400078e0a08 */
[--C-:B------:R-:W-:Y:S01]  /*4380*/  @!P6 IMAD.IADD R85, R85, 0x1, -R5.reuse ;  /* 0x000000015555e824 */ /* 0x100fe200078e0a05 */
[C---:B------:R-:W-:Y:S01]  /*4390*/  ISETP.GT.U32.AND P6, PT, R5.reuse, R73, PT ;  /* 0x000000490500720c */ /* 0x040fe20003fc4070 */
[--C-:B------:R-:W-:Y:S01]  /*43a0*/  @!P3 IMAD.IADD R78, R78, 0x1, -R5.reuse ;  /* 0x000000014e4eb824 */ /* 0x100fe200078e0a05 */
[C---:B------:R-:W-:Y:S01]  /*43b0*/  ISETP.GT.U32.AND P3, PT, R5.reuse, R71, PT ;  /* 0x000000470500720c */ /* 0x040fe20003f64070 */
[----:B------:R-:W-:Y:S02]  /*43c0*/  IMAD R62, R5, R8, R62 ;  /* 0x00000008053e7224 */ /* 0x000fe400078e023e */
[--C-:B------:R-:W-:Y:S01]  /*43d0*/  @!P0 IMAD.IADD R77, R77, 0x1, -R5.reuse ;  /* 0x000000014d4d8824 */ /* 0x100fe200078e0a05 */
[C---:B------:R-:W-:Y:S01]  /*43e0*/  ISETP.GT.U32.AND P0, PT, R5.reuse, R70, PT ;  /* 0x000000460500720c */ /* 0x040fe20003f04070 */
[--C-:B------:R-:W-:Y:S01]  /*43f0*/  @!P5 IMAD.IADD R74, R74, 0x1, -R5.reuse ;  /* 0x000000014a4ad824 */ /* 0x100fe200078e0a05 */
[C---:B------:R-:W-:Y:S01]  /*4400*/  ISETP.GT.U32.AND P5, PT, R5.reuse, R67, PT ;  /* 0x000000430500720c */ /* 0x040fe20003fa4070 */
[----:B------:R-:W-:Y:S01]  /*4410*/  @!P4 IMAD.IADD R72, R72, 0x1, -R5 ;  /* 0x000000014848c824 */ /* 0x000fe200078e0a05 */
[----:B------:R-:W-:Y:S01]  /*4420*/  ISETP.GT.U32.AND P4, PT, R5, R65, PT ;  /* 0x000000410500720c */ /* 0x000fe20003f84070 */
[----:B------:R-:W-:-:S04]  /*4430*/  IMAD.HI.U32 R8, R4, R60, RZ ;  /* 0x0000003c04087227 */ /* 0x000fc800078e00ff */
[--C-:B------:R-:W-:Y:S01]  /*4440*/  @!P2 IMAD.IADD R69, R69, 0x1, -R5.reuse ;  /* 0x000000014545a824 */ /* 0x100fe200078e0a05 */
[C---:B------:R-:W-:Y:S01]  /*4450*/  ISETP.GT.U32.AND P2, PT, R5.reuse, R62, PT ;  /* 0x0000003e0500720c */ /* 0x040fe20003f44070 */
[--C-:B------:R-:W-:Y:S01]  /*4460*/  @!P1 IMAD.IADD R68, R68, 0x1, -R5.reuse ;  /* 0x0000000144449824 */ /* 0x100fe200078e0a05 */
[----:B------:R-:W-:Y:S01]  /*4470*/  ISETP.GT.U32.AND P1, PT, R5, R61, PT ;  /* 0x0000003d0500720c */ /* 0x000fe20003f24070 */
[----:B------:R-:W-:Y:S02]  /*4480*/  IMAD.MOV R8, RZ, RZ, -R8 ;  /* 0x000000ffff087224 */ /* 0x000fe400078e0a08 */
[----:B------:R-:W-:Y:S01]  /*4490*/  @!P6 IMAD.IADD R73, R73, 0x1, -R5 ;  /* 0x000000014949e824 */ /* 0x000fe200078e0a05 */
[C---:B------:R-:W-:Y:S01]  /*44a0*/  ISETP.GT.U32.AND P6, PT, R5.reuse, R66, PT ;  /* 0x000000420500720c */ /* 0x040fe20003fc4070 */
[----:B------:R-:W-:Y:S01]  /*44b0*/  IMAD R60, R5, R8, R60 ;  /* 0x00000008053c7224 */ /* 0x000fe200078e023c */
[----:B------:R-:W-:Y:S01]  /*44c0*/  @!P5 IADD3 R67, R67, -R5, RZ ;  /* 0x800000054343d210 */ /* 0x000fe20007ffe0ff */
[----:B------:R-:W-:-:S03]  /*44d0*/  IMAD.HI.U32 R8, R4, R57, RZ ;  /* 0x0000003904087227 */ /* 0x000fc600078e00ff */
[----:B------:R-:W-:Y:S01]  /*44e0*/  ISETP.GT.U32.AND P5, PT, R5, R60, PT ;  /* 0x0000003c0500720c */ /* 0x000fe20003fa4070 */
[--C-:B------:R-:W-:Y:S01]  /*44f0*/  @!P3 IMAD.IADD R71, R71, 0x1, -R5.reuse ;  /* 0x000000014747b824 */ /* 0x100fe200078e0a05 */
[C---:B------:R-:W-:Y:S01]  /*4500*/  ISETP.GT.U32.AND P3, PT, R5.reuse, R64, PT ;  /* 0x000000400500720c */ /* 0x040fe20003f64070 */
[--C-:B------:R-:W-:Y:S01]  /*4510*/  @!P0 IMAD.IADD R70, R70, 0x1, -R5.reuse ;  /* 0x0000000146468824 */ /* 0x100fe200078e0a05 */
[----:B------:R-:W-:Y:S01]  /*4520*/  ISETP.GT.U32.AND P0, PT, R5, R63, PT ;  /* 0x0000003f0500720c */ /* 0x000fe20003f04070 */
[----:B------:R-:W-:Y:S02]  /*4530*/  IMAD.MOV R8, RZ, RZ, -R8 ;  /* 0x000000ffff087224 */ /* 0x000fe400078e0a08 */
        /* <DEDUP_REMOVED lines=8> */
[----:B------:R-:W-:Y:S02]  /*45c0*/  IMAD.MOV R8, RZ, RZ, -R8 ;  /* 0x000000ffff087224 */ /* 0x000fe400078e0a08 */
[--C-:B------:R-:W-:Y:S01]  /*45d0*/  @!P6 IMAD.IADD R66, R66, 0x1, -R5.reuse ;  /* 0x000000014242e824 */ /* 0x100fe200078e0a05 */
[C---:B------:R-:W-:Y:S01]  /*45e0*/  ISETP.GT.U32.AND P6, PT, R5.reuse, R72, PT ;  /* 0x000000480500720c */ /* 0x040fe20003fc4070 */
[----:B------:R-:W-:Y:S01]  /*45f0*/  @!P3 IMAD.IADD R64, R64, 0x1, -R5 ;  /* 0x000000014040b824 */ /* 0x000fe200078e0a05 */
[C---:B------:R-:W-:Y:S01]  /*4600*/  ISETP.GT.U32.AND P3, PT, R5.reuse, R70, PT ;  /* 0x000000460500720c */ /* 0x040fe20003f64070 */
[----:B------:R-:W-:Y:S01]  /*4610*/  IMAD R55, R5, R8, R55 ;  /* 0x0000000805377224 */ /* 0x000fe200078e0237 */
[----:B------:R-:W-:Y:S01]  /*4620*/  @!P2 IADD3 R68, R68, -R5, RZ ;  /* 0x800000054444a210 */ /* 0x000fe20007ffe0ff */
[----:B------:R-:W-:Y:S01]  /*4630*/  @!P0 IMAD.IADD R63, R63, 0x1, -R5 ;  /* 0x000000013f3f8824 */ /* 0x000fe200078e0a05 */
[C---:B------:R-:W-:Y:S01]  /*4640*/  ISETP.GT.U32.AND P0, PT, R5.reuse, R69, PT ;  /* 0x000000450500720c */ /* 0x040fe20003f04070 */
[----:B------:R-:W-:Y:S01]  /*4650*/  IMAD.HI.U32 R8, R4, R52, RZ ;  /* 0x0000003404087227 */ /* 0x000fe200078e00ff */
[----:B------:R-:W-:-:S03]  /*4660*/  ISETP.GT.U32.AND P2, PT, R5, R62, PT ;  /* 0x0000003e0500720c */ /* 0x000fc60003f44070 */
[--C-:B------:R-:W-:Y:S01]  /*4670*/  @!P5 IMAD.IADD R60, R60, 0x1, -R5.reuse ;  /* 0x000000013c3cd824 */ /* 0x100fe200078e0a05 */
[----:B------:R-:W-:Y:S01]  /*4680*/  ISETP.GT.U32.AND P5, PT, R5, R66, PT ;  /* 0x000000420500720c */ /* 0x000fe20003fa4070 */
[--C-:B------:R-:W-:Y:S01]  /*4690*/  @!P4 IMAD.IADD R71, R71, 0x1, -R5.reuse ;  /* 0x000000014747c824 */ /* 0x100fe200078e0a05 */
[----:B------:R-:W-:Y:S01]  /*46a0*/  ISETP.GT.U32.AND P4, PT, R5, R65, PT ;  /* 0x000000410500720c */ /* 0x000fe20003f84070 */
[----:B------:R-:W-:Y:S02]  /*46b0*/  IMAD.MOV R8, RZ, RZ, -R8 ;  /* 0x000000ffff087224 */ /* 0x000fe400078e0a08 */
[----:B------:R-:W-:Y:S01]  /*46c0*/  @!P1 IMAD.IADD R67, R67, 0x1, -R5 ;  /* 0x0000000143439824 */ /* 0x000fe200078e0a05 */
[C---:B------:R-:W-:Y:S01]  /*46d0*/  ISETP.GT.U32.AND P1, PT, R5.reuse, R61, PT ;  /* 0x0000003d0500720c */ /* 0x040fe20003f24070 */
[----:B------:R-:W-:Y:S02]  /*46e0*/  IMAD R52, R5, R8, R52 ;  /* 0x0000000805347224 */ /* 0x000fe400078e0234 */
[----:B------:R-:W-:-:S04]  /*46f0*/  IMAD.HI.U32 R8, R4, R50, RZ ;  /* 0x0000003204087227 */ /* 0x000fc800078e00ff */
[--C-:B------:R-:W-:Y:S01]  /*4700*/  @!P3 IMAD.IADD R70, R70, 0x1, -R5.reuse ;  /* 0x000000014646b824 */ /* 0x100fe200078e0a05 */
[----:B------:R-:W-:Y:S01]  /*4710*/  ISETP.GT.U32.AND P3, PT, R5, R64, PT ;  /* 0x000000400500720c */ /* 0x000fe20003f64070 */
[----:B------:R-:W-:Y:S02]  /*4720*/  IMAD.MOV R8, RZ, RZ, -R8 ;  /* 0x000000ffff087224 */ /* 0x000fe400078e0a08 */
[--C-:B------:R-:W-:Y:S01]  /*4730*/  @!P0 IMAD.IADD R69, R69, 0x1, -R5.reuse ;  /* 0x0000000145458824 */ /* 0x100fe200078e0a05 */
[C---:B------:R-:W-:Y:S01]  /*4740*/  ISETP.GT.U32.AND P0, PT, R5.reuse, R63, PT ;  /* 0x0000003f0500720c */ /* 0x040fe20003f04070 */
[--C-:B------:R-:W-:Y:S01]  /*4750*/  @!P6 IMAD.IADD R72, R72, 0x1, -R5.reuse ;  /* 0x000000014848e824 */ /* 0x100fe200078e0a05 */
        /* <DEDUP_REMOVED lines=8> */
[----:B------:R-:W-:-:S04]  /*47e0*/  IMAD.HI.U32 R8, R4, R47, RZ ;  /* 0x0000002f04087227 */ /* 0x000fc800078e00ff */
[--C-:B------:R-:W-:Y:S01]  /*47f0*/  @!P1 IMAD.IADD R61, R61, 0x1, -R5.reuse ;  /* 0x000000013d3d9824 */ /* 0x100fe200078e0a05 */
[----:B------:R-:W-:Y:S01]  /*4800*/  ISETP.GT.U32.AND P1, PT, R5, R54, PT ;  /* 0x000000360500720c */ /* 0x000fe20003f24070 */
[--C-:B------:R-:W-:Y:S01]  /*4810*/  @!P3 IMAD.IADD R64, R64, 0x1, -R5.reuse ;  /* 0x000000014040b824 */ /* 0x100fe200078e0a05 */
[----:B------:R-:W-:Y:S01]  /*4820*/  IADD3 R8, -R8, RZ, RZ ;  /* 0x000000ff08087210 */ /* 0x000fe20007ffe1ff */
[--C-:B------:R-:W-:Y:S01]  /*4830*/  @!P0 IMAD.IADD R63, R63, 0x1, -R5.reuse ;  /* 0x000000013f3f8824 */ /* 0x100fe200078e0a05 */
[C---:B------:R-:W-:Y:S01]  /*4840*/  ISETP.GT.U32.AND P3, PT, R5.reuse, R57, PT ;  /* 0x000000390500720c */ /* 0x040fe20003f64070 */
[----:B------:R-:W-:Y:S01]  /*4850*/  @!P6 IMAD.IADD R60, R60, 0x1, -R5 ;  /* 0x000000013c3ce824 */ /* 0x000fe200078e0a05 */
[C---:B------:R-:W-:Y:S01]  /*4860*/  ISETP.GT.U32.AND P0, PT, R5.reuse, R56, PT ;  /* 0x000000380500720c */ /* 0x040fe20003f04070 */
[C---:B------:R-:W-:Y:S01]  /*4870*/  IMAD R47, R5.reuse, R8, R47 ;  /* 0x00000008052f7224 */ /* 0x040fe200078e022f */
[----:B------:R-:W-:Y:S01]  /*4880*/  ISETP.GT.U32.AND P6, PT, R5, R53, PT ;  /* 0x000000350500720c */ /* 0x000fe20003fc4070 */
[--C-:B------:R-:W-:Y:S01]  /*4890*/  @!P5 IMAD.IADD R59, R59, 0x1, -R5.reuse ;  /* 0x000000013b3bd824 */ /* 0x100fe200078e0a05 */
[C---:B------:R-:W-:Y:S01]  /*48a0*/  ISETP.GT.U32.AND P5, PT, R5.reuse, R52, PT ;  /* 0x000000340500720c */ /* 0x040fe20003fa4070 */
[--C-:B------:R-:W-:Y:S01]  /*48b0*/  @!P4 IMAD.IADD R58, R58, 0x1, -R5.reuse ;  /* 0x000000013a3ac824 */ /* 0x100fe200078e0a05 */
[----:B------:R-:W-:Y:S01]  /*48c0*/  ISETP.GT.U32.AND P4, PT, R5, R51, PT ;  /* 0x000000330500720c */ /* 0x000fe20003f84070 */
[----:B------:R-:W-:Y:S01]  /*48d0*/  @!P1 IMAD.IADD R54, R54, 0x1, -R5 ;  /* 0x0000000136369824 */ /* 0x000fe200078e0a05 */
[----:B------:R-:W-:Y:S01]  /*48e0*/  @!P2 IADD3 R55, R55, -R5, RZ ;  /* 0x800000053737a210 */ /* 0x000fe20007ffe0ff */
[----:B------:R-:W-:Y:S01]  /*48f0*/  IMAD.HI.U32 R8, R4, R45, RZ ;  /* 0x0000002d04087227 */ /* 0x000fe200078e00ff */
[----:B------:R-:W-:-:S02]  /*4900*/  ISETP.GT.U32.AND P2, PT, R5, R48, PT ;  /* 0x000000300500720c */ /* 0x000fc40003f44070 */
[----:B------:R-:W-:Y:S01]  /*4910*/  ISETP.GT.U32.AND P1, PT, R5, R47, PT ;  /* 0x0000002f0500720c */ /* 0x000fe20003f24070 */
        /* <DEDUP_REMOVED lines=12> */
[----:B------:R-:W-:Y:S01]  /*49e0*/  @!P1 IMAD.IADD R47, R47, 0x1, -R5 ;  /* 0x000000012f2f9824 */ /* 0x000fe200078e0a05 */
[----:B------:R-:W-:Y:S01]  /*49f0*/  ISETP.GT.U32.AND P1, PT, R5, R53, PT ;  /* 0x000000350500720c */ /* 0x000fe20003f24070 */
[----:B------:R-:W-:-:S02]  /*4a00*/  IMAD.MOV R8, RZ, RZ, -R8 ;  /* 0x000000ffff087224 */ /* 0x000fc400078e0a08 */
[----:B------:R-:W-:Y:S01]  /*4a10*/  @!P3 IMAD.IADD R50, R50, 0x1, -R5 ;  /* 0x000000013232b824 */ /* 0x000fe200078e0a05 */
[C---:B------:R-:W-:Y:S01]  /*4a20*/  ISETP.GT.U32.AND P3, PT, R5.reuse, R56, PT ;  /* 0x000000380500720c */ /* 0x040fe20003f64070 */
[----:B------:R-:W-:Y:S02]  /*4a30*/  IMAD R45, R5, R8, R45 ;  /* 0x00000008052d7224 */ /* 0x000fe400078e022d */
[----:B------:R-:W-:-:S04]  /*4a40*/  IMAD.HI.U32 R8, R4, R42, RZ ;  /* 0x0000002a04087227 */ /* 0x000fc800078e00ff */
        /* <DEDUP_REMOVED lines=8> */
[----:B------:R-:W-:Y:S02]  /*4ad0*/  IMAD.MOV R8, RZ, RZ, -R8 ;  /* 0x000000ffff087224 */ /* 0x000fe400078e0a08 */
[----:B------:R-:W-:Y:S01]  /*4ae0*/  @!P1 IMAD.IADD R53, R53, 0x1, -R5 ;  /* 0x0000000135359824 */ /* 0x000fe200078e0a05 */
[C---:B------:R-:W-:Y:S01]  /*4af0*/  ISETP.GT.U32.AND P1, PT, R5.reuse, R46, PT ;  /* 0x0000002e0500720c */ /* 0x040fe20003f24070 */
[----:B------:R-:W-:-:S02]  /*4b00*/  IMAD R42, R5, R8, R42 ;  /* 0x00000008052a7224 */ /* 0x000fc400078e022a */
[----:B------:R-:W-:Y:S01]  /*4b10*/  IMAD.HI.U32 R8, R4, R40, RZ ;  /* 0x0000002804087227 */ /* 0x000fe200078e00ff */
[----:B------:R-:W-:Y:S02]  /*4b20*/  @!P0 IADD3 R55, R55, -R5, RZ ;  /* 0x8000000537378210 */ /* 0x000fe40007ffe0ff */
[C---:B------:R-:W-:Y:S01]  /*4b30*/  ISETP.GT.U32.AND P0, PT, R5.reuse, R49, PT ;  /* 0x000000310500720c */ /* 0x040fe20003f04070 */
[--C-:B------:R-:W-:Y:S01]  /*4b40*/  @!P3 IMAD.IADD R56, R56, 0x1, -R5.reuse ;  /* 0x000000013838b824 */ /* 0x100fe200078e0a05 */
[----:B------:R-:W-:Y:S01]  /*4b50*/  ISETP.GT.U32.AND P3, PT, R5, R50, PT ;  /* 0x000000320500720c */ /* 0x000fe20003f64070 */
[----:B------:R-:W-:Y:S02]  /*4b60*/  IMAD.MOV R8, RZ, RZ, -R8 ;  /* 0x000000ffff087224 */ /* 0x000fe400078e0a08 */
[--C-:B------:R-:W-:Y:S01]  /*4b70*/  @!P6 IMAD.IADD R59, R59, 0x1, -R5.reuse ;  /* 0x000000013b3be824 */ /* 0x100fe200078e0a05 */
[C---:B------:R-:W-:Y:S01]  /*4b80*/  ISETP.GT.U32.AND P6, PT, R5.reuse, R47, PT ;  /* 0x0000002f0500720c */ /* 0x040fe20003fc4070 */
[--C-:B------:R-:W-:Y:S01]  /*4b90*/  @!P5 IMAD.IADD R52, R52, 0x1, -R5.reuse ;  /* 0x000000013434d824 */ /* 0x100fe200078e0a05 */
[----:B------:R-:W-:Y:S01]  /*4ba0*/  ISETP.GT.U32.AND P5, PT, R5, R45, PT ;  /* 0x0000002d0500720c */ /* 0x000fe20003fa4070 */
[----:B------:R-:W-:Y:S01]  /*4bb0*/  @!P4 IMAD.IADD R51, R51, 0x1, -R5 ;  /* 0x000000013333c824 */ /* 0x000fe200078e0a05 */
[C---:B------:R-:W-:Y:S01]  /*4bc0*/  ISETP.GT.U32.AND P4, PT, R5.reuse, R44, PT ;  /* 0x0000002c0500720c */ /* 0x040fe20003f84070 */
[----:B------:R-:W-:-:S02]  /*4bd0*/  IMAD R40, R5, R8, R40 ;  /* 0x0000000805287224 */ /* 0x000fc400078e0228 */
[----:B------:R-:W-:Y:S01]  /*4be0*/  @!P2 IMAD.IADD R48, R48, 0x1, -R5 ;  /* 0x000000013030a824 */ /* 0x000fe200078e0a05 */
[----:B------:R-:W-:Y:S01]  /*4bf0*/  ISETP.GT.U32.AND P2, PT, R5, R41, PT ;  /* 0x000000290500720c */ /* 0x000fe20003f44070 */
[----:B------:R-:W-:-:S04]  /*4c00*/  IMAD.HI.U32 R8, R4, R34, RZ ;  /* 0x0000002204087227 */ /* 0x000fc800078e00ff */
[--C-:B------:R-:W-:Y:S01]  /*4c10*/  @!P1 IMAD.IADD R46, R46, 0x1, -R5.reuse ;  /* 0x000000012e2e9824 */ /* 0x100fe200078e0a05 */
[C---:B------:R-:W-:Y:S01]  /*4c20*/  ISETP.GT.U32.AND P1, PT, R5.reuse, R38, PT ;  /* 0x000000260500720c */ /* 0x040fe20003f24070 */
[----:B------:R-:W-:Y:S02]  /*4c30*/  IMAD.MOV R8, RZ, RZ, -R8 ;  /* 0x000000ffff087224 */ /* 0x000fe400078e0a08 */
[--C-:B------:R-:W-:Y:S01]  /*4c40*/  @!P3 IMAD.IADD R50, R50, 0x1, -R5.reuse ;  /* 0x000000013232b824 */ /* 0x100fe200078e0a05 */
[C---:B------:R-:W-:Y:S01]  /*4c50*/  ISETP.GT.U32.AND P3, PT, R5.reuse, R43, PT ;  /* 0x0000002b0500720c */ /* 0x040fe20003f64070 */
[----:B------:R-:W-:Y:S02]  /*4c60*/  IMAD R34, R5, R8, R34 ;  /* 0x0000000805227224 */ /* 0x000fe400078e0222 */
[----:B------:R-:W-:Y:S01]  /*4c70*/  @!P6 IMAD.IADD R47, R47, 0x1, -R5 ;  /* 0x000000012f2fe824 */ /* 0x000fe200078e0a05 */
[----:B------:R-:W-:Y:S01]  /*4c80*/  ISETP.GT.U32.AND P6, PT, R5, R40, PT ;  /* 0x000000280500720c */ /* 0x000fe20003fc4070 */
[----:B------:R-:W-:-:S04]  /*4c90*/  IMAD.HI.U32 R8, R4, R30, RZ ;  /* 0x0000001e04087227 */ /* 0x000fc800078e00ff */
        /* <DEDUP_REMOVED lines=8> */
[----:B------:R-:W-:Y:S02]  /*4d20*/  IMAD.MOV R8, RZ, RZ, -R8 ;  /* 0x000000ffff087224 */ /* 0x000fe400078e0a08 */
[----:B------:R-:W-:Y:S01]  /*4d30*/  @!P1 IMAD.IADD R38, R38, 0x1, -R5 ;  /* 0x0000000126269824 */ /* 0x000fe200078e0a05 */
[C---:B------:R-:W-:Y:S01]  /*4d40*/  ISETP.GT.U32.AND P1, PT, R5.reuse, R45, PT ;  /* 0x0000002d0500720c */ /* 0x040fe20003f24070 */
[----:B------:R-:W-:-:S02]  /*4d50*/  IMAD R30, R5, R8, R30 ;  /* 0x00000008051e7224 */ /* 0x000fc400078e021e */
[----:B------:R-:W-:Y:S01]  /*4d60*/  IMAD.HI.U32 R8, R4, R24, RZ ;  /* 0x0000001804087227 */ /* 0x000fe200078e00ff */
[----:B------:R-:W-:Y:S02]  /*4d70*/  @!P0 IADD3 R42, R42, -R5, RZ ;  /* 0x800000052a2a8210 */ /* 0x000fe40007ffe0ff */
[----:B------:R-:W-:Y:S01]  /*4d80*/  ISETP.GT.U32.AND P0, PT, R5, R30, PT ;  /* 0x0000001e0500720c */ /* 0x000fe20003f04070 */
[--C-:B------:R-:W-:Y:S01]  /*4d90*/  @!P3 IMAD.IADD R43, R43, 0x1, -R5.reuse ;  /* 0x000000012b2bb824 */ /* 0x100fe200078e0a05 */
[C---:B------:R-:W-:Y:S01]  /*4da0*/  ISETP.GT.U32.AND P3, PT, R5.reuse, R32, PT ;  /* 0x000000200500720c */ /* 0x040fe20003f64070 */
[----:B------:R-:W-:Y:S02]  /*4db0*/  IMAD.MOV R8, RZ, RZ, -R8 ;  /* 0x000000ffff087224 */ /* 0x000fe400078e0a08 */
[--C-:B------:R-:W-:Y:S01]  /*4dc0*/  @!P6 IMAD.IADD R40, R40, 0x1, -R5.reuse ;  /* 0x000000012828e824 */ /* 0x100fe200078e0a05 */
[C---:B------:R-:W-:Y:S01]  /*4dd0*/  ISETP.GT.U32.AND P6, PT, R5.reuse, R46, PT ;  /* 0x0000002e0500720c */ /* 0x040fe20003fc4070 */
        /* <DEDUP_REMOVED lines=11> */
[----:B------:R-:W-:Y:S01]  /*4e90*/  @!P3 IMAD.IADD R32, R32, 0x1, -R5 ;  /* 0x000000012020b824 */ /* 0x000fe200078e0a05 */
[C---:B------:R-:W-:Y:S01]  /*4ea0*/  ISETP.GT.U32.AND P3, PT, R5.reuse, R42, PT ;  /* 0x0000002a0500720c */ /* 0x040fe20003f64070 */
[----:B------:R-:W-:Y:S01]  /*4eb0*/  IMAD R20, R5, R8, R20 ;  /* 0x0000000805147224 */ /* 0x000fe200078e0214 */
[----:B------:R-:W-:Y:S01]  /*4ec0*/  @!P4 IADD3 R43, R43, -R5, RZ ;  /* 0x800000052b2bc210 */ /* 0x000fe20007ffe0ff */
[----:B------:R-:W-:Y:S01]  /*4ed0*/  IMAD.HI.U32 R8, R4, R14, RZ ;  /* 0x0000000e04087227 */ /* 0x000fe200078e00ff */
[----:B------:R-:W-:-:S03]  /*4ee0*/  ISETP.GT.U32.AND P4, PT, R5, R34, PT ;  /* 0x000000220500720c */ /* 0x000fc60003f84070 */
[--C-:B------:R-:W-:Y:S01]  /*4ef0*/  @!P0 IMAD.IADD R30, R30, 0x1, -R5.reuse ;  /* 0x000000011e1e8824 */ /* 0x100fe200078e0a05 */
[C---:B------:R-:W-:Y:S01]  /*4f00*/  ISETP.GT.U32.AND P0, PT, R5.reuse, R41, PT ;  /* 0x000000290500720c */ /* 0x040fe20003f04070 */
[--C-:B------:R-:W-:Y:S01]  /*4f10*/  @!P5 IMAD.IADD R44, R44, 0x1, -R5.reuse ;  /* 0x000000012c2cd824 */ /* 0x100fe200078e0a05 */
[C---:B------:R-:W-:Y:S01]  /*4f20*/  ISETP.GT.U32.AND P5, PT, R5.reuse, R36, PT ;  /* 0x000000240500720c */ /* 0x040fe20003fa4070 */
[----:B------:R-:W-:Y:S02]  /*4f30*/  IMAD.MOV R8, RZ, RZ, -R8 ;  /* 0x000000ffff087224 */ /* 0x000fe400078e0a08 */
[--C-:B------:R-:W-:Y:S01]  /*4f40*/  @!P2 IMAD.IADD R40, R40, 0x1, -R5.reuse ;  /* 0x000000012828a824 */ /* 0x100fe200078e0a05 */
[C---:B------:R-:W-:Y:S01]  /*4f50*/  ISETP.GT.U32.AND P2, PT, R5.reuse, R26, PT ;  /* 0x0000001a0500720c */ /* 0x040fe20003f44070 */
[----:B------:R-:W-:Y:S01]  /*4f60*/  @!P1 IMAD.IADD R38, R38, 0x1, -R5 ;  /* 0x0000000126269824 */ /* 0x000fe200078e0a05 */
[C---:B------:R-:W-:Y:S01]  /*4f70*/  ISETP.GT.U32.AND P1, PT, R5.reuse, R24, PT ;  /* 0x000000180500720c */ /* 0x040fe20003f24070 */
[----:B------:R-:W-:-:S02]  /*4f80*/  IMAD R14, R5, R8, R14 ;  /* 0x00000008050e7224 */ /* 0x000fc400078e020e */
[----:B------:R-:W-:-:S04]  /*4f90*/  IMAD.HI.U32 R8, R4, R15, RZ ;  /* 0x0000000f04087227 */ /* 0x000fc800078e00ff */
[----:B------:R-:W-:Y:S02]  /*4fa0*/  IMAD.MOV R8, RZ, RZ, -R8 ;  /* 0x000000ffff087224 */ /* 0x000fe400078e0a08 */
[--C-:B------:R-:W-:Y:S01]  /*4fb0*/  @!P3 IMAD.IADD R42, R42, 0x1, -R5.reuse ;  /* 0x000000012a2ab824 */ /* 0x100fe200078e0a05 */
[C---:B------:R-:W-:Y:S01]  /*4fc0*/  ISETP.GT.U32.AND P3, PT, R5.reuse, R32, PT ;  /* 0x000000200500720c */ /* 0x040fe20003f64070 */
[----:B------:R-:W-:Y:S02]  /*4fd0*/  IMAD R12, R5, R10, R12 ;  /* 0x0000000a050c7224 */ /* 0x000fe400078e020c */
[----:B------:R-:W-:Y:S01]  /*4fe0*/  @!P0 IMAD.IADD R41, R41, 0x1, -R5 ;  /* 0x0000000129298824 */ /* 0x000fe200078e0a05 */
[C---:B------:R-:W-:Y:S01]  /*4ff0*/  ISETP.GT.U32.AND P0, PT, R5.reuse, R30, PT ;  /* 0x0000001e0500720c */ /* 0x040fe20003f04070 */
[C---:B------:R-:W-:Y:S01]  /*5000*/  IMAD R10, R5.reuse, R8, R15 ;  /* 0x00000008050a7224 */ /* 0x040fe200078e020f */
[----:B------:R-:W-:Y:S01]  /*5010*/  IABS R15, R166 ;  /* 0x000000a6000f7213 */ /* 0x000fe20000000000 */
        /* <DEDUP_REMOVED lines=12> */
[C---:B------:R-:W-:Y:S01]  /*50e0*/  IMAD R11, R5.reuse, R140, R11 ;  /* 0x0000008c050b7224 */ /* 0x040fe200078e020b */
[----:B------:R-:W-:Y:S01]  /*50f0*/  @!P4 IADD3 R20, R20, -R5, RZ ;  /* 0x800000051414c210 */ /* 0x000fe20007ffe0ff */
[----:B------:R-:W-:Y:S01]  /*5100*/  @!P3 IMAD.IADD R32, R32, 0x1, -R5 ;  /* 0x000000012020b824 */ /* 0x000fe200078e0a05 */
[C---:B------:R-:W-:Y:S01]  /*5110*/  ISETP.GT.U32.AND P3, PT, R5.reuse, R18, PT ;  /* 0x000000120500720c */ /* 0x040fe20003f64070 */
[C---:B------:R-:W-:Y:S01]  /*5120*/  IMAD R13, R5.reuse, R8, R13 ;  /* 0x00000008050d7224 */ /* 0x040fe200078e020d */
[----:B------:R-:W-:Y:S01]  /*5130*/  ISETP.GT.U32.AND P4, PT, R5, R11, PT ;  /* 0x0000000b0500720c */ /* 0x000fe20003f84070 */
[----:B------:R-:W-:-:S04]  /*5140*/  IMAD.HI.U32 R8, R4, R15, RZ ;  /* 0x0000000f04087227 */ /* 0x000fc800078e00ff */
[--C-:B------:R-:W-:Y:S01]  /*5150*/  @!P0 IMAD.IADD R30, R30, 0x1, -R5.reuse ;  /* 0x000000011e1e8824 */ /* 0x100fe200078e0a05 */
[C---:B------:R-:W-:Y:S01]  /*5160*/  ISETP.GT.U32.AND P0, PT, R5.reuse, R16, PT ;  /* 0x000000100500720c */ /* 0x040fe20003f04070 */
[--C-:B------:R-:W-:Y:S01]  /*5170*/  @!P5 IMAD.IADD R22, R22, 0x1, -R5.reuse ;  /* 0x000000011616d824 */ /* 0x100fe200078e0a05 */
[C---:B------:R-:W-:Y:S01]  /*5180*/  ISETP.GT.U32.AND P5, PT, R5.reuse, R9, PT ;  /* 0x000000090500720c */ /* 0x040fe20003fa4070 */
[--C-:B------:R-:W-:Y:S01]  /*5190*/  @!P2 IMAD.IADD R12, R12, 0x1, -R5.reuse ;  /* 0x000000010c0ca824 */ /* 0x100fe200078e0a05 */
[C---:B------:R-:W-:Y:S01]  /*51a0*/  ISETP.GT.U32.AND P2, PT, R5.reuse, R24, PT ;  /* 0x000000180500720c */ /* 0x040fe20003f44070 */
[----:B------:R-:W-:Y:S02]  /*51b0*/  IMAD.MOV R8, RZ, RZ, -R8 ;  /* 0x000000ffff087224 */ /* 0x000fe400078e0a08 */
[----:B------:R-:W-:Y:S01]  /*51c0*/  @!P1 IMAD.IADD R10, R10, 0x1, -R5 ;  /* 0x000000010a0a9824 */ /* 0x000fe200078e0a05 */
[C---:B------:R-:W-:Y:S01]  /*51d0*/  ISETP.GT.U32.AND P1, PT, R5.reuse, R22, PT ;  /* 0x000000160500720c */ /* 0x040fe20003f24070 */
[----:B------:R-:W-:-:S02]  /*51e0*/  IMAD R15, R5, R8, R15 ;  /* 0x00000008050f7224 */ /* 0x000fc400078e020f */
[----:B------:R-:W-:-:S04]  /*51f0*/  IMAD.HI.U32 R8, R4, R21, RZ ;  /* 0x0000001504087227 */ /* 0x000fc800078e00ff */
[--C-:B------:R-:W-:Y:S01]  /*5200*/  @!P6 IMAD.IADD R28, R28, 0x1, -R5.reuse ;  /* 0x000000011c1ce824 */ /* 0x100fe200078e0a05 */
[C---:B------:R-:W-:Y:S01]  /*5210*/  ISETP.GT.U32.AND P6, PT, R5.reuse, R14, PT ;  /* 0x0000000e0500720c */ /* 0x040fe20003fc4070 */
[--C-:B------:R-:W-:Y:S01]  /*5220*/  @!P3 IMAD.IADD R18, R18, 0x1, -R5.reuse ;  /* 0x000000011212b824 */ /* 0x100fe200078e0a05 */
[C---:B------:R-:W-:Y:S01]  /*5230*/  ISETP.GT.U32.AND P3, PT, R5.reuse, R13, PT ;  /* 0x0000000d0500720c */ /* 0x040fe20003f64070 */
[----:B------:R-:W-:Y:S02]  /*5240*/  IMAD.MOV R8, RZ, RZ, -R8 ;  /* 0x000000ffff087224 */ /* 0x000fe400078e0a08 */
        /* <DEDUP_REMOVED lines=8> */
[----:B------:R-:W-:-:S04]  /*52d0*/  IMAD.HI.U32 R8, R4, R35, RZ ;  /* 0x0000002304087227 */ /* 0x000fc800078e00ff */
[--C-:B------:R-:W-:Y:S01]  /*52e0*/  @!P5 IMAD.IADD R9, R9, 0x1, -R5.reuse ;  /* 0x000000010909d824 */ /* 0x100fe200078e0a05 */
[C---:B------:R-:W-:Y:S01]  /*52f0*/  ISETP.GT.U32.AND P5, PT, R5.reuse, R20, PT ;  /* 0x000000140500720c */ /* 0x040fe20003fa4070 */
[----:B------:R-:W-:Y:S01]  /*5300*/  @!P1 IMAD.IADD R22, R22, 0x1, -R5 ;  /* 0x0000000116169824 */ /* 0x000fe200078e0a05 */
[C---:B------:R-:W-:Y:S01]  /*5310*/  ISETP.GT.U32.AND P1, PT, R5.reuse, R10, PT ;  /* 0x0000000a0500720c */ /* 0x040fe20003f24070 */
[----:B------:R-:W-:Y:S01]  /*5320*/  IMAD.MOV R25, RZ, RZ, -R25 ;  /* 0x000000ffff197224 */ /* 0x000fe200078e0a19 */
[----:B------:R-:W-:Y:S01]  /*5330*/  IADD3 R8, -R8, RZ, RZ ;  /* 0x000000ff08087210 */ /* 0x000fe20007ffe1ff */
[----:B------:R-:W-:Y:S01]  /*5340*/  @!P6 IMAD.IADD R14, R14, 0x1, -R5 ;  /* 0x000000010e0ee824 */ /* 0x000fe200078e0a05 */
[C---:B------:R-:W-:Y:S01]  /*5350*/  ISETP.GT.U32.AND P6, PT, R5.reuse, R26, PT ;  /* 0x0000001a0500720c */ /* 0x040fe20003fc4070 */
[C---:B------:R-:W-:Y:S02]  /*5360*/  IMAD R19, R5.reuse, R25, R19 ;  /* 0x0000001905137224 */ /* 0x040fe400078e0213 */
[----:B------:R-:W-:-:S02]  /*5370*/  IMAD R35, R5, R8, R35 ;  /* 0x0000000805237224 */ /* 0x000fc400078e0223 */
[----:B------:R-:W-:Y:S01]  /*5380*/  @!P0 IMAD.IADD R15, R15, 0x1, -R5 ;  /* 0x000000010f0f8824 */ /* 0x000fe200078e0a05 */
[C---:B------:R-:W-:Y:S01]  /*5390*/  ISETP.GT.U32.AND P0, PT, R5.reuse, R14, PT ;  /* 0x0000000e0500720c */ /* 0x040fe20003f04070 */
[----:B------:R-:W-:Y:S01]  /*53a0*/  IMAD.HI.U32 R25, R4, R37, RZ ;  /* 0x0000002504197227 */ /* 0x000fe200078e00ff */
[----:B------:R-:W-:Y:S02]  /*53b0*/  @!P5 IADD3 R20, R20, -R5, RZ ;  /* 0x800000051414d210 */ /* 0x000fe40007ffe0ff */
[----:B------:R-:W-:Y:S01]  /*53c0*/  ISETP.GT.U32.AND P5, PT, R5, R9, PT ;  /* 0x000000090500720c */ /* 0x000fe20003fa4070 */
[----:B------:R-:W-:-:S04]  /*53d0*/  IMAD.HI.U32 R8, R4, R31, RZ ;  /* 0x0000001f04087227 */ /* 0x000fc800078e00ff */
[----:B------:R-:W-:Y:S01]  /*53e0*/  @!P4 IMAD.IADD R18, R18, 0x1, -R5 ;  /* 0x000000011212c824 */ /* 0x000fe200078e0a05 */
[----:B------:R-:W-:Y:S01]  /*53f0*/  ISETP.GT.U32.AND P4, PT, R5, R11, PT ;  /* 0x0000000b0500720c */ /* 0x000fe20003f84070 */
        /* <DEDUP_REMOVED lines=10> */
[----:B------:R-:W-:Y:S01]  /*54a0*/  IMAD R39, R5, R4, R39 ;  /* 0x0000000405277224 */ /* 0x000fe200078e0227 */
[----:B------:R-:W-:Y:S01]  /*54b0*/  IABS R4, R152 ;  /* 0x0000009800047213 */ /* 0x000fe20000000000 */
[--C-:B------:R-:W-:Y:S01]  /*54c0*/  @!P4 IMAD.IADD R11, R11, 0x1, -R5.reuse ;  /* 0x000000010b0bc824 */ /* 0x100fe200078e0a05 */
[----:B------:R-:W-:Y:S01]  /*54d0*/  ISETP.GT.U32.AND P4, PT, R5, R37, PT ;  /* 0x000000250500720c */ /* 0x000fe20003f84070 */
[----:B------:R-:W-:Y:S01]  /*54e0*/  @!P2 IMAD.IADD R19, R19, 0x1, -R5 ;  /* 0x000000011313a824 */ /* 0x000fe200078e0a05 */
[----:B------:R-:W-:Y:S01]  /*54f0*/  ISETP.GT.U32.AND P2, PT, R5, R29, PT ;  /* 0x0000001d0500720c */ /* 0x000fe20003f44070 */
[----:B------:R-:W-:-:S04]  /*5500*/  IMAD.HI.U32 R2, R2, R4, RZ ;  /* 0x0000000402027227 */ /* 0x000fc800078e00ff */
[--C-:B------:R-:W-:Y:S01]  /*5510*/  @!P5 IMAD.IADD R9, R9, 0x1, -R5.reuse ;  /* 0x000000010909d824 */ /* 0x100fe200078e0a05 */
[----:B------:R-:W-:Y:S01]  /*5520*/  ISETP.GT.U32.AND P5, PT, R5, R23, PT ;  /* 0x000000170500720c */ /* 0x000fe20003fa4070 */
[----:B------:R-:W-:Y:S01]  /*5530*/  @!P1 IMAD.IADD R21, R21, 0x1, -R5 ;  /* 0x0000000115159824 */ /* 0x000fe200078e0a05 */
[C---:B------:R-:W-:Y:S01]  /*5540*/  ISETP.GT.U32.AND P1, PT, R5.reuse, R27, PT ;  /* 0x0000001b0500720c */ /* 0x040fe20003f24070 */
[----:B------:R-:W-:Y:S02]  /*5550*/  IMAD.MOV R8, RZ, RZ, -R8 ;  /* 0x000000ffff087224 */ /* 0x000fe400078e0a08 */
[----:B------:R-:W-:Y:S02]  /*5560*/  IMAD.MOV R2, RZ, RZ, -R2 ;  /* 0x000000ffff027224 */ /* 0x000fe400078e0a02 */
[----:B------:R-:W-:Y:S02]  /*5570*/  IMAD R31, R5, R8, R31 ;  /* 0x00000008051f7224 */ /* 0x000fe400078e021f */
[C---:B------:R-:W-:Y:S01]  /*5580*/  IMAD R4, R6.reuse, R2, R4 ;  /* 0x0000000206047224 */ /* 0x040fe200078e0204 */
[----:B------:R-:W2:Y:S01]  /*5590*/  LDL R8, [R1+0xb80] ;  /* 0x000b800001087983 */ /* 0x000ea20000100800 */
[--C-:B------:R-:W-:Y:S01]  /*55a0*/  @!P0 IMAD.IADD R17, R17, 0x1, -R5.reuse ;  /* 0x0000000111118824 */ /* 0x100fe200078e0a05 */
[----:B------:R-:W-:Y:S01]  /*55b0*/  ISETP.GT.U32.AND P0, PT, R5, R31, PT ;  /* 0x0000001f0500720c */ /* 0x000fe20003f04070 */
[--C-:B------:R-:W-:Y:S01]  /*55c0*/  @!P4 IMAD.IADD R37, R37, 0x1, -R5.reuse ;  /* 0x000000012525c824 */ /* 0x100fe200078e0a05 */
[----:B------:R-:W-:Y:S01]  /*55d0*/  @!P5 IADD3 R23, R23, -R5, RZ ;  /* 0x800000051717d210 */ /* 0x000fe20007ffe0ff */
[--C-:B------:R-:W-:Y:S01]  /*55e0*/  @!P2 IMAD.IADD R29, R29, 0x1, -R5.reuse ;  /* 0x000000011d1da824 */ /* 0x100fe200078e0a05 */
[----:B------:R-:W-:Y:S01]  /*55f0*/  ISETP.GT.U32.AND P2, PT, R6, R4, PT ;  /* 0x000000040600720c */ /* 0x000fe20003f44070 */
[--C-:B------:R-:W-:Y:S01]  /*5600*/  @!P1 IMAD.IADD R27, R27, 0x1, -R5.reuse ;  /* 0x000000011b1b9824 */ /* 0x100fe200078e0a05 */
[----:B------:R-:W-:Y:S01]  /*5610*/  ISETP.GT.U32.AND P5, PT, R5, R39, PT ;  /* 0x000000270500720c */ /* 0x000fe20003fa4070 */
[--C-:B------:R-:W-:Y:S01]  /*5620*/  @!P3 IMAD.IADD R13, R13, 0x1, -R5.reuse ;  /* 0x000000010d0db824 */ /* 0x100fe200078e0a05 */
[C---:B------:R-:W-:Y:S01]  /*5630*/  ISETP.GT.U32.AND P1, PT, R5.reuse, R37, PT ;  /* 0x000000250500720c */ /* 0x040fe20003f24070 */
[----:B------:R-:W-:Y:S01]  /*5640*/  @!P6 IMAD.IADD R26, R26, 0x1, -R5 ;  /* 0x000000011a1ae824 */ /* 0x000fe200078e0a05 */
[----:B------:R-:W-:-:S02]  /*5650*/  ISETP.GT.U32.AND P3, PT, R5, R16, PT ;  /* 0x000000100500720c */ /* 0x000fc40003f64070 */
[----:B------:R-:W-:Y:S01]  /*5660*/  ISETP.GT.U32.AND P6, PT, R5, R15, PT ;  /* 0x0000000f0500720c */ /* 0x000fe20003fc4070 */
[--C-:B------:R-:W-:Y:S01]  /*5670*/  @!P0 IMAD.IADD R31, R31, 0x1, -R5.reuse ;  /* 0x000000011f1f8824 */ /* 0x100fe200078e0a05 */
[C---:B------:R-:W-:Y:S02]  /*5680*/  ISETP.GT.U32.AND P4, PT, R5.reuse, R17, PT ;  /* 0x000000110500720c */ /* 0x040fe40003f84070 */
[----:B------:R-:W-:Y:S02]  /*5690*/  ISETP.GT.U32.AND P0, PT, R5, R23, PT ;  /* 0x000000170500720c */ /* 0x000fe40003f04070 */
[----:B------:R-:W-:Y:S01]  /*56a0*/  @!P2 IADD3 R4, R4, -R6, RZ ;  /* 0x800000060404a210 */ /* 0x000fe20007ffe0ff */
[--C-:B------:R-:W-:Y:S01]  /*56b0*/  @!P5 IMAD.IADD R39, R39, 0x1, -R5.reuse ;  /* 0x000000012727d824 */ /* 0x100fe200078e0a05 */
[----:B------:R-:W-:Y:S01]  /*56c0*/  ISETP.GT.U32.AND P5, PT, R5, R31, PT ;  /* 0x0000001f0500720c */ /* 0x000fe20003fa4070 */
[--C-:B------:R-:W-:Y:S01]  /*56d0*/  @!P1 IMAD.IADD R37, R37, 0x1, -R5.reuse ;  /* 0x0000000125259824 */ /* 0x100fe200078e0a05 */
[----:B------:R-:W-:Y:S01]  /*56e0*/  ISETP.GT.U32.AND P1, PT, R6, R4, PT ;  /* 0x000000040600720c */ /* 0x000fe20003f24070 */
[--C-:B------:R-:W-:Y:S01]  /*56f0*/  @!P3 IMAD.IADD R16, R16, 0x1, -R5.reuse ;  /* 0x000000011010b824 */ /* 0x100fe200078e0a05 */
[----:B------:R-:W-:Y:S01]  /*5700*/  ISETP.GT.U32.AND P3, PT, R5, R13, PT ;  /* 0x0000000d0500720c */ /* 0x000fe20003f64070 */
[----:B------:R-:W-:Y:S01]  /*5710*/  @!P6 IMAD.IADD R15, R15, 0x1, -R5 ;  /* 0x000000010f0fe824 */ /* 0x000fe200078e0a05 */
[----:B------:R-:W-:-:S02]  /*5720*/  ISETP.GT.U32.AND P6, PT, R5, R33, PT ;  /* 0x000000210500720c */ /* 0x000fc40003fc4070 */
[----:B------:R-:W-:Y:S02]  /*5730*/  LOP3.LUT R25, RZ, R153, RZ, 0x33, !PT ;  /* 0x00000099ff197212 */ /* 0x000fe400078e33ff */
[----:B------:R-:W-:Y:S01]  /*5740*/  LOP3.LUT R3, R3, 0x7c, RZ, 0xc0, !PT ;  /* 0x0000007c03037812 */ /* 0x000fe200078ec0ff */
[----:B------:R-:W-:Y:S01]  /*5750*/  IMAD R150, R240, 0xe4, RZ ;  /* 0x000000e4f0967824 */ /* 0x000fe200078e02ff */
[----:B------:R-:W-:Y:S01]  /*5760*/  MOV R2, 0x400 ;  /* 0x0000040000027802 */ /* 0x000fe20000000f00 */
[--C-:B------:R-:W-:Y:S01]  /*5770*/  @!P5 IMAD.IADD R31, R31, 0x1, -R5.reuse ;  /* 0x000000011f1fd824 */ /* 0x100fe200078e0a05 */
[----:B---3--:R-:W-:Y:S01]  /*5780*/  ISETP.GE.AND P5, PT, R252, RZ, PT ;  /* 0x000000fffc00720c */ /* 0x008fe20003fa6270 */
[----:B------:R-:W-:Y:S01]  /*5790*/  @!P1 IMAD.IADD R4, R4, 0x1, -R6 ;  /* 0x0000000104049824 */ /* 0x000fe200078e0a06 */
[----:B------:R-:W3:Y:S01]  /*57a0*/  LDL R252, [R1+0xb08] ;  /* 0x000b080001fc7983 */ /* 0x000ee20000100800 */
[----:B----4-:R-:W-:Y:S01]  /*57b0*/  ISETP.GE.AND P1, PT, R160, RZ, PT ;  /* 0x000000ffa000720c */ /* 0x010fe20003f26270 */
[--C-:B------:R-:W-:Y:S01]  /*57c0*/  @!P3 IMAD.IADD R13, R13, 0x1, -R5.reuse ;  /* 0x000000010d0db824 */ /* 0x100fe200078e0a05 */
[----:B------:R-:W-:Y:S01]  /*57d0*/  ISETP.GT.U32.AND P3, PT, R5, R35, PT ;  /* 0x000000230500720c */ /* 0x000fe20003f64070 */
[----:B------:R-:W4:Y:S01]  /*57e0*/  LDL R160, [R1+0xb10] ;  /* 0x000b100001a07983 */ /* 0x000f220000100800 */
[--C-:B------:R-:W-:Y:S01]  /*57f0*/  @!P6 IMAD.IADD R33, R33, 0x1, -R5.reuse ;  /* 0x000000012121e824 */ /* 0x100fe200078e0a05 */
[----:B------:R-:W-:Y:S01]  /*5800*/  ISETP.GT.U32.AND P6, PT, R5, R21, PT ;  /* 0x000000150500720c */ /* 0x000fe20003fc4070 */
[----:B------:R-:W-:-:S09]  /*5810*/  @!P4 IMAD.IADD R17, R17, 0x1, -R5 ;  /* 0x000000011111c824 */ /* 0x000fd200078e0a05 */
[----:B------:R-:W-:Y:S01]  /*5820*/  @!P3 IMAD.IADD R35, R35, 0x1, -R5 ;  /* 0x000000012323b824 */ /* 0x000fe200078e0a05 */
[----:B------:R-:W-:-:S04]  /*5830*/  ISETP.GT.U32.AND P3, PT, R5, R19, PT ;  /* 0x000000130500720c */ /* 0x000fc80003f64070 */
[----:B------:R-:W-:Y:S01]  /*5840*/  ISETP.GT.U32.AND P4, PT, R5, R35, PT ;  /* 0x000000230500720c */ /* 0x000fe20003f84070 */
[--C-:B------:R-:W-:Y:S01]  /*5850*/  @!P6 IMAD.IADD R21, R21, 0x1, -R5.reuse ;  /* 0x000000011515e824 */ /* 0x100fe200078e0a05 */
[----:B------:R-:W-:Y:S01]  /*5860*/  ISETP.GT.U32.AND P6, PT, R5, R27, PT ;  /* 0x0000001b0500720c */ /* 0x000fe20003fc4070 */
[----:B------:R-:W-:Y:S01]  /*5870*/  @!P0 IMAD.IADD R23, R23, 0x1, -R5 ;  /* 0x0000000117178824 */ /* 0x000fe200078e0a05 */
[C---:B------:R-:W-:Y:S02]  /*5880*/  ISETP.GT.U32.AND P0, PT, R5.reuse, R29, PT ;  /* 0x0000001d0500720c */ /* 0x040fe40003f04070 */
[----:B------:R-:W-:-:S03]  /*5890*/  ISETP.GT.U32.AND P2, PT, R5, R39, PT ;  /* 0x000000270500720c */ /* 0x000fc60003f44070 */
[----:B------:R-:W-:Y:S01]  /*58a0*/  @!P3 IMAD.IADD R19, R19, 0x1, -R5 ;  /* 0x000000011313b824 */ /* 0x000fe200078e0a05 */
[----:B------:R-:W-:-:S03]  /*58b0*/  ISETP.GT.U32.AND P3, PT, R5, R33, PT ;  /* 0x000000210500720c */ /* 0x000fc60003f64070 */
[--C-:B------:R-:W-:Y:S01]  /*58c0*/  @!P4 IMAD.IADD R35, R35, 0x1, -R5.reuse ;  /* 0x000000012323c824 */ /* 0x100fe200078e0a05 */
[----:B------:R-:W-:Y:S01]  /*58d0*/  ISETP.GE.AND P4, PT, R0, RZ, PT ;  /* 0x000000ff0000720c */ /* 0x000fe20003f86270 */
[--C-:B------:R-:W-:Y:S02]  /*58e0*/  @!P6 IMAD.IADD R27, R27, 0x1, -R5.reuse ;  /* 0x000000011b1be824 */ /* 0x100fe400078e0a05 */
[--C-:B------:R-:W-:Y:S02]  /*58f0*/  @!P0 IMAD.IADD R29, R29, 0x1, -R5.reuse ;  /* 0x000000011d1d8824 */ /* 0x100fe400078e0a05 */
[--C-:B------:R-:W-:Y:S01]  /*5900*/  @!P2 IMAD.IADD R39, R39, 0x1, -R5.reuse ;  /* 0x000000012727a824 */ /* 0x100fe200078e0a05 */
[----:B--2---:R-:W-:Y:S01]  /*5910*/  ISETP.GE.AND P2, PT, R247, RZ, PT ;  /* 0x000000fff700720c */ /* 0x004fe20003f46270 */
[----:B------:R-:W-:Y:S01]  /*5920*/  @!P5 IMAD.MOV R136, RZ, RZ, -R136 ;  /* 0x000000ffff88d224 */ /* 0x000fe200078e0a88 */
[----:B------:R-:W2:Y:S01]  /*5930*/  LDL R247, [R1+0xb1c] ;  /* 0x000b1c0001f77983 */ /* 0x000ea20000100800 */
[----:B------:R-:W-:Y:S01]  /*5940*/  @!P3 IMAD.IADD R33, R33, 0x1, -R5 ;  /* 0x000000012121b824 */ /* 0x000fe200078e0a05 */
[----:B------:R-:W-:Y:S01]  /*5950*/  ISETP.GE.AND P3, PT, R244, RZ, PT ;  /* 0x000000fff400720c */ /* 0x000fe20003f66270 */
[----:B------:R-:W-:-:S02]  /*5960*/  IMAD R5, R246, R241, RZ ;  /* 0x000000f1f6057224 */ /* 0x000fc400078e02ff */
[----:B------:R-:W-:Y:S01]  /*5970*/  @!P4 IMAD.MOV R137, RZ, RZ, -R137 ;  /* 0x000000ffff89c224 */ /* 0x000fe200078e0a89 */
[----:B------:R-:W2:Y:S01]  /*5980*/  LDL R246, [R1+0xb18] ;  /* 0x000b180001f67983 */ /* 0x000ea20000100800 */
[----:B------:R-:W-:Y:S02]  /*5990*/  ISETP.GE.AND P4, PT, R245, RZ, PT ;  /* 0x000000fff500720c */ /* 0x000fe40003f86270 */
[----:B------:R-:W-:Y:S01]  /*59a0*/  ISETP.GE.AND P5, PT, R248, RZ, PT ;  /* 0x000000fff800720c */ /* 0x000fe20003fa6270 */
[----:B------:R-:W2:Y:S04]  /*59b0*/  LDL R244, [R1+0xb44] ;  /* 0x000b440001f47983 */ /* 0x000ea80000100800 */
[----:B------:R-:W2:Y:S01]  /*59c0*/  LDL R248, [R1+0xb20] ;  /* 0x000b200001f87983 */ /* 0x000ea20000100800 */
[----:B------:R-:W-:Y:S01]  /*59d0*/  @!P3 IMAD.MOV R135, RZ, RZ, -R135 ;  /* 0x000000ffff87b224 */ /* 0x000fe200078e0a87 */
[----:B------:R-:W-:Y:S01]  /*59e0*/  ISETP.GE.AND P3, PT, R249, RZ, PT ;  /* 0x000000fff900720c */ /* 0x000fe20003f66270 */
[----:B------:R-:W-:Y:S01]  /*59f0*/  @!P2 IMAD.MOV R133, RZ, RZ, -R133 ;  /* 0x000000ffff85a224 */ /* 0x000fe200078e0a85 */
[----:B------:R-:W-:Y:S01]  /*5a00*/  @!P1 IADD3 R134, -R134, RZ, RZ ;  /* 0x000000ff86869210 */ /* 0x000fe20007ffe1ff */
[----:B------:R-:W2:Y:S01]  /*5a10*/  LDL R249, [R1+0xb28] ;  /* 0x000b280001f97983 */ /* 0x000ea20000100800 */
[----:B------:R-:W-:Y:S01]  /*5a20*/  ISETP.GE.AND P1, PT, R250, RZ, PT ;  /* 0x000000fffa00720c */ /* 0x000fe20003f26270 */
[----:B------:R-:W-:Y:S01]  /*5a30*/  @!P4 IMAD.MOV R132, RZ, RZ, -R132 ;  /* 0x000000ffff84c224 */ /* 0x000fe200078e0a84 */
[----:B------:R-:W-:Y:S01]  /*5a40*/  ISETP.GE.AND P2, PT, R251, RZ, PT ;  /* 0x000000fffb00720c */ /* 0x000fe20003f46270 */
[----:B------:R-:W2:Y:S01]  /*5a50*/  LDL R250, [R1+0xb34] ;  /* 0x000b340001fa7983 */ /* 0x000ea20000100800 */
[----:B------:R-:W-:-:S03]  /*5a60*/  @!P5 IMAD.MOV R131, RZ, RZ, -R131 ;  /* 0x000000ffff83d224 */ /* 0x000fc600078e0a83 */
[----:B------:R-:W2:Y:S04]  /*5a70*/  LDL R251, [R1+0xb30] ;  /* 0x000b300001fb7983 */ /* 0x000ea80000100800 */
[----:B------:R-:W2:Y:S01]  /*5a80*/  LDL R245, [R1+0xb48] ;  /* 0x000b480001f57983 */ /* 0x000ea20000100800 */
[----:B---3--:R-:W-:-:S03]  /*5a90*/  ISETP.GE.AND P4, PT, R252, RZ, PT ;  /* 0x000000fffc00720c */ /* 0x008fc60003f86270 */
[----:B------:R-:W3:Y:S01]  /*5aa0*/  LDL R252, [R1+0xb40] ;  /* 0x000b400001fc7983 */ /* 0x000ee20000100800 */
[----:B----4-:R-:W-:-:S03]  /*5ab0*/  ISETP.GE.AND P5, PT, R160, RZ, PT ;  /* 0x000000ffa000720c */ /* 0x010fc60003fa6270 */
[----:B------:R-:W4:Y:S01]  /*5ac0*/  LDL R160, [R1+0xb3c] ;  /* 0x000b3c0001a07983 */ /* 0x000f220000100800 */
[----:B------:R-:W-:Y:S02]  /*5ad0*/  @!P3 IMAD.MOV R130, RZ, RZ, -R130 ;  /* 0x000000ffff82b224 */ /* 0x000fe400078e0a82 */
[----:B------:R-:W-:Y:S02]  /*5ae0*/  @!P1 IMAD.MOV R129, RZ, RZ, -R129 ;  /* 0x000000ffff819224 */ /* 0x000fe400078e0a81 */
[----:B------:R-:W-:Y:S02]  /*5af0*/  @!P2 IMAD.MOV R128, RZ, RZ, -R128 ;  /* 0x000000ffff80a224 */ /* 0x000fe400078e0a80 */
[----:B------:R-:W-:-:S03]  /*5b00*/  @!P4 IMAD.MOV R127, RZ, RZ, -R127 ;  /* 0x000000ffff7fc224 */ /* 0x000fc600078e0a7f */
[----:B------:R-:W-:Y:S01]  /*5b10*/  @!P5 IMAD.MOV R126, RZ, RZ, -R126 ;  /* 0x000000ffff7ed224 */ /* 0x000fe200078e0a7e */
[----:B--2---:R-:W-:Y:S02]  /*5b20*/  ISETP.GE.AND P1, PT, R247, RZ, PT ;  /* 0x000000fff700720c */ /* 0x004fe40003f26270 */
[----:B------:R-:W2:Y:S01]  /*5b30*/  LDL R247, [R1+0xb4c] ;  /* 0x000b4c0001f77983 */ /* 0x000ea20000100800 */
[----:B------:R-:W-:-:S03]  /*5b40*/  ISETP.GE.AND P3, PT, R246, RZ, PT ;  /* 0x000000fff600720c */ /* 0x000fc60003f66270 */
[----:B------:R-:W2:Y:S01]  /*5b50*/  LDL R246, [R1+0xb50] ;  /* 0x000b500001f67983 */ /* 0x000ea20000100800 */
[----:B------:R-:W-:-:S03]  /*5b60*/  ISETP.GE.AND P2, PT, R248, RZ, PT ;  /* 0x000000fff800720c */ /* 0x000fc60003f46270 */
[----:B------:R-:W2:Y:S03]  /*5b70*/  LDL R248, [R1+0xb58] ;  /* 0x000b580001f87983 */ /* 0x000ea60000100800 */
[----:B------:R-:W-:Y:S01]  /*5b80*/  @!P1 IMAD.MOV R124, RZ, RZ, -R124 ;  /* 0x000000ffff7c9224 */ /* 0x000fe200078e0a7c */
[----:B------:R-:W-:Y:S02]  /*5b90*/  ISETP.GE.AND P4, PT, R249, RZ, PT ;  /* 0x000000fff900720c */ /* 0x000fe40003f86270 */
[----:B------:R-:W-:Y:S01]  /*5ba0*/  @!P3 IMAD.MOV R125, RZ, RZ, -R125 ;  /* 0x000000ffff7db224 */ /* 0x000fe200078e0a7d */
[----:B------:R-:W2:Y:S01]  /*5bb0*/  LDL R249, [R1+0xb60] ;  /* 0x000b600001f97983 */ /* 0x000ea20000100800 */
[----:B------:R-:W-:-:S03]  /*5bc0*/  ISETP.GE.AND P5, PT, R250, RZ, PT ;  /* 0x000000fffa00720c */ /* 0x000fc60003fa6270 */
[----:B------:R-:W2:Y:S01]  /*5bd0*/  LDL R250, [R1+0xb68] ;  /* 0x000b680001fa7983 */ /* 0x000ea20000100800 */
[----:B------:R-:W-:Y:S01]  /*5be0*/  ISETP.GE.AND P3, PT, R251, RZ, PT ;  /* 0x000000fffb00720c */ /* 0x000fe20003f66270 */
[----:B------:R-:W-:Y:S02]  /*5bf0*/  @!P2 IMAD.MOV R123, RZ, RZ, -R123 ;  /* 0x000000ffff7ba224 */ /* 0x000fe400078e0a7b */
[----:B------:R-:W2:Y:S01]  /*5c00*/  LDL R251, [R1+0xb64] ;  /* 0x000b640001fb7983 */ /* 0x000ea20000100800 */
[----:B---3--:R-:W-:-:S03]  /*5c10*/  ISETP.GE.AND P1, PT, R252, RZ, PT ;  /* 0x000000fffc00720c */ /* 0x008fc60003f26270 */
[----:B------:R-:W3:Y:S01]  /*5c20*/  LDL R252, [R1+0xb70] ;  /* 0x000b700001fc7983 */ /* 0x000ee20000100800 */
[----:B----4-:R-:W-:-:S03]  /*5c30*/  ISETP.GE.AND P2, PT, R160, RZ, PT ;  /* 0x000000ffa000720c */ /* 0x010fc60003f46270 */
[----:B------:R-:W4:Y:S01]  /*5c40*/  LDL R160, [R1+0xb78] ;  /* 0x000b780001a07983 */ /* 0x000f220000100800 */
[----:B------:R-:W-:Y:S01]  /*5c50*/  @!P4 IMAD.MOV R122, RZ, RZ, -R122 ;  /* 0x000000ffff7ac224 */ /* 0x000fe200078e0a7a */
[----:B------:R-:W-:Y:S01]  /*5c60*/  ISETP.GE.AND P4, PT, R244, RZ, PT ;  /* 0x000000fff400720c */ /* 0x000fe20003f86270 */
[----:B------:R-:W-:Y:S01]  /*5c70*/  @!P3 IMAD.MOV R120, RZ, RZ, -R120 ;  /* 0x000000ffff78b224 */ /* 0x000fe200078e0a78 */
[----:B------:R-:W-:Y:S01]  /*5c80*/  @!P5 IADD3 R121, -R121, RZ, RZ ;  /* 0x000000ff7979d210 */ /* 0x000fe20007ffe1ff */
[----:B------:R-:W4:Y:S01]  /*5c90*/  LDL.LU R244, [R1+0xd18] ;  /* 0x000d180001f47983 */ /* 0x000f220000300800 */
[----:B------:R-:W-:Y:S01]  /*5ca0*/  ISETP.GE.AND P5, PT, R245, RZ, PT ;  /* 0x000000fff500720c */ /* 0x000fe20003fa6270 */
[----:B------:R-:W-:Y:S02]  /*5cb0*/  @!P1 IMAD.MOV R119, RZ, RZ, -R119 ;  /* 0x000000ffff779224 */ /* 0x000fe400078e0a77 */
[----:B------:R-:W4:Y:S01]  /*5cc0*/  LDL.LU R245, [R1+0xd14] ;  /* 0x000d140001f57983 */ /* 0x000f220000300800 */
[----:B------:R-:W-:-:S05]  /*5cd0*/  @!P2 IMAD.MOV R118, RZ, RZ, -R118 ;  /* 0x000000ffff76a224 */ /* 0x000fca00078e0a76 */
[----:B------:R-:W-:-:S04]  /*5ce0*/  @!P4 IMAD.MOV R117, RZ, RZ, -R117 ;  /* 0x000000ffff75c224 */ /* 0x000fc800078e0a75 */
[----:B------:R-:W-:Y:S01]  /*5cf0*/  @!P5 IMAD.MOV R116, RZ, RZ, -R116 ;  /* 0x000000ffff74d224 */ /* 0x000fe200078e0a74 */
[----:B--2---:R-:W-:Y:S02]  /*5d00*/  ISETP.GE.AND P1, PT, R247, RZ, PT ;  /* 0x000000fff700720c */ /* 0x004fe40003f26270 */
[----:B------:R-:W-:Y:S02]  /*5d10*/  ISETP.GE.AND P3, PT, R246, RZ, PT ;  /* 0x000000fff600720c */ /* 0x000fe40003f66270 */
[----:B------:R-:W2:Y:S04]  /*5d20*/  LDL.LU R246, [R1+0xd10] ;  /* 0x000d100001f67983 */ /* 0x000ea80000300800 */
[----:B------:R-:W2:Y:S01]  /*5d30*/  LDL.LU R247, [R1+0xd0c] ;  /* 0x000d0c0001f77983 */ /* 0x000ea20000300800 */
[----:B------:R-:W-:-:S03]  /*5d40*/  ISETP.GE.AND P2, PT, R248, RZ, PT ;  /* 0x000000fff800720c */ /* 0x000fc60003f46270 */
[----:B------:R-:W2:Y:S01]  /*5d50*/  LDL.LU R248, [R1+0xd08] ;  /* 0x000d080001f87983 */ /* 0x000ea20000300800 */
[----:B------:R-:W-:Y:S01]  /*5d60*/  @!P1 IMAD.MOV R114, RZ, RZ, -R114 ;  /* 0x000000ffff729224 */ /* 0x000fe200078e0a72 */
[----:B------:R-:W-:Y:S01]  /*5d70*/  ISETP.GE.AND P4, PT, R249, RZ, PT ;  /* 0x000000fff900720c */ /* 0x000fe20003f86270 */
[----:B------:R-:W-:Y:S01]  /*5d80*/  @!P3 IMAD.MOV R115, RZ, RZ, -R115 ;  /* 0x000000ffff73b224 */ /* 0x000fe200078e0a73 */
[----:B------:R-:W2:Y:S01]  /*5d90*/  LDL.LU R249, [R1+0xd04] ;  /* 0x000d040001f97983 */ /* 0x000ea20000300800 */
[----:B------:R-:W-:-:S03]  /*5da0*/  ISETP.GE.AND P5, PT, R250, RZ, PT ;  /* 0x000000fffa00720c */ /* 0x000fc60003fa6270 */
[----:B------:R-:W2:Y:S01]  /*5db0*/  LDL.LU R250, [R1+0xd00] ;  /* 0x000d000001fa7983 */ /* 0x000ea20000300800 */
[----:B------:R-:W-:Y:S01]  /*5dc0*/  ISETP.GE.AND P3, PT, R251, RZ, PT ;  /* 0x000000fffb00720c */ /* 0x000fe20003f66270 */
[----:B------:R-:W-:Y:S02]  /*5dd0*/  @!P2 IMAD.MOV R113, RZ, RZ, -R113 ;  /* 0x000000ffff71a224 */ /* 0x000fe400078e0a71 */
[----:B------:R-:W2:Y:S01]  /*5de0*/  LDL.LU R251, [R1+0xcfc] ;  /* 0x000cfc0001fb7983 */ /* 0x000ea20000300800 */
[----:B---3--:R-:W-:-:S03]  /*5df0*/  ISETP.GE.AND P1, PT, R252, RZ, PT ;  /* 0x000000fffc00720c */ /* 0x008fc60003f26270 */
[----:B------:R-:W3:Y:S01]  /*5e00*/  LDL.LU R252, [R1+0xcf8] ;  /* 0x000cf80001fc7983 */ /* 0x000ee20000300800 */
[----:B----4-:R-:W-:-:S03]  /*5e10*/  ISETP.GE.AND P2, PT, R160, RZ, PT ;  /* 0x000000ffa000720c */ /* 0x010fc60003f46270 */
[----:B------:R-:W4:Y:S01]  /*5e20*/  LDL.LU R160, [R1+0xcf4] ;  /* 0x000cf40001a07983 */ /* 0x000f220000300800 */
[----:B------:R-:W-:Y:S02]  /*5e30*/  @!P5 IMAD.MOV R111, RZ, RZ, -R111 ;  /* 0x000000ffff6fd224 */ /* 0x000fe400078e0a6f */
[----:B------:R-:W-:Y:S01]  /*5e40*/  @!P4 IMAD.MOV R112, RZ, RZ, -R112 ;  /* 0x000000ffff70c224 */ /* 0x000fe200078e0a70 */
[----:B------:R-:W-:Y:S01]  /*5e50*/  ISETP.GE.AND P4, PT, R8, RZ, PT ;  /* 0x000000ff0800720c */ /* 0x000fe20003f86270 */
[----:B------:R-:W-:Y:S02]  /*5e60*/  @!P3 IMAD.MOV R110, RZ, RZ, -R110 ;  /* 0x000000ffff6eb224 */ /* 0x000fe400078e0a6e */
[----:B------:R-:W-:-:S03]  /*5e70*/  @!P1 IMAD.MOV R109, RZ, RZ, -R109 ;  /* 0x000000ffff6d9224 */ /* 0x000fc600078e0a6d */
[----:B------:R-:W-:-:S07]  /*5e80*/  @!P2 IADD3 R108, -R108, RZ, RZ ;  /* 0x000000ff6c6ca210 */ /* 0x000fce0007ffe1ff */
[----:B------:R-:W-:Y:S01]  /*5e90*/  @!P4 IMAD.MOV R107, RZ, RZ, -R107 ;  /* 0x000000ffff6bc224 */ /* 0x000fe200078e0a6b */
[----:B--2---:R-:W-:Y:S02]  /*5ea0*/  ISETP.GE.AND P4, PT, R249, RZ, PT ;  /* 0x000000fff900720c */ /* 0x004fe40003f86270 */
[----:B------:R-:W-:Y:S02]  /*5eb0*/  ISETP.GE.AND P2, PT, R250, RZ, PT ;  /* 0x000000fffa00720c */ /* 0x000fe40003f46270 */
[----:B------:R-:W-:-:S09]  /*5ec0*/  ISETP.GE.AND P1, PT, R251, RZ, PT ;  /* 0x000000fffb00720c */ /* 0x000fd20003f26270 */
[----:B------:R-:W-:Y:S01]  /*5ed0*/  @!P4 IMAD.MOV R102, RZ, RZ, -R102 ;  /* 0x000000ffff66c224 */ /* 0x000fe200078e0a66 */
[----:B------:R-:W-:Y:S01]  /*5ee0*/  ISETP.GE.AND P4, PT, R244, RZ, PT ;  /* 0x000000fff400720c */ /* 0x000fe20003f86270 */
[----:B------:R-:W-:Y:S01]  /*5ef0*/  @!P2 IMAD.MOV R103, RZ, RZ, -R103 ;  /* 0x000000ffff67a224 */ /* 0x000fe200078e0a67 */
[----:B------:R-:W-:Y:S01]  /*5f00*/  ISETP.GE.AND P2, PT, R245, RZ, PT ;  /* 0x000000fff500720c */ /* 0x000fe20003f46270 */
[----:B------:R-:W-:Y:S01]  /*5f10*/  @!P1 IMAD.MOV R104, RZ, RZ, -R104 ;  /* 0x000000ffff689224 */ /* 0x000fe200078e0a68 */
        /* <DEDUP_REMOVED lines=19> */
[----:B------:R-:W-:Y:S02]  /*6050*/  @!P4 IADD3 R82, -R82, RZ, RZ ;  /* 0x000000ff5252c210 */ /* 0x000fe40007ffe1ff */
        /* <DEDUP_REMOVED lines=16> */
[----:B------:R-:W-:Y:S02]  /*6160*/  ISETP.GE.AND P1, PT, R214, RZ, PT ;  /* 0x000000ffd600720c */ /* 0x000fe40003f26270 */
[----:B----4-:R-:W-:Y:S02]  /*6170*/  ISETP.GE.AND P5, PT, R160, RZ, PT ;  /* 0x000000ffa000720c */ /* 0x010fe40003fa6270 */
[----:B------:R-:W2:Y:S01]  /*6180*/  LDL.LU R160, [R1+0xcf0] ;  /* 0x000cf00001a07983 */ /* 0x000ea20000300800 */
[----:B---3--:R-:W-:-:S10]  /*6190*/  ISETP.GE.AND P3, PT, R252, RZ, PT ;  /* 0x000000fffc00720c */ /* 0x008fd40003f66270 */
[----:B------:R-:W-:Y:S01]  /*61a0*/  @!P5 IMAD.MOV R106, RZ, RZ, -R106 ;  /* 0x000000ffff6ad224 */ /* 0x000fe200078e0a6a */
[----:B------:R-:W-:Y:S02]  /*61b0*/  ISETP.GE.AND P5, PT, R248, RZ, PT ;  /* 0x000000fff800720c */ /* 0x000fe40003fa6270 */
[----:B------:R-:W-:Y:S01]  /*61c0*/  @!P3 IMAD.MOV R105, RZ, RZ, -R105 ;  /* 0x000000ffff69b224 */ /* 0x000fe200078e0a69 */
[----:B------:R-:W-:-:S10]  /*61d0*/  ISETP.GE.AND P3, PT, R247, RZ, PT ;  /* 0x000000fff700720c */ /* 0x000fd40003f66270 */
[----:B------:R-:W-:Y:S01]  /*61e0*/  @!P5 IMAD.MOV R101, RZ, RZ, -R101 ;  /* 0x000000ffff65d224 */ /* 0x000fe200078e0a65 */
[----:B------:R-:W-:Y:S02]  /*61f0*/  ISETP.GE.AND P5, PT, R243, RZ, PT ;  /* 0x000000fff300720c */ /* 0x000fe40003fa6270 */
[----:B------:R-:W-:Y:S01]  /*6200*/  @!P3 IMAD.MOV R100, RZ, RZ, -R100 ;  /* 0x000000ffff64b224 */ /* 0x000fe200078e0a64 */
[----:B------:R-:W-:-:S10]  /*6210*/  ISETP.GE.AND P3, PT, R242, RZ, PT ;  /* 0x000000fff200720c */ /* 0x000fd40003f66270 */
[----:B------:R-:W-:Y:S01]  /*6220*/  @!P5 IMAD.MOV R96, RZ, RZ, -R96 ;  /* 0x000000ffff60d224 */ /* 0x000fe200078e0a60 */
[----:B------:R-:W-:Y:S02]  /*6230*/  ISETP.GE.AND P5, PT, R236, RZ, PT ;  /* 0x000000ffec00720c */ /* 0x000fe40003fa6270 */
[----:B------:R-:W-:Y:S02]  /*6240*/  @!P3 IADD3 R95, -R95, RZ, RZ ;  /* 0x000000ff5f5fb210 */ /* 0x000fe40007ffe1ff */
[----:B------:R-:W-:-:S09]  /*6250*/  ISETP.GE.AND P3, PT, R235, RZ, PT ;  /* 0x000000ffeb00720c */ /* 0x000fd20003f66270 */
[----:B------:R-:W-:Y:S01]  /*6260*/  @!P5 IMAD.MOV R91, RZ, RZ, -R91 ;  /* 0x000000ffff5bd224 */ /* 0x000fe200078e0a5b */
[----:B------:R-:W-:-:S03]  /*6270*/  ISETP.GE.AND P5, PT, R231, RZ, PT ;  /* 0x000000ffe700720c */ /* 0x000fc60003fa6270 */
[----:B------:R-:W-:Y:S01]  /*6280*/  @!P3 IMAD.MOV R90, RZ, RZ, -R90 ;  /* 0x000000ffff5ab224 */ /* 0x000fe200078e0a5a */
        /* <DEDUP_REMOVED lines=16> */
[----:B------:R-:W-:Y:S01]  /*6390*/  ISETP.GE.AND P3, PT, R210, RZ, PT ;  /* 0x000000ffd200720c */ /* 0x000fe20003f66270 */
[----:B------:R-:W-:Y:S01]  /*63a0*/  @!P2 IMAD.MOV R68, RZ, RZ, -R68 ;  /* 0x000000ffff44a224 */ /* 0x000fe200078e0a44 */
[----:B------:R-:W-:Y:S01]  /*63b0*/  @!P1 IADD3 R69, -R69, RZ, RZ ;  /* 0x000000ff45459210 */ /* 0x000fe20007ffe1ff */
[----:B------:R-:W-:Y:S01]  /*63c0*/  @!P4 IMAD.MOV R67, RZ, RZ, -R67 ;  /* 0x000000ffff43c224 */ /* 0x000fe200078e0a43 */
[----:B------:R-:W-:Y:S02]  /*63d0*/  ISETP.GE.AND P1, PT, R209, RZ, PT ;  /* 0x000000ffd100720c */ /* 0x000fe40003f26270 */
[----:B------:R-:W-:Y:S02]  /*63e0*/  ISETP.GE.AND P2, PT, R208, RZ, PT ;  /* 0x000000ffd000720c */ /* 0x000fe40003f46270 */
[----:B------:R-:W-:Y:S01]  /*63f0*/  ISETP.GE.AND P4, PT, R207, RZ, PT ;  /* 0x000000ffcf00720c */ /* 0x000fe20003f86270 */
[----:B------:R-:W-:Y:S01]  /*6400*/  @!P5 IMAD.MOV R66, RZ, RZ, -R66 ;  /* 0x000000ffff42d224 */ /* 0x000fe200078e0a42 */
[----:B------:R-:W-:-:S03]  /*6410*/  ISETP.GE.AND P5, PT, R206, RZ, PT ;  /* 0x000000ffce00720c */ /* 0x000fc60003fa6270 */
[----:B------:R-:W-:Y:S01]  /*6420*/  @!P3 IMAD.MOV R65, RZ, RZ, -R65 ;  /* 0x000000ffff41b224 */ /* 0x000fe200078e0a41 */
[----:B------:R-:W-:-:S03]  /*6430*/  ISETP.GE.AND P3, PT, R205, RZ, PT ;  /* 0x000000ffcd00720c */ /* 0x000fc60003f66270 */
[----:B------:R-:W-:Y:S01]  /*6440*/  @!P1 IMAD.MOV R64, RZ, RZ, -R64 ;  /* 0x000000ffff409224 */ /* 0x000fe200078e0a40 */
[----:B------:R-:W-:Y:S01]  /*6450*/  ISETP.GE.AND P1, PT, R204, RZ, PT ;  /* 0x000000ffcc00720c */ /* 0x000fe20003f26270 */
[----:B------:R-:W-:Y:S01]  /*6460*/  @!P2 IMAD.MOV R63, RZ, RZ, -R63 ;  /* 0x000000ffff3fa224 */ /* 0x000fe200078e0a3f */
[----:B------:R-:W-:Y:S01]  /*6470*/  ISETP.GE.AND P2, PT, R203, RZ, PT ;  /* 0x000000ffcb00720c */ /* 0x000fe20003f46270 */
[----:B------:R-:W-:Y:S01]  /*6480*/  @!P4 IMAD.MOV R62, RZ, RZ, -R62 ;  /* 0x000000ffff3ec224 */ /* 0x000fe200078e0a3e */
        /* <DEDUP_REMOVED lines=10> */
[----:B------:R-:W-:Y:S02]  /*6530*/  ISETP.GE.AND P4, PT, R197, RZ, PT ;  /* 0x000000ffc500720c */ /* 0x000fe40003f86270 */
[----:B------:R-:W-:Y:S02]  /*6540*/  @!P5 IADD3 R56, -R56, RZ, RZ ;  /* 0x000000ff3838d210 */ /* 0x000fe40007ffe1ff */
[----:B------:R-:W-:Y:S01]  /*6550*/  ISETP.GE.AND P5, PT, R196, RZ, PT ;  /* 0x000000ffc400720c */ /* 0x000fe20003fa6270 */
[----:B------:R-:W-:Y:S01]  /*6560*/  @!P3 IMAD.MOV R55, RZ, RZ, -R55 ;  /* 0x000000ffff37b224 */ /* 0x000fe200078e0a37 */
[----:B------:R-:W-:-:S03]  /*6570*/  ISETP.GE.AND P3, PT, R195, RZ, PT ;  /* 0x000000ffc300720c */ /* 0x000fc60003f66270 */
[----:B------:R-:W-:Y:S01]  /*6580*/  @!P1 IMAD.MOV R54, RZ, RZ, -R54 ;  /* 0x000000ffff369224 */ /* 0x000fe200078e0a36 */
[----:B------:R-:W-:Y:S01]  /*6590*/  ISETP.GE.AND P1, PT, R194, RZ, PT ;  /* 0x000000ffc200720c */ /* 0x000fe20003f26270 */
[----:B------:R-:W-:Y:S01]  /*65a0*/  @!P2 IMAD.MOV R53, RZ, RZ, -R53 ;  /* 0x000000ffff35a224 */ /* 0x000fe200078e0a35 */
[----:B------:R-:W-:Y:S01]  /*65b0*/  ISETP.GE.AND P2, PT, R193, RZ, PT ;  /* 0x000000ffc100720c */ /* 0x000fe20003f46270 */
[----:B------:R-:W-:Y:S01]  /*65c0*/  @!P4 IMAD.MOV R52, RZ, RZ, -R52 ;  /* 0x000000ffff34c224 */ /* 0x000fe200078e0a34 */
[----:B------:R-:W-:-:S03]  /*65d0*/  ISETP.GE.AND P4, PT, R192, RZ, PT ;  /* 0x000000ffc000720c */ /* 0x000fc60003f86270 */
[----:B------:R-:W-:Y:S01]  /*65e0*/  @!P5 IMAD.MOV R51, RZ, RZ, -R51 ;  /* 0x000000ffff33d224 */ /* 0x000fe200078e0a33 */
        /* <DEDUP_REMOVED lines=14> */
[----:B------:R-:W-:Y:S02]  /*66d0*/  ISETP.GE.AND P1, PT, R184, RZ, PT ;  /* 0x000000ffb800720c */ /* 0x000fe40003f26270 */
[----:B------:R-:W-:Y:S01]  /*66e0*/  @!P2 IADD3 R43, -R43, RZ, RZ ;  /* 0x000000ff2b2ba210 */ /* 0x000fe20007ffe1ff */
[----:B------:R-:W-:Y:S01]  /*66f0*/  @!P4 IMAD.MOV R42, RZ, RZ, -R42 ;  /* 0x000000ffff2ac224 */ /* 0x000fe200078e0a2a */
[----:B------:R-:W-:Y:S02]  /*6700*/  ISETP.GE.AND P2, PT, R183, RZ, PT ;  /* 0x000000ffb700720c */ /* 0x000fe40003f46270 */
        /* <DEDUP_REMOVED lines=54> */
[----:B------:R-:W-:Y:S02]  /*6a70*/  ISETP.GE.AND P3, PT, R154, RZ, PT ;  /* 0x000000ff9a00720c */ /* 0x000fe40003f66270 */
[----:B------:R-:W-:Y:S01]  /*6a80*/  ISETP.NE.AND P0, PT, R153, RZ, PT ;  /* 0x000000ff9900720c */ /* 0x000fe20003f05270 */
[----:B------:R-:W-:Y:S01]  /*6a90*/  @!P1 IMAD.MOV R33, RZ, RZ, -R33 ;  /* 0x000000ffff219224 */ /* 0x000fe200078e0a21 */
[----:B------:R-:W-:Y:S01]  /*6aa0*/  LEA R8, P6, R5, UR4, 0x2 ;  /* 0x0000000405087c11 */ /* 0x000fe2000f8c10ff */
[----:B------:R-:W-:Y:S01]  /*6ab0*/  @!P2 IMAD.MOV R31, RZ, RZ, -R31 ;  /* 0x000000ffff1fa224 */ /* 0x000fe200078e0a1f */
[----:B------:R-:W-:Y:S01]  /*6ac0*/  SEL R137, R25, R137, !P0 ;  /* 0x0000008919897207 */ /* 0x000fe20004000000 */
[----:B------:R-:W-:-:S02]  /*6ad0*/  ULDC UR4, c[0x0][0x240] ;  /* 0x0000900000047ab9 */ /* 0x000fc40000000800 */
[----:B------:R-:W-:Y:S02]  /*6ae0*/  @!P4 IMAD.MOV R29, RZ, RZ, -R29 ;  /* 0x000000ffff1dc224 */ /* 0x000fe400078e0a1d */
[----:B------:R-:W-:Y:S02]  /*6af0*/  @!P5 IMAD.MOV R27, RZ, RZ, -R27 ;  /* 0x000000ffff1bd224 */ /* 0x000fe400078e0a1b */
[----:B------:R-:W-:Y:S02]  /*6b00*/  @!P3 IMAD.MOV R39, RZ, RZ, -R39 ;  /* 0x000000ffff27b224 */ /* 0x000fe400078e0a27 */
[----:B------:R-:W-:Y:S01]  /*6b10*/  IMAD R137, R137, UR4, RZ ;  /* 0x0000000489897c24 */ /* 0x000fe2000f8e02ff */
[C---:B------:R-:W-:Y:S02]  /*6b20*/  SEL R136, R25.reuse, R136, !P0 ;  /* 0x0000008819887207 */ /* 0x040fe40004000000 */
[C---:B------:R-:W-:Y:S02]  /*6b30*/  SEL R135, R25.reuse, R135, !P0 ;  /* 0x0000008719877207 */ /* 0x040fe40004000000 */
[----:B------:R-:W-:-:S02]  /*6b40*/  SEL R134, R25, R134, !P0 ;  /* 0x0000008619867207 */ /* 0x000fc40004000000 */
[C---:B------:R-:W-:Y:S02]  /*6b50*/  SEL R133, R25.reuse, R133, !P0 ;  /* 0x0000008519857207 */ /* 0x040fe40004000000 */
[C---:B------:R-:W-:Y:S02]  /*6b60*/  SEL R132, R25.reuse, R132, !P0 ;  /* 0x0000008419847207 */ /* 0x040fe40004000000 */
[C---:B------:R-:W-:Y:S02]  /*6b70*/  SEL R131, R25.reuse, R131, !P0 ;  /* 0x0000008319837207 */ /* 0x040fe40004000000 */
        /* <DEDUP_REMOVED lines=120> */
[----:B------:R-:W-:Y:S02]  /*7300*/  SEL R25, R25, R39, !P0 ;  /* 0x0000002719197207 */ /* 0x000fe40004000000 */
[----:B------:R-:W-:Y:S02]  /*7310*/  ISETP.GE.AND P0, PT, R152, RZ, PT ;  /* 0x000000ff9800720c */ /* 0x000fe40003f06270 */
[----:B------:R-:W-:-:S02]  /*7320*/  LEA.HI.X.SX32 R5, R5, UR5, 0x2, P6 ;  /* 0x0000000505057c11 */ /* 0x000fc4000b0f16ff */
[-C--:B------:R-:W-:Y:S01]  /*7330*/  LEA R152, P2, R137, R8.reuse, 0x2 ;  /* 0x0000000889987211 */ /* 0x080fe200078410ff */
[----:B------:R-:W-:Y:S01]  /*7340*/  IMAD R136, R136, UR4, RZ ;  /* 0x0000000488887c24 */ /* 0x000fe2000f8e02ff */
[----:B--2---:R-:W-:Y:S01]  /*7350*/  ISETP.NE.AND P1, PT, R160, RZ, PT ;  /* 0x000000ffa000720c */ /* 0x004fe20003f25270 */
[----:B------:R-:W-:Y:S01]  /*7360*/  IMAD R135, R135, UR4, RZ ;  /* 0x0000000487877c24 */ /* 0x000fe2000f8e02ff */
[-C--:B------:R-:W-:Y:S01]  /*7370*/  LEA.HI.X.SX32 R153, R137, R5.reuse, 0x2, P2 ;  /* 0x0000000589997211 */ /* 0x080fe200010f16ff */
[----:B------:R-:W-:Y:S02]  /*7380*/  IMAD R134, R134, UR4, RZ ;  /* 0x0000000486867c24 */ /* 0x000fe4000f8e02ff */
[----:B------:R-:W-:Y:S01]  /*7390*/  IMAD R133, R133, UR4, RZ ;  /* 0x0000000485857c24 */ /* 0x000fe2000f8e02ff */
[-C--:B------:R-:W-:Y:S01]  /*73a0*/  LEA R158, P2, R136, R8.reuse, 0x2 ;  /* 0x00000008889e7211 */ /* 0x080fe200078410ff */
[----:B------:R-:W-:Y:S01]  /*73b0*/  IMAD R132, R132, UR4, RZ ;  /* 0x0000000484847c24 */ /* 0x000fe2000f8e02ff */
[-C--:B------:R-:W-:Y:S01]  /*73c0*/  LEA R156, P4, R135, R8.reuse, 0x2 ;  /* 0x00000008879c7211 */ /* 0x080fe200078810ff */
[----:B------:R1:W-:Y:S01]  /*73d0*/  STL.64 [R1+0x460], R152 ;  /* 0x0004609801007387 */ /* 0x0003e20000100a00 */
[-C--:B------:R-:W-:Y:S01]  /*73e0*/  LEA R154, P5, R134, R8.reuse, 0x2 ;  /* 0x00000008869a7211 */ /* 0x080fe200078a10ff */
[----:B------:R-:W-:Y:S01]  /*73f0*/  IMAD R131, R131, UR4, RZ ;  /* 0x0000000483837c24 */ /* 0x000fe2000f8e02ff */
[-C--:B------:R-:W-:Y:S01]  /*7400*/  LEA.HI.X.SX32 R159, R136, R5.reuse, 0x2, P2 ;  /* 0x00000005889f7211 */ /* 0x080fe200010f16ff */
[----:B------:R-:W-:Y:S01]  /*7410*/  IMAD R130, R130, UR4, RZ ;  /* 0x0000000482827c24 */ /* 0x000fe2000f8e02ff */
[-C--:B------:R-:W-:Y:S01]  /*7420*/  LEA.HI.X.SX32 R157, R135, R5.reuse, 0x2, P4 ;  /* 0x00000005879d7211 */ /* 0x080fe200020f16ff */
[----:B------:R-:W-:Y:S01]  /*7430*/  IMAD R129, R129, UR4, RZ ;  /* 0x0000000481817c24 */ /* 0x000fe2000f8e02ff */
[-C--:B------:R-:W-:Y:S01]  /*7440*/  LEA.HI.X.SX32 R155, R134, R5.reuse, 0x2, P5 ;  /* 0x00000005869b7211 */ /* 0x080fe200028f16ff */
[----:B------:R-:W-:Y:S01]  /*7450*/  IMAD R128, R128, UR4, RZ ;  /* 0x0000000480807c24 */ /* 0x000fe2000f8e02ff */
[-C--:B-1----:R-:W-:Y:S01]  /*7460*/  LEA R152, P6, R133, R8.reuse, 0x2 ;  /* 0x0000000885987211 */ /* 0x082fe200078c10ff */
[----:B------:R-:W-:Y:S01]  /*7470*/  @!P0 IMAD.MOV R4, RZ, RZ, -R4 ;  /* 0x000000ffff048224 */ /* 0x000fe200078e0a04 */
[----:B------:R-:W-:Y:S01]  /*7480*/  LEA R164, P0, R132, R8, 0x2 ;  /* 0x0000000884a47211 */ /* 0x000fe200078010ff */
[----:B------:R-:W-:Y:S01]  /*7490*/  IMAD R127, R127, UR4, RZ ;  /* 0x000000047f7f7c24 */ /* 0x000fe2000f8e02ff */
[----:B------:R-:W-:Y:S01]  /*74a0*/  @!P1 LOP3.LUT R4, RZ, R160, RZ, 0x33, !PT ;  /* 0x000000a0ff049212 */ /* 0x000fe200078e33ff */
[----:B------:R-:W-:Y:S01]  /*74b0*/  IMAD R126, R126, UR4, RZ ;  /* 0x000000047e7e7c24 */ /* 0x000fe2000f8e02ff */
[----:B------:R-:W-:Y:S01]  /*74c0*/  LEA.HI.X.SX32 R153, R133, R5, 0x2, P6 ;  /* 0x0000000585997211 */ /* 0x000fe200030f16ff */
[----:B------:R1:W-:Y:S01]  /*74d0*/  STL.64 [R1+0x68], R158 ;  /* 0x0000689e01007387 */ /* 0x0003e20000100a00 */
[----:B------:R-:W-:-:S02]  /*74e0*/  LEA R162, P1, R131, R8, 0x2 ;  /* 0x0000000883a27211 */ /* 0x000fc400078210ff */
[-C--:B------:R-:W-:Y:S01]  /*74f0*/  LEA R160, P2, R130, R8.reuse, 0x2 ;  /* 0x0000000882a07211 */ /* 0x080fe200078410ff */
[----:B------:R2:W-:Y:S01]  /*7500*/  STL.64 [R1+0x458], R156 ;  /* 0x0004589c01007387 */ /* 0x0005e20000100a00 */
[-C--:B------:R-:W-:Y:S01]  /*7510*/  LEA.HI.X.SX32 R165, R132, R5.reuse, 0x2, P0 ;  /* 0x0000000584a57211 */ /* 0x080fe200000f16ff */
[----:B------:R-:W-:Y:S01]  /*7520*/  IMAD R125, R125, UR4, RZ ;  /* 0x000000047d7d7c24 */ /* 0x000fe2000f8e02ff */
[-C--:B------:R-:W-:Y:S01]  /*7530*/  LEA.HI.X.SX32 R163, R131, R5.reuse, 0x2, P1 ;  /* 0x0000000583a37211 */ /* 0x080fe200008f16ff */
[----:B------:R3:W-:Y:S01]  /*7540*/  STL.64 [R1+0x450], R154 ;  /* 0x0004509a01007387 */ /* 0x0007e20000100a00 */
[----:B------:R-:W-:Y:S01]  /*7550*/  IMAD R124, R124, UR4, RZ ;  /* 0x000000047c7c7c24 */ /* 0x000fe2000f8e02ff */
[----:B-1----:R-:W-:Y:S02]  /*7560*/  LEA R158, P3, R129, R8, 0x2 ;  /* 0x00000008819e7211 */ /* 0x002fe400078610ff */
[----:B------:R1:W-:Y:S01]  /*7570*/  STL.64 [R1+0x448], R152 ;  /* 0x0004489801007387 */ /* 0x0003e20000100a00 */
[----:B------:R-:W-:-:S02]  /*7580*/  LEA.HI.X.SX32 R161, R130, R5, 0x2, P2 ;  /* 0x0000000582a17211 */ /* 0x000fc400010f16ff */
[-C--:B--2---:R-:W-:Y:S01]  /*7590*/  LEA R156, P4, R128, R8.reuse, 0x2 ;  /* 0x00000008809c7211 */ /* 0x084fe200078810ff */
[----:B------:R-:W-:Y:S01]  /*75a0*/  IMAD R123, R123, UR4, RZ ;  /* 0x000000047b7b7c24 */ /* 0x000fe2000f8e02ff */
[-C--:B------:R-:W-:Y:S02]  /*75b0*/  LEA.HI.X.SX32 R159, R129, R5.reuse, 0x2, P3 ;  /* 0x00000005819f7211 */ /* 0x080fe400018f16ff */
[-C--:B---3--:R-:W-:Y:S01]  /*75c0*/  LEA R154, P5, R127, R8.reuse, 0x2 ;  /* 0x000000087f9a7211 */ /* 0x088fe200078a10ff */
[----:B------:R-:W-:Y:S01]  /*75d0*/  IMAD R122, R122, UR4, RZ ;  /* 0x000000047a7a7c24 */ /* 0x000fe2000f8e02ff */
[-C--:B------:R-:W-:Y:S02]  /*75e0*/  LEA.HI.X.SX32 R157, R128, R5.reuse, 0x2, P4 ;  /* 0x00000005809d7211 */ /* 0x080fe400020f16ff */
[----:B-1----:R-:W-:Y:S01]  /*75f0*/  LEA R152, P6, R126, R8, 0x2 ;  /* 0x000000087e987211 */ /* 0x002fe200078c10ff */
[----:B------:R-:W-:Y:S01]  /*7600*/  IMAD R121, R121, UR4, RZ ;  /* 0x0000000479797c24 */ /* 0x000fe2000f8e02ff */
[----:B------:R1:W-:Y:S01]  /*7610*/  STL.64 [R1+0x440], R164 ;  /* 0x000440a401007387 */ /* 0x0003e20000100a00 */
[-C--:B------:R-:W-:Y:S01]  /*7620*/  LEA.HI.X.SX32 R155, R127, R5.reuse, 0x2, P5 ;  /* 0x000000057f9b7211 */ /* 0x080fe200028f16ff */
[----:B------:R-:W-:Y:S01]  /*7630*/  IMAD R120, R120, UR4, RZ ;  /* 0x0000000478787c24 */ /* 0x000fe2000f8e02ff */
[----:B------:R-:W-:Y:S01]  /*7640*/  LEA.HI.X.SX32 R153, R126, R5, 0x2, P6 ;  /* 0x000000057e997211 */ /* 0x000fe200030f16ff */
[----:B------:R2:W-:Y:S01]  /*7650*/  STL.64 [R1+0x438], R162 ;  /* 0x000438a201007387 */ /* 0x0005e20000100a00 */
[----:B------:R-:W-:-:S03]  /*7660*/  IMAD R119, R119, UR4, RZ ;  /* 0x0000000477777c24 */ /* 0x000fc6000f8e02ff */
[----:B------:R3:W-:Y:S01]  /*7670*/  STL.64 [R1+0x430], R160 ;  /* 0x000430a001007387 */ /* 0x0007e20000100a00 */
[----:B-1----:R-:W-:-:S03]  /*7680*/  LEA R164, P0, R125, R8, 0x2 ;  /* 0x000000087da47211 */ /* 0x002fc600078010ff */
[----:B------:R1:W-:Y:S01]  /*7690*/  STL.64 [R1+0x428], R158 ;  /* 0x0004289e01007387 */ /* 0x0003e20000100a00 */
[----:B--2---:R-:W-:-:S03]  /*76a0*/  LEA R162, P1, R124, R8, 0x2 ;  /* 0x000000087ca27211 */ /* 0x004fc600078210ff */
[----:B------:R2:W-:Y:S01]  /*76b0*/  STL.64 [R1+0x420], R156 ;  /* 0x0004209c01007387 */ /* 0x0005e20000100a00 */
[-C--:B------:R-:W-:Y:S02]  /*76c0*/  LEA.HI.X.SX32 R165, R125, R5.reuse, 0x2, P0 ;  /* 0x000000057da57211 */ /* 0x080fe400000f16ff */
[-C--:B---3--:R-:W-:Y:S01]  /*76d0*/  LEA R160, P2, R123, R8.reuse, 0x2 ;  /* 0x000000087ba07211 */ /* 0x088fe200078410ff */
[----:B------:R3:W-:Y:S01]  /*76e0*/  STL.64 [R1+0x418], R154 ;  /* 0x0004189a01007387 */ /* 0x0007e20000100a00 */
[----:B------:R-:W-:Y:S01]  /*76f0*/  IMAD R118, R118, UR4, RZ ;  /* 0x0000000476767c24 */ /* 0x000fe2000f8e02ff */
[-C--:B------:R-:W-:Y:S02]  /*7700*/  LEA.HI.X.SX32 R163, R124, R5.reuse, 0x2, P1 ;  /* 0x000000057ca37211 */ /* 0x080fe400008f16ff */
[-C--:B-1----:R-:W-:Y:S01]  /*7710*/  LEA R158, P3, R122, R8.reuse, 0x2 ;  /* 0x000000087a9e7211 */ /* 0x082fe200078610ff */
[----:B------:R1:W-:Y:S01]  /*7720*/  STL.64 [R1+0x410], R152 ;  /* 0x0004109801007387 */ /* 0x0003e20000100a00 */
[----:B------:R-:W-:Y:S01]  /*7730*/  IMAD R117, R117, UR4, RZ ;  /* 0x0000000475757c24 */ /* 0x000fe2000f8e02ff */
[----:B--2---:R-:W-:Y:S01]  /*7740*/  LEA R156, P4, R121, R8, 0x2 ;  /* 0x00000008799c7211 */ /* 0x004fe200078810ff */
[----:B------:R-:W-:Y:S01]  /*7750*/  IMAD R116, R116, UR4, RZ ;  /* 0x0000000474747c24 */ /* 0x000fe2000f8e02ff */
[----:B------:R-:W-:-:S02]  /*7760*/  LEA.HI.X.SX32 R161, R123, R5, 0x2, P2 ;  /* 0x000000057ba17211 */ /* 0x000fc400010f16ff */
[-C--:B---3--:R-:W-:Y:S01]  /*7770*/  LEA R154, P5, R120, R8.reuse, 0x2 ;  /* 0x00000008789a7211 */ /* 0x088fe200078a10ff */
[----:B------:R-:W-:Y:S01]  /*7780*/  IMAD R115, R115, UR4, RZ ;  /* 0x0000000473737c24 */ /* 0x000fe2000f8e02ff */
[-C--:B------:R-:W-:Y:S02]  /*7790*/  LEA.HI.X.SX32 R159, R122, R5.reuse, 0x2, P3 ;  /* 0x000000057a9f7211 */ /* 0x080fe400018f16ff */
[----:B-1----:R-:W-:Y:S01]  /*77a0*/  LEA R152, P6, R119, R8, 0x2 ;  /* 0x0000000877987211 */ /* 0x002fe200078c10ff */
[----:B------:R-:W-:Y:S01]  /*77b0*/  IMAD R114, R114, UR4, RZ ;  /* 0x0000000472727c24 */ /* 0x000fe2000f8e02ff */
[-C--:B------:R-:W-:Y:S01]  /*77c0*/  LEA.HI.X.SX32 R157, R121, R5.reuse, 0x2, P4 ;  /* 0x00000005799d7211 */ /* 0x080fe200020f16ff */
        /* <DEDUP_REMOVED lines=354> */
[----:B------:R-:W-:Y:S01]  /*8df0*/  IMAD R3, R7, 0x200, R3 ;  /* 0x0000020007037824 */ /* 0x000fe200078e0203 */
[-C--:B--2---:R-:W-:Y:S01]  /*8e00*/  LEA R156, P4, R20, R8.reuse, 0x2 ;  /* 0x00000008149c7211 */ /* 0x084fe200078810ff */
[----:B------:R-:W-:Y:S01]  /*8e10*/  IMAD R12, R12, UR4, RZ ;  /* 0x000000040c0c7c24 */ /* 0x000fe2000f8e02ff */
[-C--:B------:R-:W-:Y:S01]  /*8e20*/  LEA.HI.X.SX32 R161, R24, R5.reuse, 0x2, P2 ;  /* 0x0000000518a17211 */ /* 0x080fe200010f16ff */
[----:B------:R-:W2:Y:S01]  /*8e30*/  LDC.64 R6, c[0x0][0x230] ;  /* 0x00008c00ff067b82 */ /* 0x000ea20000000a00 */
[-C--:B---3--:R-:W-:Y:S01]  /*8e40*/  LEA R154, P5, R18, R8.reuse, 0x2 ;  /* 0x00000008129a7211 */ /* 0x088fe200078a10ff */
[----:B------:R-:W-:Y:S01]  /*8e50*/  IMAD R10, R10, UR4, RZ ;  /* 0x000000040a0a7c24 */ /* 0x000fe2000f8e02ff */
[-C--:B------:R-:W-:Y:S01]  /*8e60*/  LEA.HI.X.SX32 R159, R22, R5.reuse, 0x2, P3 ;  /* 0x00000005169f7211 */ /* 0x080fe200018f16ff */
[----:B------:R-:W-:Y:S01]  /*8e70*/  IMAD R9, R9, UR4, RZ ;  /* 0x0000000409097c24 */ /* 0x000fe2000f8e02ff */
        /* <DEDUP_REMOVED lines=12> */
[----:B---3--:R-:W-:-:S03]  /*8f40*/  LEA R162, P1, R12, R8, 0x2 ;  /* 0x000000080ca27211 */ /* 0x008fc600078210ff */
[----:B------:R3:W-:Y:S01]  /*8f50*/  STL.64 [R1+0x110], R156 ;  /* 0x0001109c01007387 */ /* 0x0007e20000100a00 */
[-C--:B------:R-:W-:Y:S02]  /*8f60*/  LEA.HI.X.SX32 R165, R14, R5.reuse, 0x2, P0 ;  /* 0x000000050ea57211 */ /* 0x080fe400000f16ff */
[-C--:B----4-:R-:W-:Y:S01]  /*8f70*/  LEA R160, P2, R10, R8.reuse, 0x2 ;  /* 0x000000080aa07211 */ /* 0x090fe200078410ff */
[----:B------:R4:W-:Y:S01]  /*8f80*/  STL.64 [R1+0x108], R154 ;  /* 0x0001089a01007387 */ /* 0x0009e20000100a00 */
[----:B------:R-:W-:Y:S01]  /*8f90*/  IMAD R17, R17, UR4, RZ ;  /* 0x0000000411117c24 */ /* 0x000fe2000f8e02ff */
[-C--:B------:R-:W-:Y:S02]  /*8fa0*/  LEA.HI.X.SX32 R163, R12, R5.reuse, 0x2, P1 ;  /* 0x000000050ca37211 */ /* 0x080fe400008f16ff */
[-C--:B-1----:R-:W-:Y:S01]  /*8fb0*/  LEA R158, P3, R9, R8.reuse, 0x2 ;  /* 0x00000008099e7211 */ /* 0x082fe200078610ff */
[----:B------:R1:W-:Y:S01]  /*8fc0*/  STL.64 [R1+0x100], R152 ;  /* 0x0001009801007387 */ /* 0x0003e20000100a00 */
[----:B------:R-:W-:Y:S01]  /*8fd0*/  IMAD R19, R19, UR4, RZ ;  /* 0x0000000413137c24 */ /* 0x000fe2000f8e02ff */
[----:B---3--:R-:W-:Y:S01]  /*8fe0*/  LEA R156, P4, R11, R8, 0x2 ;  /* 0x000000080b9c7211 */ /* 0x008fe200078810ff */
[----:B------:R-:W-:Y:S01]  /*8ff0*/  IMAD R21, R21, UR4, RZ ;  /* 0x0000000415157c24 */ /* 0x000fe2000f8e02ff */
[----:B------:R-:W-:-:S02]  /*9000*/  LEA.HI.X.SX32 R161, R10, R5, 0x2, P2 ;  /* 0x000000050aa17211 */ /* 0x000fc400010f16ff */
[-C--:B----4-:R-:W-:Y:S01]  /*9010*/  LEA R154, P5, R13, R8.reuse, 0x2 ;  /* 0x000000080d9a7211 */ /* 0x090fe200078a10ff */
        /* <DEDUP_REMOVED lines=10> */
[----:B------:R-:W-:-:S02]  /*90c0*/  IMAD R33, R33, UR4, RZ ;  /* 0x0000000421217c24 */ /* 0x000fc4000f8e02ff */
[----:B------:R-:W-:Y:S01]  /*90d0*/  IMAD R31, R31, UR4, RZ ;  /* 0x000000041f1f7c24 */ /* 0x000fe2000f8e02ff */
[----:B------:R4:W-:Y:S01]  /*90e0*/  STL.64 [R1+0xe8], R160 ;  /* 0x0000e8a001007387 */ /* 0x0009e20000100a00 */
[----:B------:R-:W-:Y:S01]  /*90f0*/  IMAD R29, R29, UR4, RZ ;  /* 0x000000041d1d7c24 */ /* 0x000fe2000f8e02ff */
[-C--:B-1----:R-:W-:Y:S02]  /*9100*/  LEA R164, P0, R17, R8.reuse, 0x2 ;  /* 0x0000000811a47211 */ /* 0x082fe400078010ff */
[----:B------:R1:W-:Y:S01]  /*9110*/  STL.64 [R1+0xe0], R158 ;  /* 0x0000e09e01007387 */ /* 0x0003e20000100a00 */
[----:B---3--:R-:W-:-:S03]  /*9120*/  LEA R162, P1, R19, R8, 0x2 ;  /* 0x0000000813a27211 */ /* 0x008fc600078210ff */
[----:B------:R3:W-:Y:S01]  /*9130*/  STL.64 [R1+0xd8], R156 ;  /* 0x0000d89c01007387 */ /* 0x0007e20000100a00 */
[----:B------:R-:W-:Y:S01]  /*9140*/  IMAD R27, R27, UR4, RZ ;  /* 0x000000041b1b7c24 */ /* 0x000fe2000f8e02ff */
[-C--:B----4-:R-:W-:Y:S02]  /*9150*/  LEA R160, P2, R21, R8.reuse, 0x2 ;  /* 0x0000000815a07211 */ /* 0x090fe400078410ff */
[----:B------:R4:W-:Y:S01]  /*9160*/  STL.64 [R1+0xd0], R154 ;  /* 0x0000d09a01007387 */ /* 0x0009e20000100a00 */
[-C--:B------:R-:W-:Y:S02]  /*9170*/  LEA.HI.X.SX32 R165, R17, R5.reuse, 0x2, P0 ;  /* 0x0000000511a57211 */ /* 0x080fe400000f16ff */
[-C--:B-1----:R-:W-:Y:S01]  /*9180*/  LEA R158, P3, R23, R8.reuse, 0x2 ;  /* 0x00000008179e7211 */ /* 0x082fe200078610ff */
[----:B------:R1:W-:Y:S01]  /*9190*/  STL.64 [R1+0xc8], R152 ;  /* 0x0000c89801007387 */ /* 0x0003e20000100a00 */
[-C--:B------:R-:W-:Y:S02]  /*91a0*/  LEA.HI.X.SX32 R163, R19, R5.reuse, 0x2, P1 ;  /* 0x0000000513a37211 */ /* 0x080fe400008f16ff */
[----:B---3--:R-:W-:Y:S01]  /*91b0*/  LEA R156, P4, R37, R8, 0x2 ;  /* 0x00000008259c7211 */ /* 0x008fe200078810ff */
[----:B------:R-:W-:Y:S01]  /*91c0*/  IMAD R25, R25, UR4, RZ ;  /* 0x0000000419197c24 */ /* 0x000fe2000f8e02ff */
[----:B------:R-:W-:-:S02]  /*91d0*/  LEA.HI.X.SX32 R161, R21, R5, 0x2, P2 ;  /* 0x0000000515a17211 */ /* 0x000fc400010f16ff */
[-C--:B----4-:R-:W-:Y:S02]  /*91e0*/  LEA R154, P5, R35, R8.reuse, 0x2 ;  /* 0x00000008239a7211 */ /* 0x090fe400078a10ff */
[-C--:B------:R-:W-:Y:S02]  /*91f0*/  LEA R14, P0, R31, R8.reuse, 0x2 ;  /* 0x000000081f0e7211 */ /* 0x080fe400078010ff */
[----:B------:R-:W-:Y:S02]  /*9200*/  LEA.HI.X.SX32 R159, R23, R5, 0x2, P3 ;  /* 0x00000005179f7211 */ /* 0x000fe400018f16ff */
[-C--:B-1----:R-:W-:Y:S01]  /*9210*/  LEA R152, P6, R33, R8.reuse, 0x2 ;  /* 0x0000000821987211 */ /* 0x082fe200078c10ff */
[----:B------:R-:W-:Y:S01]  /*9220*/  STL.64 [R1+0xc0], R164 ;  /* 0x0000c0a401007387 */ /* 0x000fe20000100a00 */
[-C--:B------:R-:W-:Y:S01]  /*9230*/  LEA R12, P1, R29, R8.reuse, 0x2 ;  /* 0x000000081d0c7211 */ /* 0x080fe200078210ff */
[----:B--2---:R-:W-:Y:S01]  /*9240*/  IMAD R7, R4, R7, RZ ;  /* 0x0000000704077224 */ /* 0x004fe200078e02ff */
[-C--:B------:R-:W-:Y:S01]  /*9250*/  LEA.HI.X.SX32 R157, R37, R5.reuse, 0x2, P4 ;  /* 0x00000005259d7211 */ /* 0x080fe200020f16ff */
[----:B------:R-:W-:Y:S01]  /*9260*/  STL.64 [R1+0xb8], R162 ;  /* 0x0000b8a201007387 */ /* 0x000fe20000100a00 */
[----:B------:R-:W-:Y:S01]  /*9270*/  LEA R10, P2, R27, R8, 0x2 ;  /* 0x000000081b0a7211 */ /* 0x000fe200078410ff */
[----:B------:R-:W-:Y:S01]  /*9280*/  ULDC.64 UR4, c[0x0][0x210] ;  /* 0x0000840000047ab9 */ /* 0x000fe20000000a00 */
[-C--:B------:R-:W-:Y:S01]  /*9290*/  LEA.HI.X.SX32 R155, R35, R5.reuse, 0x2, P5 ;  /* 0x00000005239b7211 */ /* 0x080fe200028f16ff */
[----:B------:R-:W-:Y:S01]  /*92a0*/  STL.64 [R1+0xb0], R160 ;  /* 0x0000b0a001007387 */ /* 0x000fe20000100a00 */
[----:B------:R-:W-:-:S02]  /*92b0*/  LEA.HI.X.SX32 R153, R33, R5, 0x2, P6 ;  /* 0x0000000521997211 */ /* 0x000fc400030f16ff */
[-C--:B------:R-:W-:Y:S01]  /*92c0*/  LEA.HI.X.SX32 R15, R31, R5.reuse, 0x2, P0 ;  /* 0x000000051f0f7211 */ /* 0x080fe200000f16ff */
[----:B------:R-:W-:Y:S01]  /*92d0*/  STL.64 [R1+0xa8], R158 ;  /* 0x0000a89e01007387 */ /* 0x000fe20000100a00 */
[----:B------:R-:W-:Y:S02]  /*92e0*/  LEA R8, P3, R25, R8, 0x2 ;  /* 0x0000000819087211 */ /* 0x000fe400078610ff */
[-C--:B------:R-:W-:Y:S01]  /*92f0*/  LEA.HI.X.SX32 R13, R29, R5.reuse, 0x2, P1 ;  /* 0x000000051d0d7211 */ /* 0x080fe200008f16ff */
[----:B------:R-:W-:Y:S01]  /*9300*/  STL.64 [R1+0xa0], R156 ;  /* 0x0000a09c01007387 */ /* 0x000fe20000100a00 */
[-C--:B------:R-:W-:Y:S01]  /*9310*/  LEA.HI.X.SX32 R11, R27, R5.reuse, 0x2, P2 ;  /* 0x000000051b0b7211 */ /* 0x080fe200010f16ff */
[C---:B------:R-:W-:Y:S02]  /*9320*/  VIADD R4, R6.reuse, 0xfffffffc ;  /* 0xfffffffc06047836 */ /* 0x040fe40000000000 */
[----:B------:R-:W-:Y:S01]  /*9330*/  STL.64 [R1+0x98], R154 ;  /* 0x0000989a01007387 */ /* 0x000fe20000100a00 */
[----:B------:R-:W-:Y:S01]  /*9340*/  LEA.HI.X.SX32 R9, R25, R5, 0x2, P3 ;  /* 0x0000000519097211 */ /* 0x000fe200018f16ff */
[----:B------:R-:W-:Y:S01]  /*9350*/  VIADD R5, R6, 0xfffffffd ;  /* 0xfffffffd06057836 */ /* 0x000fe20000000000 */
[----:B------:R-:W-:Y:S01]  /*9360*/  LEA R242, P0, R7, UR4, 0x2 ;  /* 0x0000000407f27c11 */ /* 0x000fe2000f8010ff */
[----:B------:R-:W-:Y:S01]  /*9370*/  STL.64 [R1+0x90], R152 ;  /* 0x0000909801007387 */ /* 0x000fe20000100a00 */
[----:B------:R-:W-:Y:S01]  /*9380*/  ISETP.GE.U32.AND P3, PT, R4, 0x7fffff7d, PT ;  /* 0x7fffff7d0400780c */ /* 0x000fe20003f66070 */
[C---:B------:R-:W-:Y:S01]  /*9390*/  IMAD R18, R240.reuse, 0x14, RZ ;  /* 0x00000014f0127824 */ /* 0x040fe200078e02ff */
[----:B------:R-:W-:Y:S01]  /*93a0*/  ISETP.GE.U32.AND P4, PT, R5, 0x7fffff7e, PT ;  /* 0x7fffff7e0500780c */ /* 0x000fe20003f86070 */
[----:B------:R-:W-:Y:S01]  /*93b0*/  STL.64 [R1+0x88], R14 ;  /* 0x0000880e01007387 */ /* 0x000fe20000100a00 */
[----:B------:R-:W-:Y:S01]  /*93c0*/  LEA.HI.X.SX32 R243, R7, UR5, 0x2, P0 ;  /* 0x0000000507f37c11 */ /* 0x000fe200080f16ff */
[----:B------:R-:W-:-:S02]  /*93d0*/  IMAD R22, R240, 0x18, RZ ;  /* 0x00000018f0167824 */ /* 0x000fc400078e02ff */
[C---:B------:R-:W-:Y:S01]  /*93e0*/  IMAD R148, R240.reuse, 0xe8, RZ ;  /* 0x000000e8f0947824 */ /* 0x040fe200078e02ff */
[----:B------:R-:W-:Y:S01]  /*93f0*/  STL.64 [R1+0x80], R12 ;  /* 0x0000800c01007387 */ /* 0x000fe20000100a00 */
[C---:B------:R-:W-:Y:S01]  /*9400*/  SHF.L.U32 R4, R240.reuse, 0x1, RZ ;  /* 0x00000001f0047819 */ /* 0x040fe200000006ff */
[C---:B------:R-:W-:Y:S02]  /*9410*/  IMAD R26, R240.reuse, 0x1c, RZ ;  /* 0x0000001cf01a7824 */ /* 0x040fe400078e02ff */
[C---:B------:R-:W-:Y:S01]  /*9420*/  IMAD R146, R240.reuse, 0xec, RZ ;  /* 0x000000ecf0927824 */ /* 0x040fe200078e02ff */
[----:B------:R1:W-:Y:S01]  /*9430*/  STL.64 [R1+0x78], R10 ;  /* 0x0000780a01007387 */ /* 0x0003e20000100a00 */
[C---:B------:R-:W-:Y:S01]  /*9440*/  LEA R204, P0, R240.reuse, R242, 0x3 ;  /* 0x000000f2f0cc7211 */ /* 0x040fe200078018ff */
[C---:B------:R-:W-:Y:S02]  /*9450*/  IMAD R5, R240.reuse, 0x3, RZ ;  /* 0x00000003f0057824 */ /* 0x040fe400078e02ff */
[----:B------:R-:W-:Y:S01]  /*9460*/  IMAD R144, R240, 0xf0, RZ ;  /* 0x000000f0f0907824 */ /* 0x000fe200078e02ff */
[----:B------:R-:W-:Y:S01]  /*9470*/  LEA.HI.X.SX32 R205, R4, R243, 0x2, P0 ;  /* 0x000000f304cd7211 */ /* 0x000fe200000f16ff */
[----:B------:R-:W-:-:S02]  /*9480*/  IMAD R33, R240, 0x24, RZ ;  /* 0x00000024f0217824 */ /* 0x000fc400078e02ff */
[C---:B------:R-:W-:Y:S02]  /*9490*/  IMAD R142, R240.reuse, 0xf4, RZ ;  /* 0x000000f4f08e7824 */ /* 0x040fe400078e02ff */
[----:B------:R-:W-:Y:S01]  /*94a0*/  IMAD R140, R240, 0xf8, RZ ;  /* 0x000000f8f08c7824 */ /* 0x000fe200078e02ff */
[----:B------:R-:W-:Y:S01]  /*94b0*/  LEA R2, R138, R2, 0x18 ;  /* 0x000000028a027211 */ /* 0x000fe200078ec0ff */
[C---:B-1----:R-:W-:Y:S01]  /*94c0*/  IMAD R10, R240.reuse, 0xc, RZ ;  /* 0x0000000cf00a7824 */ /* 0x042fe200078e02ff */
[----:B------:R1:W-:Y:S01]  /*94d0*/  STL.64 [R1+0x70], R8 ;  /* 0x0000700801007387 */ /* 0x0003e20000100a00 */
[C---:B------:R-:W-:Y:S01]  /*94e0*/  IMAD R38, R240.reuse, 0x28, RZ ;  /* 0x00000028f0267824 */ /* 0x040fe200078e02ff */
[----:B------:R-:W-:Y:S01]  /*94f0*/  ULDC.64 UR60, c[0x0][0x208] ;  /* 0x00008200003c7ab9 */ /* 0x000fe20000000a00 */
[----:B------:R-:W-:Y:S01]  /*9500*/  IMAD R41, R240, 0x2c, RZ ;  /* 0x0000002cf0297824 */ /* 0x000fe200078e02ff */
[----:B------:R-:W-:Y:S01]  /*9510*/  IADD3 R202, P5, R10, R242, RZ ;  /* 0x000000f20aca7210 */ /* 0x000fe20007fbe0ff */
[C---:B------:R-:W-:Y:S01]  /*9520*/  IMAD R7, R240.reuse, 0x5, RZ ;  /* 0x00000005f0077824 */ /* 0x040fe200078e02ff */
[----:B------:R2:W-:Y:S01]  /*9530*/  STL.64 [R1+0x58], R204 ;  /* 0x000058cc01007387 */ /* 0x0005e20000100a00 */
[C---:B------:R-:W-:Y:S01]  /*9540*/  IMAD R45, R240.reuse, 0x30, RZ ;  /* 0x00000030f02d7824 */ /* 0x040fe200078e02ff */
[----:B------:R-:W-:Y:S01]  /*9550*/  LEA.HI.X.SX32 R203, R5, R243, 0x2, P5 ;  /* 0x000000f305cb7211 */ /* 0x000fe200028f16ff */
[----:B------:R-:W-:Y:S01]  /*9560*/  IMAD R49, R240, 0x34, RZ ;  /* 0x00000034f0317824 */ /* 0x000fe200078e02ff */
[----:B------:R-:W-:Y:S01]  /*9570*/  ULDC UR4, c[0x0][0x230] ;  /* 0x00008c0000047ab9 */ /* 0x000fe20000000800 */
[----:B-1----:R-:W-:-:S02]  /*9580*/  VIADD R8, R6, 0xfffffffe ;  /* 0xfffffffe06087836 */ /* 0x002fc40000000000 */
[----:B------:R1:W-:Y:S01]  /*9590*/  STL.64 [R1+0x50], R202 ;  /* 0x000050ca01007387 */ /* 0x0003e20000100a00 */
[----:B------:R-:W-:Y:S02]  /*95a0*/  IMAD R9, R240, 0x7, RZ ;  /* 0x00000007f0097824 */ /* 0x000fe400078e02ff */
[----:B------:R-:W-:Y:S02]  /*95b0*/  ISETP.GE.U32.AND P2, PT, R8, 0x7fffff7f, PT ;  /* 0x7fffff7f0800780c */ /* 0x000fe40003f46070 */
[----:B--2---:R-:W-:Y:S01]  /*95c0*/  IADD3 R204, P0, R18, R242, RZ ;  /* 0x000000f212cc7210 */ /* 0x004fe20007f1e0ff */
[----:B------:R-:W-:-:S03]  /*95d0*/  IMAD R8, R240, 0x6, RZ ;  /* 0x00000006f0087824 */ /* 0x000fc600078e02ff */
[-C--:B------:R-:W-:Y:S02]  /*95e0*/  LEA.HI.X.SX32 R205, R7, R243.reuse, 0x2, P0 ;  /* 0x000000f307cd7211 */ /* 0x080fe400000f16ff */
[-C--:B-1----:R-:W-:Y:S02]  /*95f0*/  IADD3 R202, P5, R22, R242.reuse, RZ ;  /* 0x000000f216ca7210 */ /* 0x082fe40007fbe0ff */
[----:B------:R-:W-:Y:S02]  /*9600*/  IADD3 R4, P0, R26, R242, RZ ;  /* 0x000000f21a047210 */ /* 0x000fe40007f1e0ff */
[-C--:B------:R-:W-:Y:S02]  /*9610*/  LEA.HI.X.SX32 R203, R8, R243.reuse, 0x2, P5 ;  /* 0x000000f308cb7211 */ /* 0x080fe400028f16ff */
[----:B------:R-:W-:Y:S01]  /*9620*/  LEA.HI.X.SX32 R5, R9, R243, 0x2, P0 ;  /* 0x000000f309057211 */ /* 0x000fe200000f16ff */
[C---:B------:R-:W-:Y:S02]  /*9630*/  IMAD.SHL.U32 R11, R240.reuse, 0x8, RZ ;  /* 0x00000008f00b7824 */ /* 0x040fe400078e00ff */
[----:B------:R1:W-:Y:S01]  /*9640*/  STL.64 [R1+0x38], R202 ;  /* 0x000038ca01007387 */ /* 0x0003e20000100a00 */
[----:B------:R-:W-:-:S03]  /*9650*/  IMAD R12, R240, 0x9, RZ ;  /* 0x00000009f00c7824 */ /* 0x000fc600078e02ff */
[----:B------:R-:W-:Y:S04]  /*9660*/  STL.64 [R1+0x40], R204 ;  /* 0x000040cc01007387 */ /* 0x000fe80000100a00 */
[----:B------:R2:W-:Y:S01]  /*9670*/  STL.64 [R1+0x30], R4 ;  /* 0x0000300401007387 */ /* 0x0005e20000100a00 */
[C---:B-1----:R-:W-:Y:S01]  /*9680*/  LEA R202, P5, R240.reuse, R242, 0x5 ;  /* 0x000000f2f0ca7211 */ /* 0x042fe200078a28ff */
[----:B------:R-:W-:-:S03]  /*9690*/  IMAD R13, R240, 0xa, RZ ;  /* 0x0000000af00d7824 */ /* 0x000fc600078e02ff */
[-C--:B------:R-:W-:Y:S02]  /*96a0*/  LEA.HI.X.SX32 R203, R11, R243.reuse, 0x2, P5 ;  /* 0x000000f30bcb7211 */ /* 0x080fe400028f16ff */
[-C--:B--2---:R-:W-:Y:S02]  /*96b0*/  IADD3 R4, P0, R33, R242.reuse, RZ ;  /* 0x000000f221047210 */ /* 0x084fe40007f1e0ff */
[----:B------:R-:W-:Y:S02]  /*96c0*/  IADD3 R8, P5, R38, R242, RZ ;  /* 0x000000f226087210 */ /* 0x000fe40007fbe0ff */
[-C--:B------:R-:W-:Y:S01]  /*96d0*/  LEA.HI.X.SX32 R5, R12, R243.reuse, 0x2, P0 ;  /* 0x000000f30c057211 */ /* 0x080fe200000f16ff */
[----:B------:R-:W-:Y:S01]  /*96e0*/  IMAD R14, R240, 0xb, RZ ;  /* 0x0000000bf00e7824 */ /* 0x000fe200078e02ff */
[----:B------:R-:W-:-:S03]  /*96f0*/  LEA.HI.X.SX32 R9, R13, R243, 0x2, P5 ;  /* 0x000000f30d097211 */ /* 0x000fc600028f16ff */
[----:B------:R1:W-:Y:S01]  /*9700*/  STL.64 [R1+0x20], R4 ;  /* 0x0000200401007387 */ /* 0x0003e20000100a00 */
[----:B------:R-:W-:-:S03]  /*9710*/  IMAD R53, R240, 0x38, RZ ;  /* 0x00000038f0357824 */ /* 0x000fc600078e02ff */
[----:B------:R-:W-:Y:S04]  /*9720*/  STL.64 [R1+0x28], R202 ;  /* 0x000028ca01007387 */ /* 0x000fe80000100a00 */
[----:B------:R2:W-:Y:S01]  /*9730*/  STL.64 [R1+0x18], R8 ;  /* 0x0000180801007387 */ /* 0x0005e20000100a00 */
[----:B-1----:R-:W-:-:S04]  /*9740*/  IADD3 R4, P0, R41, R242, RZ ;  /* 0x000000f229047210 */ /* 0x002fc80007f1e0ff */
[-C--:B------:R-:W-:Y:S02]  /*9750*/  LEA.HI.X.SX32 R5, R14, R243.reuse, 0x2, P0 ;  /* 0x000000f30e057211 */ /* 0x080fe400000f16ff */
[-C--:B--2---:R-:W-:Y:S01]  /*9760*/  IADD3 R8, P5, R45, R242.reuse, RZ ;  /* 0x000000f22d087210 */ /* 0x084fe20007fbe0ff */
[C---:B------:R-:W-:Y:S02]  /*9770*/  IMAD R15, R240.reuse, 0xd, RZ ;  /* 0x0000000df00f7824 */ /* 0x040fe400078e02ff */
[----:B------:R1:W-:Y:S01]  /*9780*/  STL.64 [R1+0x10], R4 ;  /* 0x0000100401007387 */ /* 0x0003e20000100a00 */
[----:B------:R-:W-:Y:S01]  /*9790*/  IMAD R16, R240, 0xe, RZ ;  /* 0x0000000ef0107824 */ /* 0x000fe200078e02ff */
[----:B------:R-:W-:Y:S01]  /*97a0*/  LEA.HI.X.SX32 R9, R10, R243, 0x2, P5 ;  /* 0x000000f30a097211 */ /* 0x000fe200028f16ff */
[C---:B------:R-:W-:Y:S01]  /*97b0*/  IMAD R56, R240.reuse, 0x3c, RZ ;  /* 0x0000003cf0387824 */ /* 0x040fe200078e02ff */
[----:B------:R-:W-:Y:S01]  /*97c0*/  IADD3 R238, P5, R53, R242, RZ ;  /* 0x000000f235ee7210 */ /* 0x000fe20007fbe0ff */
[----:B------:R-:W-:-:S02]  /*97d0*/  IMAD R17, R240, 0xf, RZ ;  /* 0x0000000ff0117824 */ /* 0x000fc400078e02ff */
[----:B------:R-:W-:Y:S01]  /*97e0*/  IMAD.SHL.U32 R19, R240, 0x10, RZ ;  /* 0x00000010f0137824 */ /* 0x000fe200078e00ff */
[-C--:B------:R-:W-:Y:S02]  /*97f0*/  LEA.HI.X.SX32 R239, R16, R243.reuse, 0x2, P5 ;  /* 0x000000f310ef7211 */ /* 0x080fe400028f16ff */
[-C--:B-1----:R-:W-:Y:S01]  /*9800*/  IADD3 R4, P0, R49, R242.reuse, RZ ;  /* 0x000000f231047210 */ /* 0x082fe20007f1e0ff */
[C---:B------:R-:W-:Y:S01]  /*9810*/  IMAD R63, R240.reuse, 0x44, RZ ;  /* 0x00000044f03f7824 */ /* 0x040fe200078e02ff */
[CC--:B------:R-:W-:Y:S01]  /*9820*/  LEA R234, P5, R240.reuse, R242.reuse, 0x6 ;  /* 0x000000f2f0ea7211 */ /* 0x0c0fe200078a30ff */
[----:B------:R-:W-:Y:S01]  /*9830*/  IMAD R69, R240, 0x48, RZ ;  /* 0x00000048f0457824 */ /* 0x000fe200078e02ff */
[-C--:B------:R-:W-:Y:S02]  /*9840*/  LEA.HI.X.SX32 R5, R15, R243.reuse, 0x2, P0 ;  /* 0x000000f30f057211 */ /* 0x080fe400000f16ff */
[-C--:B------:R-:W-:Y:S01]  /*9850*/  IADD3 R236, P0, R56, R242.reuse, RZ ;  /* 0x000000f238ec7210 */ /* 0x080fe20007f1e0ff */
[C---:B------:R-:W-:Y:S01]  /*9860*/  IMAD R20, R240.reuse, 0x11, RZ ;  /* 0x00000011f0147824 */ /* 0x040fe200078e02ff */
[-C--:B------:R-:W-:Y:S01]  /*9870*/  LEA.HI.X.SX32 R235, R19, R243.reuse, 0x2, P5 ;  /* 0x000000f313eb7211 */ /* 0x080fe200028f16ff */
[C---:B------:R-:W-:Y:S01]  /*9880*/  IMAD R21, R240.reuse, 0x12, RZ ;  /* 0x00000012f0157824 */ /* 0x040fe200078e02ff */
[-C--:B------:R-:W-:Y:S01]  /*9890*/  LEA.HI.X.SX32 R237, R17, R243.reuse, 0x2, P0 ;  /* 0x000000f311ed7211 */ /* 0x080fe200000f16ff */
[C---:B------:R-:W-:Y:S01]  /*98a0*/  IMAD R73, R240.reuse, 0x4c, RZ ;  /* 0x0000004cf0497824 */ /* 0x040fe200078e02ff */
[-C--:B------:R-:W-:Y:S01]  /*98b0*/  IADD3 R232, P0, R63, R242.reuse, RZ ;  /* 0x000000f23fe87210 */ /* 0x080fe20007f1e0ff */
[C---:B------:R-:W-:Y:S01]  /*98c0*/  IMAD R77, R240.reuse, 0x50, RZ ;  /* 0x00000050f04d7824 */ /* 0x040fe200078e02ff */
[-C--:B------:R-:W-:Y:S01]  /*98d0*/  IADD3 R230, P5, R69, R242.reuse, RZ ;  /* 0x000000f245e67210 */ /* 0x080fe20007fbe0ff */
[----:B------:R-:W-:Y:S01]  /*98e0*/  IMAD R23, R240, 0x13, RZ ;  /* 0x00000013f0177824 */ /* 0x000fe200078e02ff */
[-C--:B------:R-:W-:Y:S01]  /*98f0*/  LEA.HI.X.SX32 R233, R20, R243.reuse, 0x2, P0 ;  /* 0x000000f314e97211 */ /* 0x080fe200000f16ff */
[C---:B------:R-:W-:Y:S01]  /*9900*/  IMAD R80, R240.reuse, 0x54, RZ ;  /* 0x00000054f0507824 */ /* 0x040fe200078e02ff */
[----:B------:R-:W-:Y:S01]  /*9910*/  LEA.HI.X.SX32 R231, R21, R243, 0x2, P5 ;  /* 0x000000f315e77211 */ /* 0x000fe200028f16ff */
[----:B------:R-:W-:Y:S01]  /*9920*/  IMAD R84, R240, 0x58, RZ ;  /* 0x00000058f0547824 */ /* 0x000fe200078e02ff */
[----:B------:R-:W-:-:S02]  /*9930*/  IADD3 R228, P0, R73, R242, RZ ;  /* 0x000000f249e47210 */ /* 0x000fc40007f1e0ff */
[-C--:B------:R-:W-:Y:S01]  /*9940*/  IADD3 R226, P5, R77, R242.reuse, RZ ;  /* 0x000000f24de27210 */ /* 0x080fe20007fbe0ff */
[C---:B------:R-:W-:Y:S01]  /*9950*/  IMAD R24, R240.reuse, 0x15, RZ ;  /* 0x00000015f0187824 */ /* 0x040fe200078e02ff */
[-C--:B------:R-:W-:Y:S01]  /*9960*/  LEA.HI.X.SX32 R229, R23, R243.reuse, 0x2, P0 ;  /* 0x000000f317e57211 */ /* 0x080fe200000f16ff */
[----:B------:R-:W-:Y:S01]  /*9970*/  IMAD R25, R240, 0x16, RZ ;  /* 0x00000016f0197824 */ /* 0x000fe200078e02ff */
[-C--:B------:R-:W-:Y:S01]  /*9980*/  LEA.HI.X.SX32 R227, R18, R243.reuse, 0x2, P5 ;  /* 0x000000f312e37211 */ /* 0x080fe200028f16ff */
[----:B------:R-:W-:Y:S01]  /*9990*/  IMAD R180, R240, 0x5c, RZ ;  /* 0x0000005cf0b47824 */ /* 0x000fe200078e02ff */
[-C--:B------:R-:W-:Y:S01]  /*99a0*/  IADD3 R224, P0, R80, R242.reuse, RZ ;  /* 0x000000f250e07210 */ /* 0x080fe20007f1e0ff */
[----:B------:R-:W-:Y:S01]  /*99b0*/  IMAD R246, R240, 0x60, RZ ;  /* 0x00000060f0f67824 */ /* 0x000fe200078e02ff */
[-C--:B------:R-:W-:Y:S01]  /*99c0*/  IADD3 R222, P5, R84, R242.reuse, RZ ;  /* 0x000000f254de7210 */ /* 0x080fe20007fbe0ff */
[----:B------:R-:W-:Y:S01]  /*99d0*/  IMAD R27, R240, 0x17, RZ ;  /* 0x00000017f01b7824 */ /* 0x000fe200078e02ff */
[-C--:B------:R-:W-:Y:S01]  /*99e0*/  LEA.HI.X.SX32 R225, R24, R243.reuse, 0x2, P0 ;  /* 0x000000f318e17211 */ /* 0x080fe200000f16ff */
[C---:B------:R-:W-:Y:S01]  /*99f0*/  IMAD R157, R240.reuse, 0x64, RZ ;  /* 0x00000064f09d7824 */ /* 0x040fe200078e02ff */
[----:B------:R-:W-:Y:S01]  /*9a00*/  LEA.HI.X.SX32 R223, R25, R243, 0x2, P5 ;  /* 0x000000f319df7211 */ /* 0x000fe200028f16ff */
[----:B------:R-:W-:Y:S01]  /*9a10*/  IMAD R155, R240, 0x68, RZ ;  /* 0x00000068f09b7824 */ /* 0x000fe200078e02ff */
[-C--:B------:R-:W-:Y:S01]  /*9a20*/  IADD3 R220, P0, R180, R242.reuse, RZ ;  /* 0x000000f2b4dc7210 */ /* 0x080fe20007f1e0ff */
[----:B------:R-:W-:Y:S01]  /*9a30*/  STL.64 [R1+0x8], R8 ;  /* 0x0000080801007387 */ /* 0x000fe20000100a00 */
[----:B------:R-:W-:Y:S01]  /*9a40*/  IADD3 R218, P5, R246, R242, RZ ;  /* 0x000000f2f6da7210 */ /* 0x000fe20007fbe0ff */
[----:B------:R-:W-:-:S02]  /*9a50*/  IMAD R28, R240, 0x19, RZ ;  /* 0x00000019f01c7824 */ /* 0x000fc400078e02ff */
[----:B------:R1:W-:Y:S01]  /*9a60*/  STL.64 [R1+0xce0], R238 ;  /* 0x000ce0ee01007387 */ /* 0x0003e20000100a00 */
[----:B------:R-:W-:Y:S01]  /*9a70*/  IMAD R29, R240, 0x1a, RZ ;  /* 0x0000001af01d7824 */ /* 0x000fe200078e02ff */
[-C--:B------:R-:W-:Y:S02]  /*9a80*/  LEA.HI.X.SX32 R221, R27, R243.reuse, 0x2, P0 ;  /* 0x000000f31bdd7211 */ /* 0x080fe400000f16ff */
[----:B------:R-:W-:Y:S01]  /*9a90*/  STL.64 [R1], R4 ;  /* 0x0000000401007387 */ /* 0x000fe20000100a00 */
[-C--:B------:R-:W-:Y:S01]  /*9aa0*/  LEA.HI.X.SX32 R219, R22, R243.reuse, 0x2, P5 ;  /* 0x000000f316db7211 */ /* 0x080fe200028f16ff */
[C---:B------:R-:W-:Y:S01]  /*9ab0*/  IMAD R153, R240.reuse, 0x6c, RZ ;  /* 0x0000006cf0997824 */ /* 0x040fe200078e02ff */
[-C--:B------:R-:W-:Y:S01]  /*9ac0*/  IADD3 R216, P0, R157, R242.reuse, RZ ;  /* 0x000000f29dd87210 */ /* 0x080fe20007f1e0ff */
[----:B------:R2:W-:Y:S01]  /*9ad0*/  STL.64 [R1+0xce8], R236 ;  /* 0x000ce8ec01007387 */ /* 0x0005e20000100a00 */
[----:B------:R-:W-:Y:S01]  /*9ae0*/  IADD3 R214, P5, R155, R242, RZ ;  /* 0x000000f29bd67210 */ /* 0x000fe20007fbe0ff */
[----:B------:R-:W-:Y:S01]  /*9af0*/  IMAD R30, R240, 0x1b, RZ ;  /* 0x0000001bf01e7824 */ /* 0x000fe200078e02ff */
[-C--:B------:R-:W-:Y:S01]  /*9b00*/  LEA.HI.X.SX32 R217, R28, R243.reuse, 0x2, P0 ;  /* 0x000000f31cd97211 */ /* 0x080fe200000f16ff */
[----:B-1----:R-:W-:Y:S01]  /*9b10*/  IMAD R238, R240, 0x78, RZ ;  /* 0x00000078f0ee7824 */ /* 0x002fe200078e02ff */
[----:B------:R-:W-:-:S02]  /*9b20*/  LEA.HI.X.SX32 R215, R29, R243, 0x2, P5 ;  /* 0x000000f31dd77211 */ /* 0x000fc400028f16ff */
[----:B------:R-:W-:Y:S01]  /*9b30*/  IADD3 R212, P0, R153, R242, RZ ;  /* 0x000000f299d47210 */ /* 0x000fe20007f1e0ff */
[C---:B--2---:R-:W-:Y:S02]  /*9b40*/  IMAD R236, R240.reuse, 0x70, RZ ;  /* 0x00000070f0ec7824 */ /* 0x044fe400078e02ff */
[----:B------:R-:W-:-:S03]  /*9b50*/  IMAD R237, R240, 0x74, RZ ;  /* 0x00000074f0ed7824 */ /* 0x000fc600078e02ff */
[-C--:B------:R-:W-:Y:S01]  /*9b60*/  IADD3 R210, P5, R236, R242.reuse, RZ ;  /* 0x000000f2ecd27210 */ /* 0x080fe20007fbe0ff */
[----:B------:R-:W-:Y:S01]  /*9b70*/  IMAD R31, R240, 0x1d, RZ ;  /* 0x0000001df01f7824 */ /* 0x000fe200078e02ff */
[-C--:B------:R-:W-:Y:S01]  /*9b80*/  LEA.HI.X.SX32 R213, R30, R243.reuse, 0x2, P0 ;  /* 0x000000f31ed57211 */ /* 0x080fe200000f16ff */
[----:B------:R-:W-:Y:S01]  /*9b90*/  IMAD R32, R240, 0x1e, RZ ;  /* 0x0000001ef0207824 */ /* 0x000fe200078e02ff */
[-C--:B------:R-:W-:Y:S01]  /*9ba0*/  LEA.HI.X.SX32 R211, R26, R243.reuse, 0x2, P5 ;  /* 0x000000f31ad37211 */ /* 0x080fe200028f16ff */
[----:B------:R-:W-:Y:S01]  /*9bb0*/  IMAD R239, R240, 0x7c, RZ ;  /* 0x0000007cf0ef7824 */ /* 0x000fe200078e02ff */
[-C--:B------:R-:W-:Y:S02]  /*9bc0*/  IADD3 R208, P0, R237, R242.reuse, RZ ;  /* 0x000000f2edd07210 */ /* 0x080fe40007f1e0ff */
[-C--:B------:R-:W-:Y:S01]  /*9bd0*/  IADD3 R206, P5, R238, R242.reuse, RZ ;  /* 0x000000f2eece7210 */ /* 0x080fe20007fbe0ff */
[C---:B------:R-:W-:Y:S01]  /*9be0*/  IMAD R34, R240.reuse, 0x1f, RZ ;  /* 0x0000001ff0227824 */ /* 0x040fe200078e02ff */
[-C--:B------:R-:W-:Y:S01]  /*9bf0*/  LEA.HI.X.SX32 R209, R31, R243.reuse, 0x2, P0 ;  /* 0x000000f31fd17211 */ /* 0x080fe200000f16ff */
[----:B------:R-:W-:Y:S01]  /*9c00*/  IMAD.SHL.U32 R35, R240, 0x20, RZ ;  /* 0x00000020f0237824 */ /* 0x000fe200078e00ff */
[-C--:B------:R-:W-:Y:S01]  /*9c10*/  LEA.HI.X.SX32 R207, R32, R243.reuse, 0x2, P5 ;  /* 0x000000f320cf7211 */ /* 0x080fe200028f16ff */
[C---:B------:R-:W-:Y:S01]  /*9c20*/  IMAD R200, R240.reuse, 0x84, RZ ;  /* 0x00000084f0c87824 */ /* 0x040fe200078e02ff */
[-C--:B------:R-:W-:Y:S01]  /*9c30*/  IADD3 R204, P0, R239, R242.reuse, RZ ;  /* 0x000000f2efcc7210 */ /* 0x080fe20007f1e0ff */
[C---:B------:R-:W-:Y:S01]  /*9c40*/  IMAD R198, R240.reuse, 0x88, RZ ;  /* 0x00000088f0c67824 */ /* 0x040fe200078e02ff */
[-C--:B------:R-:W-:Y:S01]  /*9c50*/  LEA R202, P5, R240, R242.reuse, 0x7 ;  /* 0x000000f2f0ca7211 */ /* 0x080fe200078a38ff */
[----:B------:R-:W-:Y:S01]  /*9c60*/  VIADD R39, R6, 0xffffffff ;  /* 0xffffffff06277836 */ /* 0x000fe20000000000 */
[-C--:B------:R-:W-:Y:S01]  /*9c70*/  LEA.HI.X.SX32 R205, R34, R243.reuse, 0x2, P0 ;  /* 0x000000f322cd7211 */ /* 0x080fe200000f16ff */
[C---:B------:R-:W-:Y:S01]  /*9c80*/  IMAD R36, R240.reuse, 0x21, RZ ;  /* 0x00000021f0247824 */ /* 0x040fe200078e02ff */
[-C--:B------:R-:W-:Y:S01]  /*9c90*/  LEA.HI.X.SX32 R203, R35, R243.reuse, 0x2, P5 ;  /* 0x000000f323cb7211 */ /* 0x080fe200028f16ff */
[----:B------:R-:W-:Y:S01]  /*9ca0*/  IMAD R37, R240, 0x22, RZ ;  /* 0x00000022f0257824 */ /* 0x000fe200078e02ff */
[-C--:B------:R-:W-:Y:S01]  /*9cb0*/  IADD3 R200, P0, R200, R242.reuse, RZ ;  /* 0x000000f2c8c87210 */ /* 0x080fe20007f1e0ff */
[----:B------:R-:W-:Y:S01]  /*9cc0*/  IMAD R196, R240, 0x8c, RZ ;  /* 0x0000008cf0c47824 */ /* 0x000fe200078e02ff */
[-C--:B------:R-:W-:Y:S01]  /*9cd0*/  IADD3 R198, P5, R198, R242.reuse, RZ ;  /* 0x000000f2c6c67210 */ /* 0x080fe20007fbe0ff */
[C---:B------:R-:W-:Y:S01]  /*9ce0*/  IMAD R194, R240.reuse, 0x90, RZ ;  /* 0x00000090f0c27824 */ /* 0x040fe200078e02ff */
[----:B------:R-:W-:Y:S01]  /*9cf0*/  ISETP.GE.U32.AND P1, PT, R39, 0x7fffff80, PT ;  /* 0x7fffff802700780c */ /* 0x000fe20003f26070 */
        /* <DEDUP_REMOVED lines=9> */
[C---:B------:R-:W-:Y:S01]  /*9d90*/  IMAD R42, R240.reuse, 0x26, RZ ;  /* 0x00000026f02a7824 */ /* 0x040fe200078e02ff */
[-C--:B------:R-:W-:Y:S01]  /*9da0*/  LEA.HI.X.SX32 R195, R33, R243.reuse, 0x2, P5 ;  /* 0x000000f321c37211 */ /* 0x080fe200028f16ff */
[----:B------:R-:W-:Y:S01]  /*9db0*/  IMAD R188, R240, 0x9c, RZ ;  /* 0x0000009cf0bc7824 */ /* 0x000fe200078e02ff */
[-C--:B------:R-:W-:Y:S01]  /*9dc0*/  IADD3 R192, P0, R192, R242.reuse, RZ ;  /* 0x000000f2c0c07210 */ /* 0x080fe20007f1e0ff */
[----:B------:R-:W-:Y:S01]  /*9dd0*/  IMAD R186, R240, 0xa0, RZ ;  /* 0x000000a0f0ba7824 */ /* 0x000fe200078e02ff */
[-C--:B------:R-:W-:Y:S01]  /*9de0*/  IADD3 R190, P5, R190, R242.reuse, RZ ;  /* 0x000000f2bebe7210 */ /* 0x080fe20007fbe0ff */
[----:B------:R-:W-:Y:S01]  /*9df0*/  IMAD R43, R240, 0x27, RZ ;  /* 0x00000027f02b7824 */ /* 0x000fe200078e02ff */
[-C--:B------:R-:W-:Y:S01]  /*9e00*/  LEA.HI.X.SX32 R193, R40, R243.reuse, 0x2, P0 ;  /* 0x000000f328c17211 */ /* 0x080fe200000f16ff */
[----:B------:R-:W-:Y:S01]  /*9e10*/  IMAD R184, R240, 0xa4, RZ ;  /* 0x000000a4f0b87824 */ /* 0x000fe200078e02ff */
        /* <DEDUP_REMOVED lines=56> */
[----:B------:R-:W-:Y:S01]  /*a1a0*/  IADD3 R156, P5, R156, R242, RZ ;  /* 0x000000f29c9c7210 */ /* 0x000fe20007fbe0ff */
[----:B------:R-:W-:Y:S01]  /*a1b0*/  IMAD R59, R240, 0x37, RZ ;  /* 0x00000037f03b7824 */ /* 0x000fe200078e02ff */
[----:B------:R-:W-:-:S02]  /*a1c0*/  LEA.HI.X.SX32 R159, R57, R243, 0x2, P0 ;  /* 0x000000f3399f7211 */ /* 0x000fc400000f16ff */
[-C--:B------:R-:W-:Y:S02]  /*a1d0*/  LEA.HI.X.SX32 R157, R58, R243.reuse, 0x2, P5 ;  /* 0x000000f33a9d7211 */ /* 0x080fe400028f16ff */
[-C--:B------:R-:W-:Y:S02]  /*a1e0*/  IADD3 R154, P0, R154, R242.reuse, RZ ;  /* 0x000000f29a9a7210 */ /* 0x080fe40007f1e0ff */
[-C--:B------:R-:W-:Y:S01]  /*a1f0*/  IADD3 R152, P5, R152, R242.reuse, RZ ;  /* 0x000000f298987210 */ /* 0x080fe20007fbe0ff */
[C---:B------:R-:W-:Y:S01]  /*a200*/  IMAD R60, R240.reuse, 0x39, RZ ;  /* 0x00000039f03c7824 */ /* 0x040fe200078e02ff */
[-C--:B------:R-:W-:Y:S01]  /*a210*/  LEA.HI.X.SX32 R155, R59, R243.reuse, 0x2, P0 ;  /* 0x000000f33b9b7211 */ /* 0x080fe200000f16ff */
[----:B------:R-:W-:Y:S01]  /*a220*/  IMAD R61, R240, 0x3a, RZ ;  /* 0x0000003af03d7824 */ /* 0x000fe200078e02ff */
[----:B------:R-:W-:Y:S02]  /*a230*/  LEA.HI.X.SX32 R153, R53, R243, 0x2, P5 ;  /* 0x000000f335997211 */ /* 0x000fe400028f16ff */
[----:B------:R-:W-:-:S02]  /*a240*/  IADD3 R150, P0, R150, R242, RZ ;  /* 0x000000f296967210 */ /* 0x000fc40007f1e0ff */
[-C--:B------:R-:W-:Y:S01]  /*a250*/  IADD3 R148, P5, R148, R242.reuse, RZ ;  /* 0x000000f294947210 */ /* 0x080fe20007fbe0ff */
[----:B------:R-:W-:Y:S01]  /*a260*/  IMAD R62, R240, 0x3b, RZ ;  /* 0x0000003bf03e7824 */ /* 0x000fe200078e02ff */
[-C--:B------:R-:W-:Y:S02]  /*a270*/  LEA.HI.X.SX32 R151, R60, R243.reuse, 0x2, P0 ;  /* 0x000000f33c977211 */ /* 0x080fe400000f16ff */
[-C--:B------:R-:W-:Y:S02]  /*a280*/  LEA.HI.X.SX32 R149, R61, R243.reuse, 0x2, P5 ;  /* 0x000000f33d957211 */ /* 0x080fe400028f16ff */
[-C--:B------:R-:W-:Y:S02]  /*a290*/  IADD3 R146, P0, R146, R242.reuse, RZ ;  /* 0x000000f292927210 */ /* 0x080fe40007f1e0ff */
        /* <DEDUP_REMOVED lines=8> */
[----:B------:R-:W-:Y:S01]  /*a320*/  IMAD R66, R240, 0x3f, RZ ;  /* 0x0000003ff0427824 */ /* 0x000fe200078e02ff */
[-C--:B------:R-:W-:Y:S01]  /*a330*/  LEA.HI.X.SX32 R143, R64, R243.reuse, 0x2, P0 ;  /* 0x000000f3408f7211 */ /* 0x080fe200000f16ff */
[C---:B------:R-:W-:Y:S01]  /*a340*/  IMAD.SHL.U32 R67, R240.reuse, 0x40, RZ ;  /* 0x00000040f0437824 */ /* 0x040fe200078e00ff */
[-C--:B------:R-:W-:Y:S01]  /*a350*/  LEA.HI.X.SX32 R141, R65, R243.reuse, 0x2, P5 ;  /* 0x000000f3418d7211 */ /* 0x080fe200028f16ff */
[----:B------:R-:W-:Y:S01]  /*a360*/  IMAD R134, R240, 0x104, RZ ;  /* 0x00000104f0867824 */ /* 0x000fe200078e02ff */
[-C--:B------:R-:W-:Y:S01]  /*a370*/  IADD3 R138, P0, R138, R242.reuse, RZ ;  /* 0x000000f28a8a7210 */ /* 0x080fe20007f1e0ff */
[C---:B------:R-:W-:Y:S01]  /*a380*/  IMAD R132, R240.reuse, 0x108, RZ ;  /* 0x00000108f0847824 */ /* 0x040fe200078e02ff */
[CC--:B------:R-:W-:Y:S01]  /*a390*/  LEA R136, P5, R240.reuse, R242.reuse, 0x8 ;  /* 0x000000f2f0887211 */ /* 0x0c0fe200078a40ff */
[----:B------:R-:W-:Y:S01]  /*a3a0*/  IMAD R68, R240, 0x41, RZ ;  /* 0x00000041f0447824 */ /* 0x000fe200078e02ff */
        /* <DEDUP_REMOVED lines=89> */
[----:B------:R-:W-:Y:S01]  /*a940*/  IMAD R11, R240, 0x5a, RZ ;  /* 0x0000005af00b7824 */ /* 0x000fe200078e02ff */
[-C--:B------:R-:W-:Y:S01]  /*a950*/  LEA.HI.X.SX32 R91, R244, R243.reuse, 0x2, P0 ;  /* 0x000000f3f45b7211 */ /* 0x080fe200000f16ff */
[----:B------:R-:W-:Y:S01]  /*a960*/  IMAD R249, R240, 0x59, RZ ;  /* 0x00000059f0f97824 */ /* 0x000fe200078e02ff */
[-C--:B------:R-:W-:Y:S01]  /*a970*/  LEA.HI.X.SX32 R89, R84, R243.reuse, 0x2, P5 ;  /* 0x000000f354597211 */ /* 0x080fe200028f16ff */
[C---:B------:R-:W-:Y:S01]  /*a980*/  IMAD R244, R240.reuse, 0x170, RZ ;  /* 0x00000170f0f47824 */ /* 0x040fe200078e02ff */
[-C--:B------:R-:W-:Y:S01]  /*a990*/  IADD3 R84, P5, R245, R242.reuse, RZ ;  /* 0x000000f2f5547210 */ /* 0x080fe20007fbe0ff */
[C---:B------:R-:W-:Y:S01]  /*a9a0*/  IMAD R248, R240.reuse, 0x16c, RZ ;  /* 0x0000016cf0f87824 */ /* 0x040fe200078e02ff */
        /* <DEDUP_REMOVED lines=12> */
[-C--:B------:R-:W-:Y:S01]  /*aa70*/  LEA.HI.X.SX32 R83, R11, R243.reuse, 0x2, P0 ;  /* 0x000000f30b537211 */ /* 0x080fe200000f16ff */
[----:B------:R-:W-:Y:S01]  /*aa80*/  IMAD R247, R240, 0x188, RZ ;  /* 0x00000188f0f77824 */ /* 0x000fe200078e02ff */
[-C--:B------:R-:W-:Y:S01]  /*aa90*/  IADD3 R78, P0, R244, R242.reuse, RZ ;  /* 0x000000f2f44e7210 */ /* 0x080fe20007f1e0ff */
[C---:B------:R-:W-:Y:S01]  /*aaa0*/  IMAD R244, R240.reuse, 0x5d, RZ ;  /* 0x0000005df0f47824 */ /* 0x040fe200078e02ff */
[----:B------:R-:W2:Y:S01]  /*aab0*/  LDL.64 R248, [R1+0x50] ;  /* 0x0000500001f87983 */ /* 0x000ea20000100a00 */
[----:B------:R-:W-:Y:S01]  /*aac0*/  IMAD R11, R240, 0x178, RZ ;  /* 0x00000178f00b7824 */ /* 0x000fe200078e02ff */
[----:B------:R-:W1:Y:S02]  /*aad0*/  LDC R245, c[0x0][0x230] ;  /* 0x00008c00fff57b82 */ /* 0x000e640000000800 */
[----:B------:R-:W-:Y:S01]  /*aae0*/  LEA.HI.X.SX32 R79, R244, R243, 0x2, P0 ;  /* 0x000000f3f44f7211 */ /* 0x000fe200000f16ff */
[----:B------:R-:W-:Y:S01]  /*aaf0*/  IMAD R244, R240, 0x5f, RZ ;  /* 0x0000005ff0f47824 */ /* 0x000fe200078e02ff */
[----:B------:R-:W-:-:S02]  /*ab00*/  IADD3 R76, P5, R11, R242, RZ ;  /* 0x000000f20b4c7210 */ /* 0x000fc40007fbe0ff */
[-C--:B------:R-:W-:Y:S02]  /*ab10*/  IADD3 R74, P0, R252, R242.reuse, RZ ;  /* 0x000000f2fc4a7210 */ /* 0x080fe40007f1e0ff */
[-C--:B------:R-:W-:Y:S01]  /*ab20*/  LEA.HI.X.SX32 R77, R181, R243.reuse, 0x2, P5 ;  /* 0x000000f3b54d7211 */ /* 0x080fe200028f16ff */
[----:B------:R-:W-:Y:S01]  /*ab30*/  IMAD R27, R240, 0x18c, RZ ;  /* 0x0000018cf01b7824 */ /* 0x000fe200078e02ff */
[-C--:B------:R-:W-:Y:S01]  /*ab40*/  LEA.HI.X.SX32 R75, R244, R243.reuse, 0x2, P0 ;  /* 0x000000f3f44b7211 */ /* 0x080fe200000f16ff */
[C---:B------:R-:W-:Y:S01]  /*ab50*/  IMAD R13, R240.reuse, 0x190, RZ ;  /* 0x00000190f00d7824 */ /* 0x040fe200078e02ff */
[-C--:B------:R-:W-:Y:S01]  /*ab60*/  IADD3 R72, P5, R251, R242.reuse, RZ ;  /* 0x000000f2fb487210 */ /* 0x080fe20007fbe0ff */
[----:B------:R-:W-:Y:S01]  /*ab70*/  IMAD R25, R240, 0x194, RZ ;  /* 0x00000194f0197824 */ /* 0x000fe200078e02ff */
[-C--:B------:R-:W-:Y:S01]  /*ab80*/  IADD3 R70, P0, R250, R242.reuse, RZ ;  /* 0x000000f2fa467210 */ /* 0x080fe20007f1e0ff */
[----:B------:R-:W-:Y:S01]  /*ab90*/  IMAD R22, R240, 0x198, RZ ;  /* 0x00000198f0167824 */ /* 0x000fe200078e02ff */
[----:B------:R-:W3:Y:S01]  /*aba0*/  LDL.64 R250, [R1+0x58] ;  /* 0x0000580001fa7983 */ /* 0x000ee20000100a00 */
[-C--:B------:R-:W-:Y:S01]  /*abb0*/  LEA.HI.X.SX32 R73, R246, R243.reuse, 0x2, P5 ;  /* 0x000000f3f6497211 */ /* 0x080fe200028f16ff */
[C---:B------:R-:W-:Y:S01]  /*abc0*/  IMAD R244, R240.reuse, 0x62, RZ ;  /* 0x00000062f0f47824 */ /* 0x040fe200078e02ff */
[----:B------:R-:W-:Y:S01]  /*abd0*/  IADD3 R68, P5, R247, R242, RZ ;  /* 0x000000f2f7447210 */ /* 0x000fe20007fbe0ff */
[----:B------:R-:W-:Y:S01]  /*abe0*/  IMAD R181, R240, 0x61, RZ ;  /* 0x00000061f0b57824 */ /* 0x000fe200078e02ff */
[----:B------:R-:W4:Y:S02]  /*abf0*/  LDC R180, c[0x0][0x230] ;  /* 0x00008c00ffb47b82 */ /* 0x000f240000000800 */
[-C--:B------:R-:W-:Y:S01]  /*ac00*/  LEA.HI.X.SX32 R69, R244, R243.reuse, 0x2, P5 ;  /* 0x000000f3f4457211 */ /* 0x080fe200028f16ff */
[----:B------:R-:W-:Y:S01]  /*ac10*/  IMAD R244, R240, 0x63, RZ ;  /* 0x00000063f0f47824 */ /* 0x000fe200078e02ff */
[----:B------:R-:W-:-:S02]  /*ac20*/  LEA.HI.X.SX32 R71, R181, R243, 0x2, P0 ;  /* 0x000000f3b5477211 */ /* 0x000fc400000f16ff */
[-C--:B------:R-:W-:Y:S01]  /*ac30*/  IADD3 R66, P0, R27, R242.reuse, RZ ;  /* 0x000000f21b427210 */ /* 0x080fe20007f1e0ff */
[C---:B------:R-:W-:Y:S01]  /*ac40*/  IMAD R181, R240.reuse, 0x64, RZ ;  /* 0x00000064f0b57824 */ /* 0x040fe200078e02ff */
[-C--:B------:R-:W-:Y:S01]  /*ac50*/  IADD3 R64, P5, R13, R242.reuse, RZ ;  /* 0x000000f20d407210 */ /* 0x080fe20007fbe0ff */
[----:B------:R-:W-:Y:S01]  /*ac60*/  IMAD R20, R240, 0x19c, RZ ;  /* 0x0000019cf0147824 */ /* 0x000fe200078e02ff */
[-C--:B------:R-:W-:Y:S01]  /*ac70*/  LEA.HI.X.SX32 R67, R244, R243.reuse, 0x2, P0 ;  /* 0x000000f3f4437211 */ /* 0x080fe200000f16ff */
[C---:B------:R-:W-:Y:S01]  /*ac80*/  IMAD R244, R240.reuse, 0x65, RZ ;  /* 0x00000065f0f47824 */ /* 0x040fe200078e02ff */
[-C--:B------:R-:W-:Y:S01]  /*ac90*/  IADD3 R62, P0, R25, R242.reuse, RZ ;  /* 0x000000f2193e7210 */ /* 0x080fe20007f1e0ff */
[C---:B------:R-:W-:Y:S01]  /*aca0*/  IMAD R29, R240.reuse, 0x66, RZ ;  /* 0x00000066f01d7824 */ /* 0x040fe200078e02ff */
[-C--:B------:R-:W-:Y:S01]  /*acb0*/  LEA.HI.X.SX32 R65, R181, R243.reuse, 0x2, P5 ;  /* 0x000000f3b5417211 */ /* 0x080fe200028f16ff */
[----:B------:R-:W-:Y:S01]  /*acc0*/  IMAD R15, R240, 0x1a0, RZ ;  /* 0x000001a0f00f7824 */ /* 0x000fe200078e02ff */
[-C--:B------:R-:W-:Y:S01]  /*acd0*/  IADD3 R60, P5, R22, R242.reuse, RZ ;  /* 0x000000f2163c7210 */ /* 0x080fe20007fbe0ff */
[----:B------:R-:W-:Y:S01]  /*ace0*/  IMAD R23, R240, 0x67, RZ ;  /* 0x00000067f0177824 */ /* 0x000fe200078e02ff */
[-C--:B------:R-:W-:Y:S01]  /*acf0*/  LEA.HI.X.SX32 R63, R244, R243.reuse, 0x2, P0 ;  /* 0x000000f3f43f7211 */ /* 0x080fe200000f16ff */
[----:B------:R-:W-:Y:S01]  /*ad00*/  IMAD R17, R240, 0x1a4, RZ ;  /* 0x000001a4f0117824 */ /* 0x000fe200078e02ff */
[-C--:B------:R-:W-:Y:S01]  /*ad10*/  IADD3 R58, P0, R20, R242.reuse, RZ ;  /* 0x000000f2143a7210 */ /* 0x080fe20007f1e0ff */
[C---:B------:R-:W-:Y:S01]  /*ad20*/  IMAD R244, R240.reuse, 0x68, RZ ;  /* 0x00000068f0f47824 */ /* 0x040fe200078e02ff */
[-C--:B------:R-:W-:Y:S01]  /*ad30*/  LEA.HI.X.SX32 R61, R29, R243.reuse, 0x2, P5 ;  /* 0x000000f31d3d7211 */ /* 0x080fe200028f16ff */
[C---:B------:R-:W-:Y:S01]  /*ad40*/  IMAD R16, R240.reuse, 0x1a8, RZ ;  /* 0x000001a8f0107824 */ /* 0x040fe200078e02ff */
[-C--:B------:R-:W-:Y:S01]  /*ad50*/  IADD3 R56, P5, R15, R242.reuse, RZ ;  /* 0x000000f20f387210 */ /* 0x080fe20007fbe0ff */
[C---:B------:R-:W-:Y:S01]  /*ad60*/  IMAD R21, R240.reuse, 0x69, RZ ;  /* 0x00000069f0157824 */ /* 0x040fe200078e02ff */
[-C--:B------:R-:W-:Y:S01]  /*ad70*/  LEA.HI.X.SX32 R59, R23, R243.reuse, 0x2, P0 ;  /* 0x000000f3173b7211 */ /* 0x080fe200000f16ff */
[C---:B------:R-:W-:Y:S01]  /*ad80*/  IMAD R50, R240.reuse, 0x1ac, RZ ;  /* 0x000001acf0327824 */ /* 0x040fe200078e02ff */
[-C--:B------:R-:W-:Y:S01]  /*ad90*/  IADD3 R54, P0, R17, R242.reuse, RZ ;  /* 0x000000f211367210 */ /* 0x080fe20007f1e0ff */
[----:B------:R-:W-:Y:S01]  /*ada0*/  IMAD R19, R240, 0x6a, RZ ;  /* 0x0000006af0137824 */ /* 0x000fe200078e02ff */
[-C--:B------:R-:W-:Y:S01]  /*adb0*/  LEA.HI.X.SX32 R57, R244, R243.reuse, 0x2, P5 ;  /* 0x000000f3f4397211 */ /* 0x080fe200028f16ff */
[----:B------:R-:W-:Y:S01]  /*adc0*/  IMAD R48, R240, 0x1b0, RZ ;  /* 0x000001b0f0307824 */ /* 0x000fe200078e02ff */
[-C--:B------:R-:W-:Y:S01]  /*add0*/  IADD3 R52, P5, R16, R242.reuse, RZ ;  /* 0x000000f210347210 */ /* 0x080fe20007fbe0ff */
[C---:B------:R-:W-:Y:S01]  /*ade0*/  IMAD R18, R240.reuse, 0x6b, RZ ;  /* 0x0000006bf0127824 */ /* 0x040fe200078e02ff */
[-C--:B------:R-:W-:Y:S01]  /*adf0*/  LEA.HI.X.SX32 R55, R21, R243.reuse, 0x2, P0 ;  /* 0x000000f315377211 */ /* 0x080fe200000f16ff */
[----:B------:R-:W-:Y:S01]  /*ae00*/  IMAD R46, R240, 0x1b4, RZ ;  /* 0x000001b4f02e7824 */ /* 0x000fe200078e02ff */
        /* <DEDUP_REMOVED lines=39> */
[----:B------:R-:W1:Y:S01]  /*b080*/  S2R R244, SR_TID.X ;  /* 0x0000000000f47919 */ /* 0x000e620000002100 */
        /* <DEDUP_REMOVED lines=25> */
[----:B------:R-:W-:Y:S01]  /*b220*/  VIADD R4, R6, 0xfffffffb ;  /* 0xfffffffb06047836 */ /* 0x000fe20000000000 */
[-C--:B------:R-:W-:Y:S01]  /*b230*/  LEA.HI.X.SX32 R21, R15, R243.reuse, 0x2, P5 ;  /* 0x000000f30f157211 */ /* 0x080fe200028f16ff */
[----:B------:R-:W-:Y:S01]  /*b240*/  IMAD R7, R240, 0x7e, RZ ;  /* 0x0000007ef0077824 */ /* 0x000fe200078e02ff */
[-C--:B------:R-:W-:Y:S01]  /*b250*/  IADD3 R16, P5, R16, R242.reuse, RZ ;  /* 0x000000f210107210 */ /* 0x080fe20007fbe0ff */
[----:B------:R-:W-:Y:S01]  /*b260*/  IMAD R5, R240, 0x7f, RZ ;  /* 0x0000007ff0057824 */ /* 0x000fe200078e02ff */
[----:B------:R-:W-:Y:S01]  /*b270*/  LEA.HI.X.SX32 R19, R17, R243, 0x2, P0 ;  /* 0x000000f311137211 */ /* 0x000fe200000f16ff */
[----:B------:R-:W4:Y:S01]  /*b280*/  LDC R181, c[0x0][0x230] ;  /* 0x00008c00ffb57b82 */ /* 0x000f220000000800 */
[----:B------:R-:W-:-:S02]  /*b290*/  IADD3 R14, P0, R14, R242, RZ ;  /* 0x000000f20e0e7210 */ /* 0x000fc40007f1e0ff */
[-C--:B------:R-:W-:Y:S02]  /*b2a0*/  LEA.HI.X.SX32 R17, R239, R243.reuse, 0x2, P5 ;  /* 0x000000f3ef117211 */ /* 0x080fe400028f16ff */
[-C--:B------:R-:W-:Y:S02]  /*b2b0*/  IADD3 R12, P5, R12, R242.reuse, RZ ;  /* 0x000000f20c0c7210 */ /* 0x080fe40007fbe0ff */
[-C--:B------:R-:W-:Y:S01]  /*b2c0*/  LEA.HI.X.SX32 R15, R8, R243.reuse, 0x2, P0 ;  /* 0x000000f3080f7211 */ /* 0x080fe200000f16ff */
[----:B------:R-:W2:Y:S01]  /*b2d0*/  LDC R246, c[0x0][0x230] ;  /* 0x00008c00fff67b82 */ /* 0x000ea20000000800 */
[----:B------:R-:W-:Y:S01]  /*b2e0*/  ISETP.GE.U32.AND P0, PT, R4, 0x7fffff7c, PT ;  /* 0x7fffff7c0400780c */ /* 0x000fe20003f06070 */
[C---:B------:R-:W-:Y:S01]  /*b2f0*/  IMAD.SHL.U32 R4, R240.reuse, 0x4, RZ ;  /* 0x00000004f0047824 */ /* 0x040fe200078e00ff */
[----:B------:R-:W-:Y:S02]  /*b300*/  LEA.HI.X.SX32 R13, R7, R243, 0x2, P5 ;  /* 0x000000f3070d7211 */ /* 0x000fe400028f16ff */
[C---:B------:R-:W-:Y:S01]  /*b310*/  LEA R238, P5, R240.reuse, R242, 0x4 ;  /* 0x000000f2f0ee7211 */ /* 0x040fe200078a20ff */
[----:B------:R-:W-:-:S02]  /*b320*/  IMAD R10, R240, 0x1fc, RZ ;  /* 0x000001fcf00a7824 */ /* 0x000fc400078e02ff */
[----:B------:R-:W2:Y:S01]  /*b330*/  LDC R247, c[0x0][0x230] ;  /* 0x00008c00fff77b82 */ /* 0x000ea20000000800 */
[-C--:B------:R-:W-:Y:S01]  /*b340*/  LEA.HI.X.SX32 R239, R4, R243.reuse, 0x2, P5 ;  /* 0x000000f304ef7211 */ /* 0x080fe200028f16ff */
[----:B-1----:R-:W-:Y:S01]  /*b350*/  IMAD.SHL.U32 R7, R244, 0x10, RZ ;  /* 0x00000010f4077824 */ /* 0x002fe200078e00ff */
[-C--:B------:R-:W-:Y:S01]  /*b360*/  IADD3 R236, P5, R4, R242.reuse, RZ ;  /* 0x000000f204ec7210 */ /* 0x080fe20007fbe0ff */
[----:B------:R-:W-:Y:S01]  /*b370*/  VIADD R4, R6, 0xfffffffa ;  /* 0xfffffffa06047836 */ /* 0x000fe20000000000 */
[----:B------:R-:W-:Y:S01]  /*b380*/  IADD3 R10, P6, R10, R242, RZ ;  /* 0x000000f20a0a7210 */ /* 0x000fe20007fde0ff */
[----:B------:R-:W-:Y:S01]  /*b390*/  STL.64 [R1+0x48], R238 ;  /* 0x000048ee01007387 */ /* 0x000fe20000100a00 */
[----:B------:R-:W-:Y:S01]  /*b3a0*/  LOP3.LUT R7, R7, 0x70, RZ, 0xc0, !PT ;  /* 0x0000007007077812 */ /* 0x000fe200078ec0ff */
[----:B------:R-:W1:Y:S02]  /*b3b0*/  LDC R9, c[0x0][0x230] ;  /* 0x00008c00ff097b82 */ /* 0x000e640000000800 */
[----:B------:R4:W-:Y:S01]  /*b3c0*/  STL.64 [R1+0xbf8], R240 ;  /* 0x000bf8f001007387 */ /* 0x0009e20000100a00 */
[----:B------:R-:W-:-:S02]  /*b3d0*/  LEA.HI.X.SX32 R11, R5, R243, 0x2, P6 ;  /* 0x000000f3050b7211 */ /* 0x000fc400030f16ff */
[----:B------:R-:W-:-:S03]  /*b3e0*/  ISETP.GE.U32.AND P6, PT, R4, 0x7fffff7b, PT ;  /* 0x7fffff7b0400780c */ /* 0x000fc60003fc6070 */
[----:B------:R-:W1:Y:S01]  /*b3f0*/  LDC R8, c[0x0][0x230] ;  /* 0x00008c00ff087b82 */ /* 0x000e620000000800 */
[----:B----4-:R-:W-:Y:S02]  /*b400*/  LOP3.LUT R241, R244, 0x7f, RZ, 0xc0, !PT ;  /* 0x0000007ff4f17812 */ /* 0x010fe400078ec0ff */
[----:B------:R-:W-:Y:S01]  /*b410*/  LEA.HI.X.SX32 R237, R240, R243, 0x2, P5 ;  /* 0x000000f3f0ed7211 */ /* 0x000fe200028f16ff */
[----:B------:R-:W-:-:S04]  /*b420*/  VIADD R5, R6, 0xfffffff9 ;  /* 0xfffffff906057836 */ /* 0x000fc80000000000 */
[----:B------:R-:W4:Y:S01]  /*b430*/  LDC R244, c[0x0][0x230] ;  /* 0x00008c00fff47b82 */ /* 0x000f220000000800 */
[----:B------:R-:W-:-:S04]  /*b440*/  IMAD R4, R241, 0x80, R7 ;  /* 0x00000080f1047824 */ /* 0x000fc800078e0207 */
[----:B------:R-:W-:Y:S01]  /*b450*/  IMAD.IADD R240, R4, 0x1, R2 ;  /* 0x0000000104f07824 */ /* 0x000fe200078e0202 */
[----:B------:R1:W-:Y:S02]  /*b460*/  STL.64 [R1+0x60], R236 ;  /* 0x000060ec01007387 */ /* 0x0003e40000100a00 */
[----:B------:R-:W4:Y:S02]  /*b470*/  LDC R252, c[0x0][0x230] ;  /* 0x00008c00fffc7b82 */ /* 0x000f240000000800 */
[----:B------:R-:W-:Y:S04]  /*b480*/  STL [R1+0x470], R240 ;  /* 0x000470f001007387 */ /* 0x000fe80000100800 */
[----:B------:R-:W-:Y:S01]  /*b490*/  @!PT LDS RZ, [RZ] ;  /* 0x00000000fffff984 */ /* 0x000fe20000000800 */
[----:B------:R-:W-:Y:S01]  /*b4a0*/  @!PT LDS RZ, [RZ] ;  /* 0x00000000fffff984 */ /* 0x000fe20000000800 */
[----:B------:R-:W-:Y:S01]  /*b4b0*/  @!PT LDS RZ, [RZ] ;  /* 0x00000000fffff984 */ /* 0x000fe20000000800 */
[----:B------:R-:W-:Y:S04]  /*b4c0*/  LDGSTS.E [R240], desc[UR60][R242.64], !P1 ;  /* 0x00000000f2f07fae */ /* 0x000fe8000c92187c */
[----:B------:R1:W-:Y:S04]  /*b4d0*/  STL.64 [R1+0xc00], R242 ;  /* 0x000c00f201007387 */ /* 0x0003e80000100a00 */
[----:B------:R-:W-:Y:S04]  /*b4e0*/  LDGSTS.E [R240+0x4], desc[UR60][R236.64], !P2 ;  /* 0x00004000ecf07fae */ /* 0x000fe8000d12187c */
[----:B-1----:R-:W4:Y:S04]  /*b4f0*/  LDL.LU.64 R236, [R1+0xce8] ;  /* 0x000ce80001ec7983 */ /* 0x002f280000300a00 */
[----:B------:R-:W4:Y:S04]  /*b500*/  LDL.64 R242, [R1+0x40] ;  /* 0x0000400001f27983 */ /* 0x000f280000100a00 */
[----:B---3--:R-:W-:Y:S01]  /*b510*/  LDGSTS.E [R240+0x8], desc[UR60][R250.64], !P4 ;  /* 0x00008000faf07fae */ /* 0x008fe2000e12187c */
[----:B------:R-:W-:Y:S01]  /*b520*/  VIADD R7, R245, 0xffffffdf ;  /* 0xffffffdff5077836 */ /* 0x000fe20000000000 */
[----:B------:R-:W-:Y:S01]  /*b530*/  ISETP.GE.U32.AND P5, PT, R5, 0x7fffff7a, PT ;  /* 0x7fffff7a0500780c */ /* 0x000fe20003fa6070 */
[----:B------:R-:W1:Y:S01]  /*b540*/  LDC R245, c[0x0][0x230] ;  /* 0x00008c00fff57b82 */ /* 0x000e620000000800 */
[----:B------:R-:W3:Y:S01]  /*b550*/  LDL.64 R250, [R1+0x38] ;  /* 0x0000380001fa7983 */ /* 0x000ee20000100a00 */
[----:B------:R-:W-:-:S06]  /*b560*/  IADD3 R5, R181, -0x22, RZ ;  /* 0xffffffdeb5057810 */ /* 0x000fcc0007ffe0ff */
[----:B------:R-:W1:Y:S01]  /*b570*/  LDC R181, c[0x0][0x230] ;  /* 0x00008c00ffb57b82 */ /* 0x000e620000000800 */
[----:B--2---:R-:W-:Y:S01]  /*b580*/  LDGSTS.E [R240+0xc], desc[UR60][R248.64], !P3 ;  /* 0x0000c000f8f07fae */ /* 0x004fe2000d92187c */
[----:B------:R-:W-:Y:S02]  /*b590*/  ISETP.GE.U32.AND P1, PT, R7, 0x7fffff60, PT ;  /* 0x7fffff600700780c */ /* 0x000fe40003f26070 */
[----:B------:R-:W-:Y:S01]  /*b5a0*/  ISETP.GE.U32.AND P2, PT, R5, 0x7fffff5f, PT ;  /* 0x7fffff5f0500780c */ /* 0x000fe20003f46070 */
[----:B------:R-:W-:Y:S01]  /*b5b0*/  VIADD R5, R180, 0xffffffdd ;  /* 0xffffffddb4057836 */ /* 0x000fe20000000000 */
[----:B------:R-:W2:Y:S04]  /*b5c0*/  LDL.64 R248, [R1+0x30] ;  /* 0x0000300001f87983 */ /* 0x000ea80000100a00 */
[----:B------:R-:W-:Y:S01]  /*b5d0*/  ISETP.GE.U32.AND P4, PT, R5, 0x7fffff5e, PT ;  /* 0x7fffff5e0500780c */ /* 0x000fe20003f86070 */
[----:B------:R-:W-:Y:S01]  /*b5e0*/  VIADD R7, R246, 0xffffffdc ;  /* 0xffffffdcf6077836 */ /* 0x000fe20000000000 */
[----:B------:R-:W1:Y:S01]  /*b5f0*/  LDC R180, c[0x0][0x230] ;  /* 0x00008c00ffb47b82 */ /* 0x000e620000000800 */
[----:B------:R-:W-:-:S02]  /*b600*/  VIADD R5, R247, 0xffffffbf ;  /* 0xffffffbff7057836 */ /* 0x000fc40000000000 */
[----:B------:R-:W-:Y:S01]  /*b610*/  LDGSTS.E [R240+0x4000], desc[UR60][R202.64], !P1 ;  /* 0x04000000caf07fae */ /* 0x000fe2000c92187c */
[----:B------:R-:W-:Y:S01]  /*b620*/  ISETP.GE.U32.AND P3, PT, R7, 0x7fffff5d, PT ;  /* 0x7fffff5d0700780c */ /* 0x000fe20003f66070 */
[----:B------:R-:W-:Y:S01]  /*b630*/  VIADD R7, R9, 0xffffffbe ;  /* 0xffffffbe09077836 */ /* 0x000fe20000000000 */
[----:B------:R-:W-:Y:S02]  /*b640*/  ISETP.GE.U32.AND P1, PT, R5, 0x7fffff40, PT ;  /* 0x7fffff400500780c */ /* 0x000fe40003f26070 */
[----:B------:R-:W1:Y:S01]  /*b650*/  LDC R246, c[0x0][0x230] ;  /* 0x00008c00fff67b82 */ /* 0x000e620000000800 */
[----:B----4-:R-:W-:Y:S01]  /*b660*/  VIADD R5, R244, 0xffffffbd ;  /* 0xffffffbdf4057836 */ /* 0x010fe20000000000 */
[----:B------:R-:W-:Y:S01]  /*b670*/  LDGSTS.E [R240+0x4004], desc[UR60][R200.64], !P2 ;  /* 0x04004000c8f07fae */ /* 0x000fe2000d12187c */
[----:B------:R-:W-:Y:S01]  /*b680*/  ISETP.GE.U32.AND P2, PT, R7, 0x7fffff3f, PT ;  /* 0x7fffff3f0700780c */ /* 0x000fe20003f46070 */
[----:B------:R-:W-:Y:S02]  /*b690*/  VIADD R7, R8, 0xffffffbc ;  /* 0xffffffbc08077836 */ /* 0x000fe40000000000 */
[----:B------:R-:W-:Y:S01]  /*b6a0*/  LDGSTS.E [R240+0x4008], desc[UR60][R198.64], !P4 ;  /* 0x04008000c6f07fae */ /* 0x000fe2000e12187c */
[----:B------:R-:W-:Y:S01]  /*b6b0*/  ISETP.GE.U32.AND P4, PT, R5, 0x7fffff3e, PT ;  /* 0x7fffff3e0500780c */ /* 0x000fe20003f86070 */
[----:B-1----:R-:W-:Y:S01]  /*b6c0*/  VIADD R5, R181, 0xffffff9f ;  /* 0xffffff9fb5057836 */ /* 0x002fe20000000000 */
[----:B------:R-:W1:Y:S01]  /*b6d0*/  LDC R9, c[0x0][0x230] ;  /* 0x00008c00ff097b82 */ /* 0x000e620000000800 */
[----:B------:R4:W-:Y:S01]  /*b6e0*/  LDGSTS.E [R240+0x400c], desc[UR60][R196.64], !P3 ;  /* 0x0400c000c4f07fae */ /* 0x0009e2000d92187c */
[----:B------:R-:W-:-:S03]  /*b6f0*/  ISETP.GE.U32.AND P3, PT, R7, 0x7fffff3d, PT ;  /* 0x7fffff3d0700780c */ /* 0x000fc60003f66070 */
[----:B------:R-:W-:Y:S01]  /*b700*/  LDGSTS.E [R240+0x8000], desc[UR60][R136.64], !P1 ;  /* 0x0800000088f07fae */ /* 0x000fe2000c92187c */
[----:B------:R-:W-:Y:S01]  /*b710*/  ISETP.GE.U32.AND P1, PT, R5, 0x7fffff20, PT ;  /* 0x7fffff200500780c */ /* 0x000fe20003f26070 */
[----:B------:R-:W-:Y:S01]  /*b720*/  VIADD R7, R245, 0xffffff9e ;  /* 0xffffff9ef5077836 */ /* 0x000fe20000000000 */
[----:B------:R-:W1:Y:S01]  /*b730*/  LDC R181, c[0x0][0x230] ;  /* 0x00008c00ffb57b82 */ /* 0x000e620000000800 */
[----:B------:R-:W-:Y:S01]  /*b740*/  VIADD R5, R6, 0xfffffff8 ;  /* 0xfffffff806057836 */ /* 0x000fe20000000000 */
[----:B------:R-:W-:Y:S04]  /*b750*/  LDGSTS.E [R240+0x8004], desc[UR60][R134.64], !P2 ;  /* 0x0800400086f07fae */ /* 0x000fe8000d12187c */
[----:B------:R-:W-:Y:S01]  /*b760*/  LDGSTS.E [R240+0x8008], desc[UR60][R132.64], !P4 ;  /* 0x0800800084f07fae */ /* 0x000fe2000e12187c */
[----:B------:R-:W-:Y:S01]  /*b770*/  ISETP.GE.U32.AND P4, PT, R7, 0x7fffff1f, PT ;  /* 0x7fffff1f0700780c */ /* 0x000fe20003f86070 */
[----:B------:R-:W-:Y:S01]  /*b780*/  VIADD R7, R180, 0xffffff9d ;  /* 0xffffff9db4077836 */ /* 0x000fe20000000000 */
[----:B------:R-:W-:Y:S01]  /*b790*/  ISETP.GE.U32.AND P2, PT, R5, 0x7fffff79, PT ;  /* 0x7fffff790500780c */ /* 0x000fe20003f46070 */
[----:B------:R-:W-:Y:S01]  /*b7a0*/  VIADD R5, R246, 0xffffff9c ;  /* 0xffffff9cf6057836 */ /* 0x000fe20000000000 */
[----:B------:R-:W-:Y:S01]  /*b7b0*/  LDGSTS.E [R240+0x800c], desc[UR60][R130.64], !P3 ;  /* 0x0800c00082f07fae */ /* 0x000fe2000d92187c */
[----:B------:R-:W1:Y:S01]  /*b7c0*/  LDC R8, c[0x0][0x230] ;  /* 0x00008c00ff087b82 */ /* 0x000e620000000800 */
[----:B------:R-:W-:-:S02]  /*b7d0*/  ISETP.GE.U32.AND P3, PT, R7, 0x7fffff1e, PT ;  /* 0x7fffff1e0700780c */ /* 0x000fc40003f66070 */
[----:B------:R-:W-:Y:S01]  /*b7e0*/  LDGSTS.E [R240+0xc000], desc[UR60][R72.64], !P1 ;  /* 0x0c00000048f07fae */ /* 0x000fe2000c92187c */
[----:B------:R-:W-:Y:S02]  /*b7f0*/  ISETP.GE.U32.AND P1, PT, R5, 0x7fffff1d, PT ;  /* 0x7fffff1d0500780c */ /* 0x000fe40003f26070 */
[----:B------:R-:W-:Y:S01]  /*b800*/  LOP3.LUT R246, R4, 0x10, RZ, 0x3c, !PT ;  /* 0x0000001004f67812 */ /* 0x000fe200078e3cff */
[----:B------:R-:W-:Y:S01]  /*b810*/  STL.64 [R1+0xbf0], R202 ;  /* 0x000bf0ca01007387 */ /* 0x000fe20000100a00 */
[----:B------:R-:W1:Y:S03]  /*b820*/  LDC R7, c[0x0][0x230] ;  /* 0x00008c00ff077b82 */ /* 0x000e660000000800 */
[----:B------:R-:W-:Y:S01]  /*b830*/  IMAD.IADD R246, R2, 0x1, R246 ;  /* 0x0000000102f67824 */ /* 0x000fe200078e02f6 */
[----:B------:R-:W-:Y:S04]  /*b840*/  LDGSTS.E [R240+0xc004], desc[UR60][R70.64], !P4 ;  /* 0x0c00400046f07fae */ /* 0x000fe8000e12187c */
[----:B------:R1:W-:Y:S01]  /*b850*/  STL.64 [R1+0xc08], R200 ;  /* 0x000c08c801007387 */ /* 0x0003e20000100a00 */
[----:B------:R-:W4:Y:S03]  /*b860*/  LDC R247, c[0x0][0x230] ;  /* 0x00008c00fff77b82 */ /* 0x000f260000000800 */
[----:B------:R-:W-:Y:S04]  /*b870*/  LDGSTS.E [R240+0xc008], desc[UR60][R68.64], !P3 ;  /* 0x0c00800044f07fae */ /* 0x000fe8000d92187c */
[----:B------:R-:W-:Y:S01]  /*b880*/  STL.64 [R1+0xc10], R198 ;  /* 0x000c10c601007387 */ /* 0x000fe20000100a00 */
[----:B------:R-:W4:Y:S03]  /*b890*/  LDC R245, c[0x0][0x230] ;  /* 0x00008c00fff57b82 */ /* 0x000f260000000800 */
[----:B------:R-:W-:Y:S04]  /*b8a0*/  LDGSTS.E [R240+0xc00c], desc[UR60][R66.64], !P1 ;  /* 0x0c00c00042f07fae */ /* 0x000fe8000c92187c */
[----:B------:R4:W-:Y:S01]  /*b8b0*/  STL.64 [R1+0xc18], R196 ;  /* 0x000c18c401007387 */ /* 0x0009e20000100a00 */
[----:B------:R-:W4:Y:S03]  /*b8c0*/  LDC R244, c[0x0][0x230] ;  /* 0x00008c00fff47b82 */ /* 0x000f260000000800 */
[----:B------:R-:W-:Y:S05]  /*b8d0*/  LDGSTS.E [R246], desc[UR60][R238.64], !P0 ;  /* 0x00000000eef67fae */ /* 0x000fea000c12187c */
[----:B------:R-:W4:Y:S01]  /*b8e0*/  LDC R180, c[0x0][0x230] ;  /* 0x00008c00ffb47b82 */ /* 0x000f220000000800 */
[----:B------:R-:W4:Y:S04]  /*b8f0*/  LDL.LU.64 R238, [R1+0xce0] ;  /* 0x000ce00001ee7983 */ /* 0x000f280000300a00 */
[----:B-1----:R-:W4:Y:S04]  /*b900*/  LDL.64 R200, [R1+0x28] ;  /* 0x0000280001c87983 */ /* 0x002f280000100a00 */
[----:B------:R-:W4:Y:S04]  /*b910*/  LDL.64 R202, [R1+0x20] ;  /* 0x0000200001ca7983 */ /* 0x000f280000100a00 */
[----:B------:R-:W-:Y:S04]  /*b920*/  LDGSTS.E [R246+0x4], desc[UR60][R242.64], !P6 ;  /* 0x00004000f2f67fae */ /* 0x000fe8000f12187c */
[----:B------:R-:W4:Y:S04]  /*b930*/  LDL.64 R242, [R1+0x18] ;  /* 0x0000180001f27983 */ /* 0x000f280000100a00 */
[----:B---3--:R-:W-:Y:S04]  /*b940*/  LDGSTS.E [R246+0x8], desc[UR60][R250.64], !P5 ;  /* 0x00008000faf67fae */ /* 0x008fe8000e92187c */
[----:B------:R-:W3:Y:S01]  /*b950*/  LDL.64 R250, [R1+0x10] ;  /* 0x0000100001fa7983 */ /* 0x000ee20000100a00 */
[----:B------:R-:W-:-:S02]  /*b960*/  VIADD R5, R6, 0xfffffff7 ;  /* 0xfffffff706057836 */ /* 0x000fc40000000000 */
[----:B------:R-:W-:Y:S01]  /*b970*/  VIADD R7, R7, 0xffffffda ;  /* 0xffffffda07077836 */ /* 0x000fe20000000000 */
[----:B--2---:R1:W-:Y:S02]  /*b980*/  LDGSTS.E [R246+0xc], desc[UR60][R248.64], !P2 ;  /* 0x0000c000f8f67fae */ /* 0x0043e4000d12187c */
[----:B------:R-:W-:Y:S02]  /*b990*/  ISETP.GE.U32.AND P4, PT, R5, 0x7fffff78, PT ;  /* 0x7fffff780500780c */ /* 0x000fe40003f86070 */
[----:B------:R-:W-:-:S04]  /*b9a0*/  IADD3 R5, R6, -0xa, RZ ;  /* 0xfffffff606057810 */ /* 0x000fc80007ffe0ff */
[----:B------:R-:W-:Y:S01]  /*b9b0*/  ISETP.GE.U32.AND P3, PT, R5, 0x7fffff77, PT ;  /* 0x7fffff770500780c */ /* 0x000fe20003f66070 */
[C---:B------:R-:W-:Y:S01]  /*b9c0*/  VIADD R5, R6.reuse, 0xfffffff5 ;  /* 0xfffffff506057836 */ /* 0x040fe20000000000 */
[----:B------:R-:W-:Y:S01]  /*b9d0*/  ISETP.GE.U32.AND P6, PT, R7, 0x7fffff5b, PT ;  /* 0x7fffff5b0700780c */ /* 0x000fe20003fc6070 */
[----:B----4-:R-:W-:Y:S01]  /*b9e0*/  VIADD R196, R6, 0x7f ;  /* 0x0000007f06c47836 */ /* 0x010fe20000000000 */
[----:B------:R-:W-:Y:S01]  /*b9f0*/  STL.64 [R1+0xc20], R194 ;  /* 0x000c20c201007387 */ /* 0x000fe20000100a00 */
[----:B-1----:R-:W1:Y:S01]  /*ba00*/  LDC R248, c[0x0][0x230] ;  /* 0x00008c00fff87b82 */ /* 0x002e620000000800 */
[----:B------:R-:W-:Y:S01]  /*ba10*/  ISETP.GE.U32.AND P1, PT, R5, 0x7fffff76, PT ;  /* 0x7fffff760500780c */ /* 0x000fe20003f26070 */
[----:B------:R-:W-:-:S05]  /*ba20*/  VIADD R5, R181, 0xffffffdb ;  /* 0xffffffdbb5057836 */ /* 0x000fca0000000000 */
[----:B------:R-:W-:Y:S01]  /*ba30*/  ISETP.GE.U32.AND P0, PT, R5, 0x7fffff5c, PT ;  /* 0x7fffff5c0500780c */ /* 0x000fe20003f06070 */
[----:B------:R-:W-:Y:S01]  /*ba40*/  VIADD R5, R9, 0xffffffd9 ;  /* 0xffffffd909057836 */ /* 0x000fe20000000000 */
[----:B------:R-:W2:Y:S04]  /*ba50*/  LDC R181, c[0x0][0x230] ;  /* 0x00008c00ffb57b82 */ /* 0x000ea80000000800 */
[----:B------:R-:W-:Y:S01]  /*ba60*/  ISETP.GE.U32.AND P5, PT, R5, 0x7fffff5a, PT ;  /* 0x7fffff5a0500780c */ /* 0x000fe20003fa6070 */
[----:B------:R-:W-:-:S03]  /*ba70*/  VIADD R5, R8, 0xffffffd8 ;  /* 0xffffffd808057836 */ /* 0x000fc60000000000 */
[----:B------:R-:W4:Y:S02]  /*ba80*/  LDC R9, c[0x0][0x230] ;  /* 0x00008c00ff097b82 */ /* 0x000f240000000800 */
[----:B------:R-:W-:Y:S01]  /*ba90*/  ISETP.GE.U32.AND P2, PT, R5, 0x7fffff59, PT ;  /* 0x7fffff590500780c */ /* 0x000fe20003f46070 */
[----:B------:R-:W-:Y:S01]  /*baa0*/  VIADD R5, R247, 0xffffffbb ;  /* 0xffffffbbf7057836 */ /* 0x000fe20000000000 */
[----:B------:R-:W-:Y:S01]  /*bab0*/  LDGSTS.E [R246+0x4000], desc[UR60][R194.64], !P0 ;  /* 0x04000000c2f67fae */ /* 0x000fe2000c12187c */
[----:B------:R-:W-:-:S03]  /*bac0*/  VIADD R7, R245, 0xffffffba ;  /* 0xffffffbaf5077836 */ /* 0x000fc60000000000 */
[----:B------:R-:W-:Y:S01]  /*bad0*/  ISETP.GE.U32.AND P0, PT, R5, 0x7fffff3c, PT ;  /* 0x7fffff3c0500780c */ /* 0x000fe20003f06070 */
[----:B------:R-:W-:Y:S01]  /*bae0*/  VIADD R5, R244, 0xffffffb9 ;  /* 0xffffffb9f4057836 */ /* 0x000fe20000000000 */
[----:B------:R-:W1:Y:S01]  /*baf0*/  LDC R8, c[0x0][0x230] ;  /* 0x00008c00ff087b82 */ /* 0x000e620000000800 */
[----:B------:R-:W-:Y:S01]  /*bb00*/  LDGSTS.E [R246+0x4004], desc[UR60][R192.64], !P6 ;  /* 0x04004000c0f67fae */ /* 0x000fe2000f12187c */
[----:B------:R-:W-:-:S03]  /*bb10*/  ISETP.GE.U32.AND P6, PT, R7, 0x7fffff3b, PT ;  /* 0x7fffff3b0700780c */ /* 0x000fc60003fc6070 */
[----:B------:R-:W-:Y:S01]  /*bb20*/  LDGSTS.E [R246+0x4008], desc[UR60][R190.64], !P5 ;  /* 0x04008000bef67fae */ /* 0x000fe2000e92187c */
[----:B------:R-:W-:Y:S01]  /*bb30*/  ISETP.GE.U32.AND P5, PT, R5, 0x7fffff3a, PT ;  /* 0x7fffff3a0500780c */ /* 0x000fe20003fa6070 */
[----:B------:R-:W-:Y:S01]  /*bb40*/  VIADD R5, R180, 0xffffffb8 ;  /* 0xffffffb8b4057836 */ /* 0x000fe20000000000 */
[----:B------:R-:W-:Y:S01]  /*bb50*/  LOP3.LUT R247, R4, 0x20, RZ, 0x3c, !PT ;  /* 0x0000002004f77812 */ /* 0x000fe200078e3cff */
[----:B------:R-:W2:Y:S01]  /*bb60*/  LDC R180, c[0x0][0x230] ;  /* 0x00008c00ffb47b82 */ /* 0x000ea20000000800 */
[----:B------:R-:W-:Y:S01]  /*bb70*/  LDGSTS.E [R246+0x400c], desc[UR60][R188.64], !P2 ;  /* 0x0400c000bcf67fae */ /* 0x000fe2000d12187c */
[----:B----4-:R-:W-:-:S03]  /*bb80*/  VIADD R7, R9, 0xffffff9b ;  /* 0xffffff9b09077836 */ /* 0x010fc60000000000 */
[----:B------:R-:W-:Y:S01]  /*bb90*/  LDGSTS.E [R246+0x8000], desc[UR60][R128.64], !P0 ;  /* 0x0800000080f67fae */ /* 0x000fe2000c12187c */
[----:B------:R-:W-:Y:S01]  /*bba0*/  ISETP.GE.U32.AND P2, PT, R5, 0x7fffff39, PT ;  /* 0x7fffff390500780c */ /* 0x000fe20003f46070 */
[----:B------:R-:W-:Y:S01]  /*bbb0*/  IMAD.IADD R247, R2, 0x1, R247 ;  /* 0x0000000102f77824 */ /* 0x000fe200078e02f7 */
[----:B------:R-:W4:Y:S01]  /*bbc0*/  LDC R245, c[0x0][0x230] ;  /* 0x00008c00fff57b82 */ /* 0x000f220000000800 */
[----:B------:R-:W-:Y:S01]  /*bbd0*/  LDGSTS.E [R246+0x8004], desc[UR60][R126.64], !P6 ;  /* 0x080040007ef67fae */ /* 0x000fe2000f12187c */
[----:B------:R-:W-:Y:S01]  /*bbe0*/  ISETP.GE.U32.AND P6, PT, R7, 0x7fffff1c, PT ;  /* 0x7fffff1c0700780c */ /* 0x000fe20003fc6070 */
[----:B------:R-:W-:Y:S02]  /*bbf0*/  VIADD R5, R6, 0xfffffff4 ;  /* 0xfffffff406057836 */ /* 0x000fe40000000000 */
[----:B------:R-:W-:Y:S01]  /*bc00*/  LDGSTS.E [R246+0x8008], desc[UR60][R124.64], !P5 ;  /* 0x080080007cf67fae */ /* 0x000fe2000e92187c */
[----:B-1----:R-:W-:Y:S02]  /*bc10*/  IADD3 R7, R8, -0x66, RZ ;  /* 0xffffff9a08077810 */ /* 0x002fe40007ffe0ff */
[----:B------:R-:W-:Y:S01]  /*bc20*/  ISETP.GE.U32.AND P0, PT, R5, 0x7fffff75, PT ;  /* 0x7fffff750500780c */ /* 0x000fe20003f06070 */
[----:B--2---:R-:W-:Y:S01]  /*bc30*/  VIADD R5, R181, 0xffffff99 ;  /* 0xffffff99b5057836 */ /* 0x004fe20000000000 */
[----:B------:R-:W-:Y:S01]  /*bc40*/  ISETP.GE.U32.AND P5, PT, R7, 0x7fffff1b, PT ;  /* 0x7fffff1b0700780c */ /* 0x000fe20003fa6070 */
[----:B------:R-:W-:Y:S01]  /*bc50*/  LDGSTS.E [R246+0x800c], desc[UR60][R122.64], !P2 ;  /* 0x0800c0007af67fae */ /* 0x000fe2000d12187c */
[----:B------:R-:W1:Y:S03]  /*bc60*/  LDC R8, c[0x0][0x230] ;  /* 0x00008c00ff087b82 */ /* 0x000e660000000800 */
[----:B------:R-:W-:Y:S01]  /*bc70*/  LDGSTS.E [R246+0xc000], desc[UR60][R64.64], !P6 ;  /* 0x0c00000040f67fae */ /* 0x000fe2000f12187c */
[----:B------:R-:W-:Y:S01]  /*bc80*/  VIADD R7, R180, 0xffffff98 ;  /* 0xffffff98b4077836 */ /* 0x000fe20000000000 */
[----:B------:R-:W-:-:S02]  /*bc90*/  ISETP.GT.AND P6, PT, R196, 0x7f, PT ;  /* 0x0000007fc400780c */ /* 0x000fc40003fc4270 */
[----:B------:R-:W-:Y:S01]  /*bca0*/  ISETP.GE.U32.AND P2, PT, R5, 0x7fffff1a, PT ;  /* 0x7fffff1a0500780c */ /* 0x000fe20003f46070 */
[----:B------:R-:W-:Y:S01]  /*bcb0*/  STL.64 [R1+0xc28], R192 ;  /* 0x000c28c001007387 */ /* 0x000fe20000100a00 */
[----:B------:R-:W-:Y:S01]  /*bcc0*/  SEL R5, RZ, 0x4, !P6 ;  /* 0x00000004ff057807 */ /* 0x000fe20007000000 */
[----:B------:R-:W2:Y:S01]  /*bcd0*/  LDC R181, c[0x0][0x230] ;  /* 0x00008c00ffb57b82 */ /* 0x000ea20000000800 */
[----:B------:R-:W-:Y:S01]  /*bce0*/  ISETP.GE.U32.AND P6, PT, R7, 0x7fffff19, PT ;  /* 0x7fffff190700780c */ /* 0x000fe20003fc6070 */
[----:B------:R-:W-:Y:S04]  /*bcf0*/  LDGSTS.E [R246+0xc004], desc[UR60][R62.64], !P5 ;  /* 0x0c0040003ef67fae */ /* 0x000fe8000e92187c */
[----:B------:R-:W-:Y:S02]  /*bd00*/  STL.64 [R1+0xc30], R190 ;  /* 0x000c30be01007387 */ /* 0x000fe40000100a00 */
[----:B------:R-:W4:Y:S02]  /*bd10*/  LDC R180, c[0x0][0x230] ;  /* 0x00008c00ffb47b82 */ /* 0x000f240000000800 */
[----:B------:R-:W-:Y:S04]  /*bd20*/  LDGSTS.E [R246+0xc008], desc[UR60][R60.64], !P2 ;  /* 0x0c0080003cf67fae */ /* 0x000fe8000d12187c */
[----:B------:R-:W-:Y:S02]  /*bd30*/  LDGSTS.E [R246+0xc00c], desc[UR60][R58.64], !P6 ;  /* 0x0c00c0003af67fae */ /* 0x000fe4000f12187c */
[----:B------:R-:W4:Y:S02]  /*bd40*/  LDC R7, c[0x0][0x230] ;  /* 0x00008c00ff077b82 */ /* 0x000f240000000800 */
[----:B------:R-:W-:Y:S04]  /*bd50*/  LDGSTS.E [R247], desc[UR60][R200.64], !P4 ;  /* 0x00000000c8f77fae */ /* 0x000fe8000e12187c */
[----:B------:R-:W-:Y:S02]  /*bd60*/  STL.64 [R1+0xc38], R188 ;  /* 0x000c38bc01007387 */ /* 0x000fe40000100a00 */
[----:B------:R-:W4:Y:S02]  /*bd70*/  LDC R9, c[0x0][0x230] ;  /* 0x00008c00ff097b82 */ /* 0x000f240000000800 */
[----:B------:R-:W-:Y:S04]  /*bd80*/  LDGSTS.E [R247+0x4], desc[UR60][R202.64], !P3 ;  /* 0x00004000caf77fae */ /* 0x000fe8000d92187c */
[----:B------:R-:W-:Y:S02]  /*bd90*/  STL [R1+0x9e8], R196 ;  /* 0x0009e8c401007387 */ /* 0x000fe40000100800 */
[----:B------:R-:W4:Y:S02]  /*bda0*/  LDC R244, c[0x0][0x230] ;  /* 0x00008c00fff47b82 */ /* 0x000f240000000800 */
[----:B------:R-:W-:Y:S04]  /*bdb0*/  LDGSTS.E [R247+0x8], desc[UR60][R242.64], !P1 ;  /* 0x00008000f2f77fae */ /* 0x000fe8000c92187c */
[----:B------:R-:W4:Y:S04]  /*bdc0*/  LDL.64 R242, [R1+0x8] ;  /* 0x0000080001f27983 */ /* 0x000f280000100a00 */
[----:B---3--:R-:W-:Y:S04]  /*bdd0*/  LDGSTS.E [R247+0xc], desc[UR60][R250.64], !P0 ;  /* 0x0000c000faf77fae */ /* 0x008fe8000c12187c */
[----:B------:R-:W3:Y:S01]  /*bde0*/  LDL.64 R250, [R1] ;  /* 0x0000000001fa7983 */ /* 0x000ee20000100a00 */
[----:B------:R-:W-:-:S04]  /*bdf0*/  ISETP.GE.AND P5, PT, R241, UR4, PT ;  /* 0x00000004f1007c0c */ /* 0x000fc8000bfa6270 */
[----:B------:R-:W-:-:S04]  /*be00*/  SEL R5, R5, RZ, !P5 ;  /* 0x000000ff05057207 */ /* 0x000fc80006800000 */
[----:B------:R-:W-:Y:S01]  /*be10*/  ISETP.NE.U32.AND P2, PT, R5, RZ, PT ;  /* 0x000000ff0500720c */ /* 0x000fe20003f45070 */
[----:B-1----:R-:W-:Y:S02]  /*be20*/  VIADD R5, R8, 0xffffffd7 ;  /* 0xffffffd708057836 */ /* 0x002fe40000000000 */
[----:B------:R-:W-:Y:S01]  /*be30*/  VIADD R6, R6, 0xfffffff3 ;  /* 0xfffffff306067836 */ /* 0x000fe20000000000 */
[----:B------:R-:W1:Y:S02]  /*be40*/  LDC R8, c[0x0][0x230] ;  /* 0x00008c00ff087b82 */ /* 0x000e640000000800 */
[----:B------:R-:W-:Y:S01]  /*be50*/  ISETP.GE.U32.AND P6, PT, R5, 0x7fffff58, PT ;  /* 0x7fffff580500780c */ /* 0x000fe20003fc6070 */
[----:B--2---:R-:W-:-:S05]  /*be60*/  VIADD R5, R181, 0xffffffd6 ;  /* 0xffffffd6b5057836 */ /* 0x004fca0000000000 */
[----:B------:R-:W-:Y:S01]  /*be70*/  ISETP.GE.U32.AND P4, PT, R5, 0x7fffff57, PT ;  /* 0x7fffff570500780c */ /* 0x000fe20003f86070 */
[----:B----4-:R-:W-:Y:S01]  /*be80*/  VIADD R5, R245, 0xffffffd4 ;  /* 0xffffffd4f5057836 */ /* 0x010fe20000000000 */
[----:B------:R-:W-:Y:S01]  /*be90*/  ISETP.GE.U32.AND P5, PT, R6, 0x7fffff74, PT ;  /* 0x7fffff740600780c */ /* 0x000fe20003fa6070 */
[----:B------:R-:W-:Y:S01]  /*bea0*/  VIADD R6, R248, 0xffffffd5 ;  /* 0xffffffd5f8067836 */ /* 0x000fe20000000000 */
[----:B------:R-:W2:Y:S02]  /*beb0*/  LDC R245, c[0x0][0x230] ;  /* 0x00008c00fff57b82 */ /* 0x000ea40000000800 */
[----:B------:R-:W-:Y:S01]  /*bec0*/  ISETP.GE.U32.AND P1, PT, R5, 0x7fffff55, PT ;  /* 0x7fffff550500780c */ /* 0x000fe20003f26070 */
[----:B------:R-:W-:Y:S01]  /*bed0*/  VIADD R5, R180, 0xffffffb6 ;  /* 0xffffffb6b4057836 */ /* 0x000fe20000000000 */
[----:B------:R-:W-:Y:S04]  /*bee0*/  LDGSTS.E [R247+0x4000], desc[UR60][R186.64], !P6 ;  /* 0x04000000baf77fae */ /* 0x000fe8000f12187c */
[----:B------:R-:W4:Y:S01]  /*bef0*/  LDC R248, c[0x0][0x230] ;  /* 0x00008c00fff87b82 */ /* 0x000f220000000800 */
[----:B------:R-:W-:Y:S01]  /*bf00*/  ISETP.GE.U32.AND P6, PT, R5, 0x7fffff37, PT ;  /* 0x7fffff370500780c */ /* 0x000fe20003fc6070 */
[----:B------:R-:W-:Y:S01]  /*bf10*/  VIADD R5, R7, 0xffffffb5 ;  /* 0xffffffb507057836 */ /* 0x000fe20000000000 */
[----:B------:R-:W-:Y:S01]  /*bf20*/  ISETP.GE.U32.AND P3, PT, R6, 0x7fffff56, PT ;  /* 0x7fffff560600780c */ /* 0x000fe20003f66070 */
[----:B------:R-:W-:Y:S01]  /*bf30*/  VIADD R6, R9, 0xffffffb7 ;  /* 0xffffffb709067836 */ /* 0x000fe20000000000 */
[----:B------:R-:W-:Y:S03]  /*bf40*/  LDGSTS.E [R247+0x4004], desc[UR60][R184.64], !P4 ;  /* 0x04004000b8f77fae */ /* 0x000fe6000e12187c */
[----:B------:R-:W2:Y:S01]  /*bf50*/  LDC R7, c[0x0][0x230] ;  /* 0x00008c00ff077b82 */ /* 0x000ea20000000800 */
[----:B------:R-:W-:-:S02]  /*bf60*/  ISETP.GE.U32.AND P0, PT, R6, 0x7fffff38, PT ;  /* 0x7fffff380600780c */ /* 0x000fc40003f06070 */
[----:B------:R-:W-:Y:S01]  /*bf70*/  ISETP.GE.U32.AND P4, PT, R5, 0x7fffff36, PT ;  /* 0x7fffff360500780c */ /* 0x000fe20003f86070 */
[----:B------:R-:W-:-:S04]  /*bf80*/  VIADD R5, R244, 0xffffff97 ;  /* 0xffffff97f4057836 */ /* 0x000fc80000000000 */
[----:B------:R-:W2:Y:S01]  /*bf90*/  LDC R180, c[0x0][0x230] ;  /* 0x00008c00ffb47b82 */ /* 0x000ea20000000800 */
[----:B------:R-:W-:Y:S01]  /*bfa0*/  LDGSTS.E [R247+0x4008], desc[UR60][R182.64], !P3 ;  /* 0x04008000b6f77fae */ /* 0x000fe2000d92187c */
[----:B-1----:R-:W-:-:S03]  /*bfb0*/  IADD3 R6, R8, -0x4c, RZ ;  /* 0xffffffb408067810 */ /* 0x002fc60007ffe0ff */
[----:B------:R-:W-:Y:S03]  /*bfc0*/  LDGSTS.E [R247+0x400c], desc[UR60][R178.64], !P1 ;  /* 0x0400c000b2f77fae */ /* 0x000fe6000c92187c */
[----:B------:R-:W1:Y:S01]  /*bfd0*/  LDC R181, c[0x0][0x230] ;  /* 0x00008c00ffb57b82 */ /* 0x000e620000000800 */
[----:B------:R-:W-:Y:S01]  /*bfe0*/  ISETP.GE.U32.AND P1, PT, R5, 0x7fffff18, PT ;  /* 0x7fffff180500780c */ /* 0x000fe20003f26070 */
[----:B----4-:R-:W-:Y:S01]  /*bff0*/  VIADD R5, R248, 0xffffff95 ;  /* 0xffffff95f8057836 */ /* 0x010fe20000000000 */
[----:B------:R-:W-:Y:S04]  /*c000*/  LDGSTS.E [R247+0x8000], desc[UR60][R120.64], !P0 ;  /* 0x0800000078f77fae */ /* 0x000fe8000c12187c */
[----:B------:R-:W-:Y:S01]  /*c010*/  LDGSTS.E [R247+0x8004], desc[UR60][R118.64], !P6 ;  /* 0x0800400076f77fae */ /* 0x000fe2000f12187c */
[----:B------:R-:W4:Y:S01]  /*c020*/  LDC R8, c[0x0][0x230] ;  /* 0x00008c00ff087b82 */ /* 0x000f220000000800 */
[----:B------:R-:W-:Y:S01]  /*c030*/  ISETP.GE.U32.AND P6, PT, R5, 0x7fffff16, PT ;  /* 0x7fffff160500780c */ /* 0x000fe20003fc6070 */
[----:B--2---:R-:W-:-:S06]  /*c040*/  VIADD R5, R7, 0xffffff94 ;  /* 0xffffff9407057836 */ /* 0x004fcc0000000000 */
[----:B------:R-:W2:Y:S01]  /*c050*/  LDC R9, c[0x0][0x230] ;  /* 0x00008c00ff097b82 */ /* 0x000ea20000000800 */
[----:B------:R-:W-:Y:S01]  /*c060*/  ISETP.GE.U32.AND P3, PT, R6, 0x7fffff35, PT ;  /* 0x7fffff350600780c */ /* 0x000fe20003f66070 */
[----:B------:R-:W-:Y:S01]  /*c070*/  VIADD R6, R245, 0xffffff96 ;  /* 0xffffff96f5067836 */ /* 0x000fe20000000000 */
[----:B------:R-:W-:Y:S05]  /*c080*/  LDGSTS.E [R247+0x8008], desc[UR60][R116.64], !P4 ;  /* 0x0800800074f77fae */ /* 0x000fea000e12187c */
[----:B------:R-:W2:Y:S01]  /*c090*/  LDC R7, c[0x0][0x230] ;  /* 0x00008c00ff077b82 */ /* 0x000ea20000000800 */
[----:B------:R-:W-:Y:S01]  /*c0a0*/  ISETP.GE.U32.AND P0, PT, R6, 0x7fffff17, PT ;  /* 0x7fffff170600780c */ /* 0x000fe20003f06070 */
[----:B------:R-:W-:Y:S01]  /*c0b0*/  VIADD R6, R180, 0xfffffff2 ;  /* 0xfffffff2b4067836 */ /* 0x000fe20000000000 */
[----:B------:R-:W-:-:S05]  /*c0c0*/  ISETP.GE.U32.AND P4, PT, R5, 0x7fffff15, PT ;  /* 0x7fffff150500780c */ /* 0x000fca0003f86070 */
[----:B------:R-:W2:Y:S01]  /*c0d0*/  LDC R244, c[0x0][0x230] ;  /* 0x00008c00fff47b82 */ /* 0x000ea20000000800 */
[----:B-1----:R-:W-:Y:S01]  /*c0e0*/  VIADD R5, R181, 0xfffffff1 ;  /* 0xfffffff1b5057836 */ /* 0x002fe20000000000 */
[----:B------:R-:W-:Y:S01]  /*c0f0*/  LDGSTS.E [R247+0x800c], desc[UR60][R114.64], !P3 ;  /* 0x0800c00072f77fae */ /* 0x000fe2000d92187c */
[----:B------:R-:W-:-:S05]  /*c100*/  ISETP.GE.U32.AND P3, PT, R6, 0x7fffff73, PT ;  /* 0x7fffff730600780c */ /* 0x000fca0003f66070 */
[----:B------:R-:W1:Y:S01]  /*c110*/  LDC R180, c[0x0][0x230] ;  /* 0x00008c00ffb47b82 */ /* 0x000e620000000800 */
[----:B------:R-:W-:Y:S01]  /*c120*/  LDGSTS.E [R247+0xc000], desc[UR60][R56.64], !P1 ;  /* 0x0c00000038f77fae */ /* 0x000fe2000c92187c */
[----:B------:R-:W-:Y:S01]  /*c130*/  ISETP.GE.U32.AND P1, PT, R5, 0x7fffff72, PT ;  /* 0x7fffff720500780c */ /* 0x000fe20003f26070 */
[----:B----4-:R-:W-:-:S05]  /*c140*/  VIADD R6, R8, 0xfffffff0 ;  /* 0xfffffff008067836 */ /* 0x010fca0000000000 */
[----:B------:R-:W4:Y:S01]  /*c150*/  LDC R181, c[0x0][0x230] ;  /* 0x00008c00ffb57b82 */ /* 0x000f220000000800 */
[----:B--2---:R-:W-:Y:S01]  /*c160*/  VIADD R5, R9, 0xffffffd3 ;  /* 0xffffffd309057836 */ /* 0x004fe20000000000 */
[----:B------:R-:W-:Y:S01]  /*c170*/  LDGSTS.E [R247+0xc004], desc[UR60][R54.64], !P0 ;  /* 0x0c00400036f77fae */ /* 0x000fe2000c12187c */
[----:B------:R-:W-:-:S03]  /*c180*/  LOP3.LUT R248, R4, 0x30, RZ, 0x3c, !PT ;  /* 0x0000003004f87812 */ /* 0x000fc600078e3cff */
[----:B------:R-:W-:Y:S02]  /*c190*/  LDGSTS.E [R247+0xc008], desc[UR60][R52.64], !P6 ;  /* 0x0c00800034f77fae */ /* 0x000fe4000f12187c */
[----:B------:R-:W2:Y:S01]  /*c1a0*/  LDC R8, c[0x0][0x230] ;  /* 0x00008c00ff087b82 */ /* 0x000ea20000000800 */
[----:B------:R-:W-:Y:S01]  /*c1b0*/  ISETP.GE.U32.AND P6, PT, R5, 0x7fffff54, PT ;  /* 0x7fffff540500780c */ /* 0x000fe20003fc6070 */
[----:B------:R-:W-:Y:S01]  /*c1c0*/  VIADD R5, R7, 0xffffffd2 ;  /* 0xffffffd207057836 */ /* 0x000fe20000000000 */
[----:B------:R-:W-:Y:S05]  /*c1d0*/  LDGSTS.E [R247+0xc00c], desc[UR60][R50.64], !P4 ;  /* 0x0c00c00032f77fae */ /* 0x000fea000e12187c */
[----:B------:R-:W2:Y:S01]  /*c1e0*/  LDC R9, c[0x0][0x230] ;  /* 0x00008c00ff097b82 */ /* 0x000ea20000000800 */
[----:B------:R-:W-:Y:S01]  /*c1f0*/  IMAD.IADD R248, R2, 0x1, R248 ;  /* 0x0000000102f87824 */ /* 0x000fe200078e02f8 */
[----:B------:R-:W-:Y:S01]  /*c200*/  ISETP.GE.U32.AND P4, PT, R5, 0x7fffff53, PT ;  /* 0x7fffff530500780c */ /* 0x000fe20003f86070 */
[----:B------:R-:W-:-:S05]  /*c210*/  VIADD R5, R244, 0xffffffd1 ;  /* 0xffffffd1f4057836 */ /* 0x000fca0000000000 */
[----:B------:R-:W2:Y:S01]  /*c220*/  LDC R7, c[0x0][0x230] ;  /* 0x00008c00ff077b82 */ /* 0x000ea20000000800 */
[----:B------:R-:W-:Y:S01]  /*c230*/  ISETP.GE.U32.AND P0, PT, R6, 0x7fffff71, PT ;  /* 0x7fffff710600780c */ /* 0x000fe20003f06070 */
[----:B-1----:R-:W-:-:S06]  /*c240*/  VIADD R6, R180, 0xffffffd0 ;  /* 0xffffffd0b4067836 */ /* 0x002fcc0000000000 */
[----:B------:R-:W1:Y:S08]  /*c250*/  LDC R245, c[0x0][0x230] ;  /* 0x00008c00fff57b82 */ /* 0x000e700000000800 */
[----:B------:R-:W1:Y:S08]  /*c260*/  LDC R244, c[0x0][0x230] ;  /* 0x00008c00fff47b82 */ /* 0x000e700000000800 */
[----:B------:R-:W1:Y:S01]  /*c270*/  LDC R180, c[0x0][0x230] ;  /* 0x00008c00ffb47b82 */ /* 0x000e620000000800 */
[----:B------:R-:W-:Y:S01]  /*c280*/  LDGSTS.E [R248], desc[UR60][R242.64], !P5 ;  /* 0x00000000f2f87fae */ /* 0x000fe2000e92187c */
[----:B------:R-:W-:-:S02]  /*c290*/  ISETP.GE.U32.AND P5, PT, R5, 0x7fffff52, PT ;  /* 0x7fffff520500780c */ /* 0x000fc40003fa6070 */
[----:B----4-:R-:W-:-:S04]  /*c2a0*/  IADD3 R5, R181, -0x4d, RZ ;  /* 0xffffffb3b5057810 */ /* 0x010fc80007ffe0ff */
[----:B------:R-:W4:Y:S01]  /*c2b0*/  LDC R181, c[0x0][0x230] ;  /* 0x00008c00ffb57b82 */ /* 0x000f220000000800 */
[----:B------:R-:W-:-:S05]  /*c2c0*/  LOP3.LUT R249, R4, 0x40, RZ, 0x3c, !PT ;  /* 0x0000004004f97812 */ /* 0x000fca00078e3cff */
[----:B------:R-:W-:Y:S01]  /*c2d0*/  IMAD.IADD R249, R2, 0x1, R249 ;  /* 0x0000000102f97824 */ /* 0x000fe200078e02f9 */
[----:B---3--:R3:W-:Y:S01]  /*c2e0*/  LDGSTS.E [R248+0x4], desc[UR60][R250.64], !P3 ;  /* 0x00004000faf87fae */ /* 0x0087e2000d92187c */
[----:B------:R-:W-:Y:S01]  /*c2f0*/  ISETP.GE.U32.AND P3, PT, R6, 0x7fffff51, PT ;  /* 0x7fffff510600780c */ /* 0x000fe20003f66070 */
[----:B--2---:R-:W-:Y:S02]  /*c300*/  VIADD R6, R8, 0xffffffb2 ;  /* 0xffffffb208067836 */ /* 0x004fe40000000000 */
[----:B------:R-:W-:Y:S01]  /*c310*/  LDGSTS.E [R248+0x8], desc[UR60][R238.64], !P1 ;  /* 0x00008000eef87fae */ /* 0x000fe2000c92187c */
[----:B------:R-:W-:Y:S01]  /*c320*/  ISETP.GE.U32.AND P1, PT, R5, 0x7fffff34, PT ;  /* 0x7fffff340500780c */ /* 0x000fe20003f26070 */
[----:B------:R-:W-:Y:S01]  /*c330*/  VIADD R5, R9, 0xffffffb1 ;  /* 0xffffffb109057836 */ /* 0x000fe20000000000 */
[----:B------:R-:W2:Y:S01]  /*c340*/  LDC R8, c[0x0][0x230] ;  /* 0x00008c00ff087b82 */ /* 0x000ea20000000800 */
[----:B------:R-:W-:Y:S04]  /*c350*/  LDGSTS.E [R248+0xc], desc[UR60][R236.64], !P0 ;  /* 0x0000c000ecf87fae */ /* 0x000fe8000c12187c */
[----:B------:R-:W-:Y:S01]  /*c360*/  LDGSTS.E [R248+0x4000], desc[UR60][R176.64], !P6 ;  /* 0x04000000b0f87fae */ /* 0x000fe2000f12187c */
[----:B------:R-:W-:Y:S01]  /*c370*/  ISETP.GE.U32.AND P6, PT, R5, 0x7fffff32, PT ;  /* 0x7fffff320500780c */ /* 0x000fe20003fc6070 */
[----:B------:R-:W-:Y:S01]  /*c380*/  VIADD R5, R7, 0xffffffb0 ;  /* 0xffffffb007057836 */ /* 0x000fe20000000000 */
[----:B------:R-:W-:Y:S01]  /*c390*/  ISETP.GE.U32.AND P0, PT, R6, 0x7fffff33, PT ;  /* 0x7fffff330600780c */ /* 0x000fe20003f06070 */
[----:B------:R-:W-:Y:S01]  /*c3a0*/  LDGSTS.E [R248+0x4004], desc[UR60][R174.64], !P4 ;  /* 0x04004000aef87fae */ /* 0x000fe2000e12187c */
[----:B------:R-:W3:Y:S02]  /*c3b0*/  LDC R9, c[0x0][0x230] ;  /* 0x00008c00ff097b82 */ /* 0x000ee40000000800 */
[----:B------:R-:W-:Y:S01]  /*c3c0*/  ISETP.GE.U32.AND P4, PT, R5, 0x7fffff31, PT ;  /* 0x7fffff310500780c */ /* 0x000fe20003f86070 */
[----:B-1----:R-:W-:Y:S01]  /*c3d0*/  VIADD R5, R245, 0xffffff92 ;  /* 0xffffff92f5057836 */ /* 0x002fe20000000000 */
[----:B------:R-:W-:Y:S04]  /*c3e0*/  LDGSTS.E [R248+0x4008], desc[UR60][R172.64], !P5 ;  /* 0x04008000acf87fae */ /* 0x000fe8000e92187c */
[----:B------:R-:W-:Y:S01]  /*c3f0*/  LDGSTS.E [R248+0x400c], desc[UR60][R170.64], !P3 ;  /* 0x0400c000aaf87fae */ /* 0x000fe2000d92187c */
[----:B------:R-:W-:Y:S01]  /*c400*/  ISETP.GE.U32.AND P3, PT, R5, 0x7fffff13, PT ;  /* 0x7fffff130500780c */ /* 0x000fe20003f66070 */
[----:B------:R-:W1:Y:S01]  /*c410*/  LDC R7, c[0x0][0x230] ;  /* 0x00008c00ff077b82 */ /* 0x000e620000000800 */
[----:B----4-:R-:W-:Y:S01]  /*c420*/  VIADD R5, R181, 0xffffff90 ;  /* 0xffffff90b5057836 */ /* 0x010fe20000000000 */
[----:B------:R-:W-:Y:S01]  /*c430*/  LDGSTS.E [R248+0x8000], desc[UR60][R112.64], !P1 ;  /* 0x0800000070f87fae */ /* 0x000fe2000c92187c */
[----:B------:R-:W-:-:S03]  /*c440*/  VIADD R6, R244, 0xffffff93 ;  /* 0xffffff93f4067836 */ /* 0x000fc60000000000 */
[----:B------:R-:W-:Y:S02]  /*c450*/  LDGSTS.E [R248+0x8004], desc[UR60][R110.64], !P0 ;  /* 0x080040006ef87fae */ /* 0x000fe4000c12187c */
[----:B------:R-:W4:Y:S01]  /*c460*/  LDC R245, c[0x0][0x230] ;  /* 0x00008c00fff57b82 */ /* 0x000f220000000800 */
[----:B------:R-:W-:Y:S01]  /*c470*/  ISETP.GE.U32.AND P0, PT, R5, 0x7fffff11, PT ;  /* 0x7fffff110500780c */ /* 0x000fe20003f06070 */
[----:B--2---:R-:W-:Y:S01]  /*c480*/  VIADD R5, R8, 0xffffffef ;  /* 0xffffffef08057836 */ /* 0x004fe20000000000 */
[----:B------:R-:W-:Y:S01]  /*c490*/  ISETP.GE.U32.AND P5, PT, R6, 0x7fffff14, PT ;  /* 0x7fffff140600780c */ /* 0x000fe20003fa6070 */
[----:B------:R-:W-:Y:S01]  /*c4a0*/  VIADD R6, R180, 0xffffff91 ;  /* 0xffffff91b4067836 */ /* 0x000fe20000000000 */
[----:B------:R-:W-:Y:S03]  /*c4b0*/  LDGSTS.E [R248+0x8008], desc[UR60][R108.64], !P6 ;  /* 0x080080006cf87fae */ /* 0x000fe6000f12187c */
[----:B------:R-:W2:Y:S01]  /*c4c0*/  LDC R8, c[0x0][0x230] ;  /* 0x00008c00ff087b82 */ /* 0x000ea20000000800 */
[----:B------:R-:W-:Y:S01]  /*c4d0*/  ISETP.GE.U32.AND P1, PT, R6, 0x7fffff12, PT ;  /* 0x7fffff120600780c */ /* 0x000fe20003f26070 */
[----:B------:R-:W-:Y:S06]  /*c4e0*/  LDGSTS.E [R248+0x800c], desc[UR60][R106.64], !P4 ;  /* 0x0800c0006af87fae */ /* 0x000fec000e12187c */
[----:B------:R-:W2:Y:S01]  /*c4f0*/  LDC R244, c[0x0][0x230] ;  /* 0x00008c00fff47b82 */ /* 0x000ea20000000800 */
[----:B------:R-:W-:Y:S01]  /*c500*/  ISETP.GE.U32.AND P6, PT, R5, 0x7fffff70, PT ;  /* 0x7fffff700500780c */ /* 0x000fe20003fc6070 */
[----:B---3--:R-:W-:Y:S01]  /*c510*/  VIADD R5, R9, 0xffffffed ;  /* 0xffffffed09057836 */ /* 0x008fe20000000000 */
[----:B------:R-:W-:Y:S05]  /*c520*/  LDGSTS.E [R248+0xc000], desc[UR60][R48.64], !P5 ;  /* 0x0c00000030f87fae */ /* 0x000fea000e92187c */
[----:B------:R-:W3:Y:S01]  /*c530*/  LDC R180, c[0x0][0x230] ;  /* 0x00008c00ffb47b82 */ /* 0x000ee20000000800 */
[----:B-1----:R-:W-:Y:S01]  /*c540*/  VIADD R6, R7, 0xffffffee ;  /* 0xffffffee07067836 */ /* 0x002fe20000000000 */
[----:B------:R-:W-:Y:S01]  /*c550*/  ISETP.GE.U32.AND P5, PT, R5, 0x7fffff6e, PT ;  /* 0x7fffff6e0500780c */ /* 0x000fe20003fa6070 */
[----:B----4-:R-:W-:Y:S01]  /*c560*/  VIADD R5, R245, 0xffffffcf ;  /* 0xffffffcff5057836 */ /* 0x010fe20000000000 */
[----:B------:R-:W-:Y:S04]  /*c570*/  LDGSTS.E [R248+0xc004], desc[UR60][R46.64], !P3 ;  /* 0x0c0040002ef87fae */ /* 0x000fe8000d92187c */
[----:B------:R-:W1:Y:S01]  /*c580*/  LDC R9, c[0x0][0x230] ;  /* 0x00008c00ff097b82 */ /* 0x000e620000000800 */
[----:B------:R-:W-:Y:S01]  /*c590*/  LDGSTS.E [R248+0xc008], desc[UR60][R44.64], !P1 ;  /* 0x0c0080002cf87fae */ /* 0x000fe2000c92187c */
[----:B------:R-:W-:-:S06]  /*c5a0*/  ISETP.GE.U32.AND P1, PT, R5, 0x7fffff50, PT ;  /* 0x7fffff500500780c */ /* 0x000fcc0003f26070 */
[----:B------:R-:W4:Y:S01]  /*c5b0*/  LDC R7, c[0x0][0x230] ;  /* 0x00008c00ff077b82 */ /* 0x000f220000000800 */
[----:B--2---:R-:W-:Y:S01]  /*c5c0*/  IADD3 R5, R8, -0x32, RZ ;  /* 0xffffffce08057810 */ /* 0x004fe20007ffe0ff */
[----:B------:R-:W-:Y:S06]  /*c5d0*/  LDGSTS.E [R248+0xc00c], desc[UR60][R42.64], !P0 ;  /* 0x0c00c0002af87fae */ /* 0x000fec000c12187c */
[----:B------:R-:W2:Y:S01]  /*c5e0*/  LDC R245, c[0x0][0x230] ;  /* 0x00008c00fff57b82 */ /* 0x000ea20000000800 */
[----:B------:R-:W-:Y:S01]  /*c5f0*/  ISETP.GE.U32.AND P4, PT, R6, 0x7fffff6f, PT ;  /* 0x7fffff6f0600780c */ /* 0x000fe20003f86070 */
[----:B------:R-:W-:Y:S01]  /*c600*/  VIADD R6, R244, 0xffffffec ;  /* 0xffffffecf4067836 */ /* 0x000fe20000000000 */
[----:B------:R-:W-:-:S05]  /*c610*/  ISETP.GE.U32.AND P0, PT, R5, 0x7fffff4f, PT ;  /* 0x7fffff4f0500780c */ /* 0x000fca0003f06070 */
[----:B------:R-:W2:Y:S01]  /*c620*/  LDC R8, c[0x0][0x230] ;  /* 0x00008c00ff087b82 */ /* 0x000ea20000000800 */
[----:B---3--:R-:W-:Y:S01]  /*c630*/  VIADD R5, R180, 0xffffffcd ;  /* 0xffffffcdb4057836 */ /* 0x008fe20000000000 */
[----:B------:R-:W-:Y:S01]  /*c640*/  ISETP.GE.U32.AND P3, PT, R6, 0x7fffff6d, PT ;  /* 0x7fffff6d0600780c */ /* 0x000fe20003f66070 */
[----:B------:R-:W-:Y:S05]  /*c650*/  LDGSTS.E [R249], desc[UR60][R234.64], !P6 ;  /* 0x00000000eaf97fae */ /* 0x000fea000f12187c */
[----:B------:R-:W3:Y:S01]  /*c660*/  LDC R244, c[0x0][0x230] ;  /* 0x00008c00fff47b82 */ /* 0x000ee20000000800 */
[----:B------:R-:W-:Y:S01]  /*c670*/  ISETP.GE.U32.AND P6, PT, R5, 0x7fffff4e, PT ;  /* 0x7fffff4e0500780c */ /* 0x000fe20003fc6070 */
[----:B-1----:R-:W-:Y:S01]  /*c680*/  VIADD R5, R9, 0xffffffaf ;  /* 0xffffffaf09057836 */ /* 0x002fe20000000000 */
[----:B------:R-:W-:Y:S05]  /*c690*/  LDGSTS.E [R249+0x4], desc[UR60][R232.64], !P4 ;  /* 0x00004000e8f97fae */ /* 0x000fea000e12187c */
[----:B------:R-:W1:Y:S01]  /*c6a0*/  LDC R181, c[0x0][0x230] ;  /* 0x00008c00ffb57b82 */ /* 0x000e620000000800 */
[----:B------:R-:W-:Y:S01]  /*c6b0*/  LDGSTS.E [R249+0x8], desc[UR60][R230.64], !P5 ;  /* 0x00008000e6f97fae */ /* 0x000fe2000e92187c */
[----:B----4-:R-:W-:Y:S01]  /*c6c0*/  VIADD R6, R7, 0xffffffcc ;  /* 0xffffffcc07067836 */ /* 0x010fe20000000000 */
[----:B------:R-:W-:-:S05]  /*c6d0*/  ISETP.GE.U32.AND P5, PT, R5, 0x7fffff30, PT ;  /* 0x7fffff300500780c */ /* 0x000fca0003fa6070 */
[----:B------:R-:W4:Y:S01]  /*c6e0*/  LDC R250, c[0x0][0x230] ;  /* 0x00008c00fffa7b82 */ /* 0x000f220000000800 */
[----:B--2---:R-:W-:Y:S01]  /*c6f0*/  VIADD R5, R245, 0xffffffad ;  /* 0xffffffadf5057836 */ /* 0x004fe20000000000 */
[----:B------:R-:W-:Y:S04]  /*c700*/  LDGSTS.E [R249+0xc], desc[UR60][R228.64], !P3 ;  /* 0x0000c000e4f97fae */ /* 0x000fe8000d92187c */
[----:B------:R-:W-:Y:S02]  /*c710*/  LDGSTS.E [R249+0x4000], desc[UR60][R168.64], !P1 ;  /* 0x04000000a8f97fae */ /* 0x000fe4000c92187c */
[----:B------:R-:W2:Y:S01]  /*c720*/  LDC R7, c[0x0][0x230] ;  /* 0x00008c00ff077b82 */ /* 0x000ea20000000800 */
[----:B------:R-:W-:Y:S01]  /*c730*/  ISETP.GE.U32.AND P1, PT, R5, 0x7fffff2e, PT ;  /* 0x7fffff2e0500780c */ /* 0x000fe20003f26070 */
[----:B------:R-:W-:-:S06]  /*c740*/  VIADD R5, R8, 0xffffffac ;  /* 0xffffffac08057836 */ /* 0x000fcc0000000000 */
[----:B------:R-:W2:Y:S01]  /*c750*/  LDC R180, c[0x0][0x230] ;  /* 0x00008c00ffb47b82 */ /* 0x000ea20000000800 */
[----:B------:R-:W-:Y:S01]  /*c760*/  ISETP.GE.U32.AND P4, PT, R6, 0x7fffff4d, PT ;  /* 0x7fffff4d0600780c */ /* 0x000fe20003f86070 */
[----:B---3--:R-:W-:Y:S01]  /*c770*/  VIADD R6, R244, 0xffffffae ;  /* 0xffffffaef4067836 */ /* 0x008fe20000000000 */
[----:B------:R-:W-:Y:S05]  /*c780*/  LDGSTS.E [R249+0x4004], desc[UR60][R166.64], !P0 ;  /* 0x04004000a6f97fae */ /* 0x000fea000c12187c */
[----:B------:R-:W3:Y:S01]  /*c790*/  LDC R8, c[0x0][0x230] ;  /* 0x00008c00ff087b82 */ /* 0x000ee20000000800 */
[----:B------:R-:W-:Y:S01]  /*c7a0*/  ISETP.GE.U32.AND P3, PT, R6, 0x7fffff2f, PT ;  /* 0x7fffff2f0600780c */ /* 0x000fe20003f66070 */
[----:B-1----:R-:W-:Y:S01]  /*c7b0*/  VIADD R6, R181, 0xffffff8f ;  /* 0xffffff8fb5067836 */ /* 0x002fe20000000000 */
[----:B------:R-:W-:-:S05]  /*c7c0*/  ISETP.GE.U32.AND P0, PT, R5, 0x7fffff2d, PT ;  /* 0x7fffff2d0500780c */ /* 0x000fca0003f06070 */
[----:B------:R-:W1:Y:S01]  /*c7d0*/  LDC R9, c[0x0][0x230] ;  /* 0x00008c00ff097b82 */ /* 0x000e620000000800 */
[----:B----4-:R-:W-:Y:S01]  /*c7e0*/  VIADD R5, R250, 0xffffff8e ;  /* 0xffffff8efa057836 */ /* 0x010fe20000000000 */
[----:B------:R-:W-:Y:S06]  /*c7f0*/  LDGSTS.E [R249+0x4008], desc[UR60][R164.64], !P6 ;  /* 0x04008000a4f97fae */ /* 0x000fec000f12187c */
[----:B------:R-:W4:Y:S01]  /*c800*/  LDC R244, c[0x0][0x230] ;  /* 0x00008c00fff47b82 */ /* 0x000f220000000800 */
[----:B------:R-:W-:Y:S01]  /*c810*/  ISETP.GE.U32.AND P6, PT, R6, 0x7fffff10, PT ;  /* 0x7fffff100600780c */ /* 0x000fe20003fc6070 */
[----:B------:R4:W-:Y:S01]  /*c820*/  LDGSTS.E [R249+0x400c], desc[UR60][R162.64], !P4 ;  /* 0x0400c000a2f97fae */ /* 0x0009e2000e12187c */
[----:B------:R-:W-:-:S05]  /*c830*/  ISETP.GE.U32.AND P4, PT, R5, 0x7fffff0f, PT ;  /* 0x7fffff0f0500780c */ /* 0x000fca0003f86070 */
[----:B------:R-:W4:Y:S01]  /*c840*/  LDC R245, c[0x0][0x230] ;  /* 0x00008c00fff57b82 */ /* 0x000f220000000800 */
[----:B--2---:R-:W-:Y:S01]  /*c850*/  VIADD R6, R7, 0xffffff8d ;  /* 0xffffff8d07067836 */ /* 0x004fe20000000000 */
[----:B------:R-:W-:Y:S01]  /*c860*/  LDGSTS.E [R249+0x8000], desc[UR60][R104.64], !P5 ;  /* 0x0800000068f97fae */ /* 0x000fe2000e92187c */
[----:B------:R-:W-:-:S03]  /*c870*/  VIADD R5, R180, 0xffffff8c ;  /* 0xffffff8cb4057836 */ /* 0x000fc60000000000 */
[----:B------:R-:W-:Y:S02]  /*c880*/  LDGSTS.E [R249+0x8004], desc[UR60][R102.64], !P3 ;  /* 0x0800400066f97fae */ /* 0x000fe4000d92187c */
[----:B------:R-:W2:Y:S01]  /*c890*/  LDC R181, c[0x0][0x230] ;  /* 0x00008c00ffb57b82 */ /* 0x000ea20000000800 */
[----:B------:R-:W-:Y:S01]  /*c8a0*/  ISETP.GE.U32.AND P3, PT, R5, 0x7fffff0d, PT ;  /* 0x7fffff0d0500780c */ /* 0x000fe20003f66070 */
[----:B---3--:R-:W-:-:S06]  /*c8b0*/  VIADD R5, R8, 0xffffffeb ;  /* 0xffffffeb08057836 */ /* 0x008fcc0000000000 */
[----:B------:R-:W3:Y:S01]  /*c8c0*/  LDC R7, c[0x0][0x230] ;  /* 0x00008c00ff077b82 */ /* 0x000ee20000000800 */
[----:B------:R-:W-:Y:S01]  /*c8d0*/  ISETP.GE.U32.AND P5, PT, R6, 0x7fffff0e, PT ;  /* 0x7fffff0e0600780c */ /* 0x000fe20003fa6070 */
[----:B------:R-:W-:Y:S01]  /*c8e0*/  LDGSTS.E [R249+0x8008], desc[UR60][R100.64], !P1 ;  /* 0x0800800064f97fae */ /* 0x000fe2000c92187c */
[----:B------:R-:W-:-:S05]  /*c8f0*/  ISETP.GE.U32.AND P1, PT, R5, 0x7fffff6c, PT ;  /* 0x7fffff6c0500780c */ /* 0x000fca0003f26070 */
[----:B------:R-:W3:Y:S01]  /*c900*/  LDC R180, c[0x0][0x230] ;  /* 0x00008c00ffb47b82 */ /* 0x000ee20000000800 */
[----:B-1----:R-:W-:Y:S01]  /*c910*/  IADD3 R6, R9, -0x16, RZ ;  /* 0xffffffea09067810 */ /* 0x002fe20007ffe0ff */
[----:B----4-:R-:W-:Y:S01]  /*c920*/  VIADD R5, R244, 0xffffffe9 ;  /* 0xffffffe9f4057836 */ /* 0x010fe20000000000 */
[----:B------:R-:W-:Y:S04]  /*c930*/  LDGSTS.E [R249+0x800c], desc[UR60][R98.64], !P0 ;  /* 0x0800c00062f97fae */ /* 0x000fe8000c12187c */
[----:B------:R-:W-:Y:S01]  /*c940*/  LDGSTS.E [R249+0xc000], desc[UR60][R40.64], !P6 ;  /* 0x0c00000028f97fae */ /* 0x000fe2000f12187c */
[----:B------:R-:W1:Y:S01]  /*c950*/  LDC R9, c[0x0][0x230] ;  /* 0x00008c00ff097b82 */ /* 0x000e620000000800 */
[----:B------:R-:W-:Y:S01]  /*c960*/  ISETP.GE.U32.AND P6, PT, R5, 0x7fffff6a, PT ;  /* 0x7fffff6a0500780c */ /* 0x000fe20003fc6070 */
[----:B------:R-:W-:Y:S01]  /*c970*/  VIADD R5, R245, 0xffffffcb ;  /* 0xffffffcbf5057836 */ /* 0x000fe20000000000 */
[----:B------:R-:W-:Y:S01]  /*c980*/  LDGSTS.E [R249+0xc004], desc[UR60][R38.64], !P4 ;  /* 0x0c00400026f97fae */ /* 0x000fe2000e12187c */
[----:B------:R-:W-:-:S04]  /*c990*/  ISETP.GE.U32.AND P0, PT, R6, 0x7fffff6b, PT ;  /* 0x7fffff6b0600780c */ /* 0x000fc80003f06070 */
[----:B------:R-:W4:Y:S01]  /*c9a0*/  LDC R8, c[0x0][0x230] ;  /* 0x00008c00ff087b82 */ /* 0x000f220000000800 */
[----:B------:R-:W-:Y:S01]  /*c9b0*/  LDGSTS.E [R249+0xc008], desc[UR60][R36.64], !P5 ;  /* 0x0c00800024f97fae */ /* 0x000fe2000e92187c */
[----:B--2---:R-:W-:Y:S01]  /*c9c0*/  VIADD R6, R181, 0xffffffe8 ;  /* 0xffffffe8b5067836 */ /* 0x004fe20000000000 */
[----:B------:R-:W-:-:S05]  /*c9d0*/  ISETP.GE.U32.AND P5, PT, R5, 0x7fffff4c, PT ;  /* 0x7fffff4c0500780c */ /* 0x000fca0003fa6070 */
[----:B------:R-:W2:Y:S01]  /*c9e0*/  LDC R245, c[0x0][0x230] ;  /* 0x00008c00fff57b82 */ /* 0x000ea20000000800 */
[----:B---3--:R-:W-:Y:S01]  /*c9f0*/  VIADD R5, R7, 0xffffffca ;  /* 0xffffffca07057836 */ /* 0x008fe20000000000 */
[----:B------:R-:W-:Y:S01]  /*ca00*/  LOP3.LUT R250, R4, 0x50, RZ, 0x3c, !PT ;  /* 0x0000005004fa7812 */ /* 0x000fe200078e3cff */
[----:B------:R-:W-:Y:S05]  /*ca10*/  LDGSTS.E [R249+0xc00c], desc[UR60][R34.64], !P3 ;  /* 0x0c00c00022f97fae */ /* 0x000fea000d92187c */
[----:B------:R-:W3:Y:S01]  /*ca20*/  LDC R181, c[0x0][0x230] ;  /* 0x00008c00ffb57b82 */ /* 0x000ee20000000800 */
[----:B------:R-:W-:Y:S01]  /*ca30*/  IMAD.IADD R250, R2, 0x1, R250 ;  /* 0x0000000102fa7824 */ /* 0x000fe200078e02fa */
[----:B------:R-:W-:-:S06]  /*ca40*/  ISETP.GE.U32.AND P3, PT, R5, 0x7fffff4b, PT ;  /* 0x7fffff4b0500780c */ /* 0x000fcc0003f66070 */
[----:B------:R-:W3:Y:S01]  /*ca50*/  LDC R7, c[0x0][0x230] ;  /* 0x00008c00ff077b82 */ /* 0x000ee20000000800 */
[----:B------:R-:W-:Y:S01]  /*ca60*/  VIADD R5, R180, 0xffffffc9 ;  /* 0xffffffc9b4057836 */ /* 0x000fe20000000000 */
        /* <DEDUP_REMOVED lines=12> */
[----:B------:R-:W-:Y:S01]  /*cb30*/  LDGSTS.E [R250+0xc], desc[UR60][R220.64], !P4 ;  /* 0x0000c000dcfa7fae */ /* 0x000fe2000e12187c */
[----:B------:R-:W-:-:S05]  /*cb40*/  ISETP.GE.U32.AND P0, PT, R6, 0x7fffff49, PT ;  /* 0x7fffff490600780c */ /* 0x000fca0003f06070 */
[----:B------:R-:W2:Y:S01]  /*cb50*/  LDC R9, c[0x0][0x230] ;  /* 0x00008c00ff097b82 */ /* 0x000ea20000000800 */
[----:B------:R-:W-:Y:S01]  /*cb60*/  LDGSTS.E [R250+0x4000], desc[UR60][R160.64], !P5 ;  /* 0x04000000a0fa7fae */ /* 0x000fe2000e92187c */
[----:B---3--:R-:W-:Y:S01]  /*cb70*/  VIADD R6, R181, 0xffffffaa ;  /* 0xffffffaab5067836 */ /* 0x008fe20000000000 */
[----:B------:R-:W-:-:S05]  /*cb80*/  ISETP.GE.U32.AND P5, PT, R5, 0x7fffff2a, PT ;  /* 0x7fffff2a0500780c */ /* 0x000fca0003fa6070 */
[----:B------:R-:W3:Y:S01]  /*cb90*/  LDC R8, c[0x0][0x230] ;  /* 0x00008c00ff087b82 */ /* 0x000ee20000000800 */
[----:B------:R-:W-:Y:S01]  /*cba0*/  VIADD R5, R7, 0xffffffa8 ;  /* 0xffffffa807057836 */ /* 0x000fe20000000000 */
[----:B------:R-:W-:Y:S01]  /*cbb0*/  ISETP.GE.U32.AND P4, PT, R6, 0x7fffff2b, PT ;  /* 0x7fffff2b0600780c */ /* 0x000fe20003f86070 */
[----:B------:R-:W-:Y:S05]  /*cbc0*/  LDGSTS.E [R250+0x4004], desc[UR60][R158.64], !P3 ;  /* 0x040040009efa7fae */ /* 0x000fea000d92187c */
[----:B------:R-:W3:Y:S01]  /*cbd0*/  LDC R7, c[0x0][0x230] ;  /* 0x00008c00ff077b82 */ /* 0x000ee20000000800 */
[----:B------:R-:W-:Y:S01]  /*cbe0*/  ISETP.GE.U32.AND P3, PT, R5, 0x7fffff29, PT ;  /* 0x7fffff290500780c */ /* 0x000fe20003f66070 */
[----:B------:R-:W-:-:S06]  /*cbf0*/  VIADD R6, R244, 0xffffff8b ;  /* 0xffffff8bf4067836 */ /* 0x000fcc0000000000 */
[----:B------:R-:W3:Y:S01]  /*cc00*/  LDC R181, c[0x0][0x230] ;  /* 0x00008c00ffb57b82 */ /* 0x000ee20000000800 */
[----:B-1----:R-:W-:Y:S01]  /*cc10*/  IADD3 R5, R251, -0x76, RZ ;  /* 0xffffff8afb057810 */ /* 0x002fe20007ffe0ff */
[----:B------:R-:W-:Y:S04]  /*cc20*/  LDGSTS.E [R250+0x4008], desc[UR60][R156.64], !P1 ;  /* 0x040080009cfa7fae */ /* 0x000fe8000c92187c */
[----:B------:R-:W-:Y:S02]  /*cc30*/  LDGSTS.E [R250+0x400c], desc[UR60][R154.64], !P0 ;  /* 0x0400c0009afa7fae */ /* 0x000fe4000c12187c */
[----:B------:R-:W1:Y:S01]  /*cc40*/  LDC R244, c[0x0][0x230] ;  /* 0x00008c00fff47b82 */ /* 0x000e620000000800 */
[----:B------:R-:W-:Y:S01]  /*cc50*/  ISETP.GE.U32.AND P0, PT, R5, 0x7fffff0b, PT ;  /* 0x7fffff0b0500780c */ /* 0x000fe20003f06070 */
[----:B----4-:R-:W-:Y:S01]  /*cc60*/  VIADD R5, R180, 0xffffff88 ;  /* 0xffffff88b4057836 */ /* 0x010fe20000000000 */
[----:B------:R-:W-:Y:S05]  /*cc70*/  LDGSTS.E [R250+0x8000], desc[UR60][R96.64], !P6 ;  /* 0x0800000060fa7fae */ /* 0x000fea000f12187c */
[----:B------:R-:W4:Y:S01]  /*cc80*/  LDC R251, c[0x0][0x230] ;  /* 0x00008c00fffb7b82 */ /* 0x000f220000000800 */
[----:B------:R-:W-:Y:S01]  /*cc90*/  ISETP.GE.U32.AND P1, PT, R6, 0x7fffff0c, PT ;  /* 0x7fffff0c0600780c */ /* 0x000fe20003f26070 */
[----:B------:R-:W-:Y:S01]  /*cca0*/  LDGSTS.E [R250+0x8004], desc[UR60][R94.64], !P4 ;  /* 0x080040005efa7fae */ /* 0x000fe2000e12187c */
[----:B--2---:R-:W-:Y:S01]  /*ccb0*/  VIADD R6, R9, 0xffffff89 ;  /* 0xffffff8909067836 */ /* 0x004fe20000000000 */
[----:B------:R-:W-:-:S04]  /*ccc0*/  ISETP.GE.U32.AND P4, PT, R5, 0x7fffff09, PT ;  /* 0x7fffff090500780c */ /* 0x000fc80003f86070 */
[----:B------:R-:W2:Y:S01]  /*ccd0*/  LDC R180, c[0x0][0x230] ;  /* 0x00008c00ffb47b82 */ /* 0x000ea20000000800 */
[----:B---3--:R-:W-:Y:S01]  /*cce0*/  VIADD R5, R8, 0xffffffe7 ;  /* 0xffffffe708057836 */ /* 0x008fe20000000000 */
[----:B------:R-:W-:Y:S01]  /*ccf0*/  ISETP.GE.U32.AND P6, PT, R6, 0x7fffff0a, PT ;  /* 0x7fffff0a0600780c */ /* 0x000fe20003fc6070 */
[----:B------:R-:W-:Y:S05]  /*cd00*/  LDGSTS.E [R250+0x8008], desc[UR60][R92.64], !P5 ;  /* 0x080080005cfa7fae */ /* 0x000fea000e92187c */
[----:B------:R-:W3:Y:S01]  /*cd10*/  LDC R245, c[0x0][0x230] ;  /* 0x00008c00fff57b82 */ /* 0x000ee20000000800 */
[----:B------:R-:W-:Y:S01]  /*cd20*/  ISETP.GE.U32.AND P5, PT, R5, 0x7fffff68, PT ;  /* 0x7fffff680500780c */ /* 0x000fe20003fa6070 */
[----:B------:R-:W-:Y:S01]  /*cd30*/  VIADD R6, R7, 0xffffffe6 ;  /* 0xffffffe607067836 */ /* 0x000fe20000000000 */
[----:B------:R-:W-:Y:S01]  /*cd40*/  LDGSTS.E [R250+0x800c], desc[UR60][R90.64], !P3 ;  /* 0x0800c0005afa7fae */ /* 0x000fe2000d92187c */
[----:B------:R-:W-:-:S03]  /*cd50*/  VIADD R5, R181, 0xffffffe5 ;  /* 0xffffffe5b5057836 */ /* 0x000fc60000000000 */
[----:B------:R-:W-:Y:S01]  /*cd60*/  ISETP.GE.U32.AND P3, PT, R6, 0x7fffff67, PT ;  /* 0x7fffff670600780c */ /* 0x000fe20003f66070 */
[----:B------:R-:W3:Y:S01]  /*cd70*/  LDC R181, c[0x0][0x230] ;  /* 0x00008c00ffb57b82 */ /* 0x000ee20000000800 */
[----:B------:R-:W-:Y:S01]  /*cd80*/  LDGSTS.E [R250+0xc000], desc[UR60][R32.64], !P1 ;  /* 0x0c00000020fa7fae */ /* 0x000fe2000c92187c */
[----:B------:R-:W-:Y:S01]  /*cd90*/  ISETP.GE.U32.AND P1, PT, R5, 0x7fffff66, PT ;  /* 0x7fffff660500780c */ /* 0x000fe20003f26070 */
[----:B-1----:R-:W-:Y:S02]  /*cda0*/  VIADD R6, R244, 0xffffffe4 ;  /* 0xffffffe4f4067836 */ /* 0x002fe40000000000 */
[----:B----4-:R-:W-:Y:S01]  /*cdb0*/  VIADD R5, R251, 0xffffffc7 ;  /* 0xffffffc7fb057836 */ /* 0x010fe20000000000 */
[----:B------:R-:W-:Y:S02]  /*cdc0*/  LDGSTS.E [R250+0xc004], desc[UR60][R30.64], !P0 ;  /* 0x0c0040001efa7fae */ /* 0x000fe4000c12187c */
[----:B------:R-:W1:Y:S02]  /*cdd0*/  LDC R244, c[0x0][0x230] ;  /* 0x00008c00fff47b82 */ /* 0x000e640000000800 */
[----:B------:R-:W-:Y:S01]  /*cde0*/  LDGSTS.E [R250+0xc008], desc[UR60][R28.64], !P6 ;  /* 0x0c0080001cfa7fae */ /* 0x000fe2000f12187c */
[----:B------:R-:W-:Y:S01]  /*cdf0*/  ISETP.GE.U32.AND P6, PT, R5, 0x7fffff48, PT ;  /* 0x7fffff480500780c */ /* 0x000fe20003fc6070 */
[----:B--2---:R-:W-:Y:S01]  /*ce00*/  VIADD R5, R180, 0xffffffc6 ;  /* 0xffffffc6b4057836 */ /* 0x004fe20000000000 */
[----:B------:R-:W-:Y:S01]  /*ce10*/  LOP3.LUT R251, R4, 0x60, RZ, 0x3c, !PT ;  /* 0x0000006004fb7812 */ /* 0x000fe200078e3cff */
[----:B------:R-:W-:Y:S02]  /*ce20*/  LDGSTS.E [R250+0xc00c], desc[UR60][R26.64], !P4 ;  /* 0x0c00c0001afa7fae */ /* 0x000fe4000e12187c */
[----:B------:R-:W2:Y:S01]  /*ce30*/  LDC R9, c[0x0][0x230] ;  /* 0x00008c00ff097b82 */ /* 0x000ea20000000800 */
[----:B------:R-:W-:Y:S01]  /*ce40*/  ISETP.GE.U32.AND P4, PT, R5, 0x7fffff47, PT ;  /* 0x7fffff470500780c */ /* 0x000fe20003f86070 */
[----:B------:R-:W-:-:S06]  /*ce50*/  IMAD.IADD R251, R2, 0x1, R251 ;  /* 0x0000000102fb7824 */ /* 0x000fcc00078e02fb */
[----:B------:R-:W4:Y:S01]  /*ce60*/  LDC R7, c[0x0][0x230] ;  /* 0x00008c00ff077b82 */ /* 0x000f220000000800 */
[----:B---3--:R-:W-:Y:S01]  /*ce70*/  VIADD R5, R245, 0xffffffc5 ;  /* 0xffffffc5f5057836 */ /* 0x008fe20000000000 */
[----:B------:R-:W-:Y:S01]  /*ce80*/  ISETP.GE.U32.AND P0, PT, R6, 0x7fffff65, PT ;  /* 0x7fffff650600780c */ /* 0x000fe20003f06070 */
[----:B------:R-:W-:Y:S05]  /*ce90*/  STL.64 [R1+0xc40], R186 ;  /* 0x000c40ba01007387 */ /* 0x000fea0000100a00 */
[----:B------:R-:W3:Y:S01]  /*cea0*/  LDC R8, c[0x0][0x230] ;  /* 0x00008c00ff087b82 */ /* 0x000ee20000000800 */
[----:B------:R-:W-:Y:S04]  /*ceb0*/  STL.64 [R1+0xc48], R184 ;  /* 0x000c48b801007387 */ /* 0x000fe80000100a00 */
[----:B------:R-:W-:Y:S01]  /*cec0*/  LDGSTS.E [R251], desc[UR60][R218.64], !P5 ;  /* 0x00000000dafb7fae */ /* 0x000fe2000e92187c */
[----:B------:R-:W-:Y:S01]  /*ced0*/  ISETP.GE.U32.AND P5, PT, R5, 0x7fffff46, PT ;  /* 0x7fffff460500780c */ /* 0x000fe20003fa6070 */
[----:B------:R-:W-:Y:S01]  /*cee0*/  VIADD R5, R181, 0xffffffa7 ;  /* 0xffffffa7b5057836 */ /* 0x000fe20000000000 */
[----:B------:R-:W3:Y:S01]  /*cef0*/  LDC R245, c[0x0][0x230] ;  /* 0x00008c00fff57b82 */ /* 0x000ee20000000800 */
[----:B------:R-:W-:Y:S04]  /*cf00*/  STL.64 [R1+0xc50], R182 ;  /* 0x000c50b601007387 */ /* 0x000fe80000100a00 */
[----:B------:R1:W-:Y:S01]  /*cf10*/  STL.64 [R1+0xc58], R178 ;  /* 0x000c58b201007387 */ /* 0x0003e20000100a00 */
[----:B--2---:R-:W-:-:S02]  /*cf20*/  VIADD R6, R9, 0xffffffc4 ;  /* 0xffffffc409067836 */ /* 0x004fc40000000000 */
[----:B------:R-:W2:Y:S01]  /*cf30*/  LDC R180, c[0x0][0x230] ;  /* 0x00008c00ffb47b82 */ /* 0x000ea20000000800 */
[----:B------:R-:W-:Y:S04]  /*cf40*/  LDGSTS.E [R251+0x4], desc[UR60][R216.64], !P3 ;  /* 0x00004000d8fb7fae */ /* 0x000fe8000d92187c */
[----:B------:R-:W-:Y:S03]  /*cf50*/  LDGSTS.E [R251+0x8], desc[UR60][R214.64], !P1 ;  /* 0x00008000d6fb7fae */ /* 0x000fe6000c92187c */
[----:B------:R-:W2:Y:S01]  /*cf60*/  LDC R181, c[0x0][0x230] ;  /* 0x00008c00ffb57b82 */ /* 0x000ea20000000800 */
[----:B------:R-:W-:Y:S01]  /*cf70*/  ISETP.GE.U32.AND P1, PT, R5, 0x7fffff28, PT ;  /* 0x7fffff280500780c */ /* 0x000fe20003f26070 */
[----:B-1----:R-:W-:Y:S01]  /*cf80*/  VIADD R5, R244, 0xffffffa5 ;  /* 0xffffffa5f4057836 */ /* 0x002fe20000000000 */
[----:B------:R-:W-:Y:S04]  /*cf90*/  LDGSTS.E [R251+0xc], desc[UR60][R212.64], !P0 ;  /* 0x0000c000d4fb7fae */ /* 0x000fe8000c12187c */
[----:B------:R-:W-:Y:S01]  /*cfa0*/  LDGSTS.E [R251+0x4000], desc[UR60][R152.64], !P6 ;  /* 0x0400000098fb7fae */ /* 0x000fe2000f12187c */
[----:B------:R-:W1:Y:S01]  /*cfb0*/  LDC R178, c[0x0][0x230] ;  /* 0x00008c00ffb27b82 */ /* 0x000e620000000800 */
[----:B------:R-:W-:Y:S01]  /*cfc0*/  ISETP.GE.U32.AND P6, PT, R5, 0x7fffff26, PT ;  /* 0x7fffff260500780c */ /* 0x000fe20003fc6070 */
[----:B----4-:R-:W-:Y:S01]  /*cfd0*/  VIADD R5, R7, 0xffffffa4 ;  /* 0xffffffa407057836 */ /* 0x010fe20000000000 */
[----:B------:R-:W-:Y:S01]  /*cfe0*/  ISETP.GE.U32.AND P3, PT, R6, 0x7fffff45, PT ;  /* 0x7fffff450600780c */ /* 0x000fe20003f66070 */
[----:B------:R-:W-:Y:S04]  /*cff0*/  LDGSTS.E [R251+0x4004], desc[UR60][R150.64], !P4 ;  /* 0x0400400096fb7fae */ /* 0x000fe8000e12187c */
[----:B------:R-:W4:Y:S01]  /*d000*/  LDC R7, c[0x0][0x230] ;  /* 0x00008c00ff077b82 */ /* 0x000f220000000800 */
[----:B---3--:R-:W-:Y:S01]  /*d010*/  IADD3 R6, R8, -0x5a, RZ ;  /* 0xffffffa608067810 */ /* 0x008fe20007ffe0ff */
[----:B------:R-:W-:Y:S01]  /*d020*/  LDGSTS.E [R251+0x4008], desc[UR60][R148.64], !P5 ;  /* 0x0400800094fb7fae */ /* 0x000fe2000e92187c */
[----:B------:R-:W-:-:S02]  /*d030*/  ISETP.GE.U32.AND P4, PT, R5, 0x7fffff25, PT ;  /* 0x7fffff250500780c */ /* 0x000fc40003f86070 */
[----:B------:R-:W-:-:S03]  /*d040*/  ISETP.GE.U32.AND P0, PT, R6, 0x7fffff27, PT ;  /* 0x7fffff270600780c */ /* 0x000fc60003f06070 */
[----:B------:R-:W-:Y:S01]  /*d050*/  LDGSTS.E [R251+0x400c], desc[UR60][R146.64], !P3 ;  /* 0x0400c00092fb7fae */ /* 0x000fe2000d92187c */
[----:B------:R-:W3:Y:S01]  /*d060*/  LDC R9, c[0x0][0x230] ;  /* 0x00008c00ff097b82 */ /* 0x000ee20000000800 */
[----:B-1----:R-:W-:-:S07]  /*d070*/  VIADD R5, R178, 0xffffff86 ;  /* 0xffffff86b2057836 */ /* 0x002fce0000000000 */
[----:B------:R-:W1:Y:S01]  /*d080*/  LDC R244, c[0x0][0x230] ;  /* 0x00008c00fff47b82 */ /* 0x000e620000000800 */
[----:B------:R-:W-:Y:S01]  /*d090*/  LDGSTS.E [R251+0x8000], desc[UR60][R88.64], !P1 ;  /* 0x0800000058fb7fae */ /* 0x000fe2000c92187c */
[----:B------:R-:W-:Y:S01]  /*d0a0*/  ISETP.GE.U32.AND P3, PT, R5, 0x7fffff07, PT ;  /* 0x7fffff070500780c */ /* 0x000fe20003f66070 */
[----:B------:R-:W-:Y:S02]  /*d0b0*/  VIADD R5, R252, 0xffffff84 ;  /* 0xffffff84fc057836 */ /* 0x000fe40000000000 */
[----:B------:R-:W-:Y:S01]  /*d0c0*/  LDGSTS.E [R251+0x8004], desc[UR60][R86.64], !P0 ;  /* 0x0800400056fb7fae */ /* 0x000fe2000c12187c */
[----:B------:R-:W-:Y:S02]  /*d0d0*/  VIADD R6, R245, 0xffffff87 ;  /* 0xffffff87f5067836 */ /* 0x000fe40000000000 */
[----:B------:R-:W1:Y:S01]  /*d0e0*/  LDC R8, c[0x0][0x230] ;  /* 0x00008c00ff087b82 */ /* 0x000e620000000800 */
[----:B------:R-:W-:Y:S01]  /*d0f0*/  ISETP.GE.U32.AND P0, PT, R5, 0x7fffff05, PT ;  /* 0x7fffff050500780c */ /* 0x000fe20003f06070 */
[----:B----4-:R-:W-:Y:S01]  /*d100*/  VIADD R5, R7, 0xffffffe3 ;  /* 0xffffffe307057836 */ /* 0x010fe20000000000 */
[----:B------:R-:W-:Y:S01]  /*d110*/  STL.64 [R1+0xc60], R246 ;  /* 0x000c60f601007387 */ /* 0x000fe20000100a00 */
[----:B------:R-:W-:-:S04]  /*d120*/  ISETP.GE.U32.AND P5, PT, R6, 0x7fffff08, PT ;  /* 0x7fffff080600780c */ /* 0x000fc80003fa6070 */
[----:B------:R-:W4:Y:S01]  /*d130*/  LDC R7, c[0x0][0x230] ;  /* 0x00008c00ff077b82 */ /* 0x000f220000000800 */
[----:B------:R-:W-:Y:S01]  /*d140*/  STL.64 [R1+0xc68], R238 ;  /* 0x000c68ee01007387 */ /* 0x000fe20000100a00 */
[----:B--2---:R-:W-:-:S03]  /*d150*/  VIADD R6, R180, 0xffffff85 ;  /* 0xffffff85b4067836 */ /* 0x004fc60000000000 */
[----:B------:R-:W-:Y:S03]  /*d160*/  STL.64 [R1+0xc70], R236 ;  /* 0x000c70ec01007387 */ /* 0x000fe60000100a00 */
[----:B------:R-:W2:Y:S01]  /*d170*/  LDC R180, c[0x0][0x230] ;  /* 0x00008c00ffb47b82 */ /* 0x000ea20000000800 */
[----:B------:R-:W-:Y:S01]  /*d180*/  LDGSTS.E [R251+0x8008], desc[UR60][R84.64], !P6 ;  /* 0x0800800054fb7fae */ /* 0x000fe2000f12187c */
[----:B------:R-:W-:Y:S01]  /*d190*/  ISETP.GE.U32.AND P6, PT, R5, 0x7fffff64, PT ;  /* 0x7fffff640500780c */ /* 0x000fe20003fc6070 */
[----:B------:R-:W-:Y:S02]  /*d1a0*/  VIADD R5, R181, 0xffffffe1 ;  /* 0xffffffe1b5057836 */ /* 0x000fe40000000000 */
[----:B------:R-:W-:Y:S03]  /*d1b0*/  STL.64 [R1+0xc78], R176 ;  /* 0x000c78b001007387 */ /* 0x000fe60000100a00 */
[----:B------:R-:W2:Y:S01]  /*d1c0*/  LDC R181, c[0x0][0x230] ;  /* 0x00008c00ffb57b82 */ /* 0x000ea20000000800 */
[----:B------:R-:W-:Y:S01]  /*d1d0*/  STL.64 [R1+0xc80], R174 ;  /* 0x000c80ae01007387 */ /* 0x000fe20000100a00 */
[----:B------:R-:W-:-:S03]  /*d1e0*/  ISETP.GE.U32.AND P1, PT, R6, 0x7fffff06, PT ;  /* 0x7fffff060600780c */ /* 0x000fc60003f26070 */
[----:B------:R-:W-:Y:S01]  /*d1f0*/  STL.64 [R1+0xc88], R172 ;  /* 0x000c88ac01007387 */ /* 0x000fe20000100a00 */
[----:B------:R-:W-:Y:S02]  /*d200*/  LOP3.LUT R252, R4, 0x70, RZ, 0x3c, !PT ;  /* 0x0000007004fc7812 */ /* 0x000fe400078e3cff */
[----:B------:R-:W2:Y:S01]  /*d210*/  LDC R245, c[0x0][0x230] ;  /* 0x00008c00fff57b82 */ /* 0x000ea20000000800 */
[----:B------:R-:W-:Y:S04]  /*d220*/  STL.64 [R1+0xc90], R170 ;  /* 0x000c90aa01007387 */ /* 0x000fe80000100a00 */
[----:B------:R-:W-:Y:S04]  /*d230*/  STL.64 [R1+0xc98], R234 ;  /* 0x000c98ea01007387 */ /* 0x000fe80000100a00 */
[----:B------:R-:W-:Y:S04]  /*d240*/  STL.64 [R1+0xca0], R232 ;  /* 0x000ca0e801007387 */ /* 0x000fe80000100a00 */
[----:B------:R-:W-:Y:S04]  /*d250*/  STL.64 [R1+0xca8], R230 ;  /* 0x000ca8e601007387 */ /* 0x000fe80000100a00 */
[----:B------:R-:W-:Y:S04]  /*d260*/  STL.64 [R1+0xcb0], R228 ;  /* 0x000cb0e401007387 */ /* 0x000fe80000100a00 */
[----:B------:R-:W-:Y:S04]  /*d270*/  STL.64 [R1+0xcb8], R168 ;  /* 0x000cb8a801007387 */ /* 0x000fe80000100a00 */
[----:B------:R-:W-:Y:S04]  /*d280*/  STL.64 [R1+0xcc0], R166 ;  /* 0x000cc0a601007387 */ /* 0x000fe80000100a00 */
[----:B------:R-:W-:Y:S01]  /*d290*/  STL.64 [R1+0xcc8], R164 ;  /* 0x000cc8a401007387 */ /* 0x000fe20000100a00 */
[----:B---3--:R-:W-:-:S03]  /*d2a0*/  VIADD R6, R9, 0xffffffe2 ;  /* 0xffffffe209067836 */ /* 0x008fc60000000000 */
[----:B------:R-:W-:Y:S01]  /*d2b0*/  LDGSTS.E [R251+0x800c], desc[UR60][R82.64], !P4 ;  /* 0x0800c00052fb7fae */ /* 0x000fe2000e12187c */
[----:B------:R-:W-:Y:S01]  /*d2c0*/  IADD3 R252, R2, R252, RZ ;  /* 0x000000fc02fc7210 */ /* 0x000fe20007ffe0ff */
[----:B------:R-:W3:Y:S02]  /*d2d0*/  LDC R9, c[0x0][0x230] ;  /* 0x00008c00ff097b82 */ /* 0x000ee40000000800 */
[----:B------:R4:W-:Y:S04]  /*d2e0*/  STL.64 [R1+0xcd0], R162 ;  /* 0x000cd0a201007387 */ /* 0x0009e80000100a00 */
[----:B------:R-:W-:Y:S01]  /*d2f0*/  LDGSTS.E [R251+0xc000], desc[UR60][R24.64], !P5 ;  /* 0x0c00000018fb7fae */ /* 0x000fe2000e92187c */
[----:B------:R-:W-:Y:S01]  /*d300*/  ISETP.GE.U32.AND P5, PT, R5, 0x7fffff62, PT ;  /* 0x7fffff620500780c */ /* 0x000fe20003fa6070 */
[----:B-1----:R-:W-:-:S02]  /*d310*/  VIADD R5, R244, 0xffffffc3 ;  /* 0xffffffc3f4057836 */ /* 0x002fc40000000000 */
[----:B------:R-:W-:Y:S01]  /*d320*/  LDGSTS.E [R251+0xc004], desc[UR60][R22.64], !P3 ;  /* 0x0c00400016fb7fae */ /* 0x000fe2000d92187c */
[----:B------:R-:W-:Y:S01]  /*d330*/  ISETP.GE.U32.AND P4, PT, R6, 0x7fffff63, PT ;  /* 0x7fffff630600780c */ /* 0x000fe20003f86070 */
[----:B----4-:R-:W1:Y:S02]  /*d340*/  LDC R162, c[0x0][0x230] ;  /* 0x00008c00ffa27b82 */ /* 0x010e640000000800 */
[----:B------:R-:W-:Y:S01]  /*d350*/  LDGSTS.E [R251+0xc008], desc[UR60][R20.64], !P1 ;  /* 0x0c00800014fb7fae */ /* 0x000fe2000c92187c */
[----:B------:R-:W-:Y:S01]  /*d360*/  ISETP.GE.U32.AND P1, PT, R5, 0x7fffff44, PT ;  /* 0x7fffff440500780c */ /* 0x000fe20003f26070 */
[----:B------:R-:W-:Y:S02]  /*d370*/  VIADD R6, R8, 0xffffffe0 ;  /* 0xffffffe008067836 */ /* 0x000fe40000000000 */
[----:B------:R-:W-:Y:S01]  /*d380*/  VIADD R5, R7, 0xffffffc2 ;  /* 0xffffffc207057836 */ /* 0x000fe20000000000 */
[----:B------:R-:W-:Y:S01]  /*d390*/  LDGSTS.E [R251+0xc00c], desc[UR60][R18.64], !P0 ;  /* 0x0c00c00012fb7fae */ /* 0x000fe2000c12187c */
[----:B------:R-:W4:Y:S01]  /*d3a0*/  LDC R7, c[0x0][0x230] ;  /* 0x00008c00ff077b82 */ /* 0x000f220000000800 */
[----:B------:R-:W-:Y:S01]  /*d3b0*/  ISETP.GE.U32.AND P3, PT, R6, 0x7fffff61, PT ;  /* 0x7fffff610600780c */ /* 0x000fe20003f66070 */
[----:B--2---:R-:W-:Y:S01]  /*d3c0*/  VIADD R6, R181, 0xffffffc0 ;  /* 0xffffffc0b5067836 */ /* 0x004fe20000000000 */
[----:B------:R-:W-:Y:S01]  /*d3d0*/  ISETP.GE.U32.AND P0, PT, R5, 0x7fffff43, PT ;  /* 0x7fffff430500780c */ /* 0x000fe20003f06070 */
[----:B------:R-:W-:Y:S04]  /*d3e0*/  LDGSTS.E [R252], desc[UR60][R210.64], !P6 ;  /* 0x00000000d2fc7fae */ /* 0x000fe8000f12187c */
[----:B------:R-:W2:Y:S01]  /*d3f0*/  LDC R181, c[0x0][0x230] ;  /* 0x00008c00ffb57b82 */ /* 0x000ea20000000800 */
[----:B------:R-:W-:Y:S01]  /*d400*/  LDGSTS.E [R252+0x4], desc[UR60][R208.64], !P4 ;  /* 0x00004000d0fc7fae */ /* 0x000fe2000e12187c */
[----:B------:R-:W-:Y:S01]  /*d410*/  ISETP.GE.U32.AND P4, PT, R6, 0x7fffff41, PT ;  /* 0x7fffff410600780c */ /* 0x000fe20003f86070 */
[----:B------:R-:W-:-:S02]  /*d420*/  VIADD R6, R180, 0xffffffa2 ;  /* 0xffffffa2b4067836 */ /* 0x000fc40000000000 */
[----:B------:R-:W-:Y:S01]  /*d430*/  LDGSTS.E [R252+0x8], desc[UR60][R206.64], !P5 ;  /* 0x00008000cefc7fae */ /* 0x000fe2000e92187c */
[----:B-1----:R-:W-:-:S03]  /*d440*/  VIADD R5, R162, 0xffffffc1 ;  /* 0xffffffc1a2057836 */ /* 0x002fc60000000000 */
[----:B------:R-:W-:Y:S01]  /*d450*/  LDGSTS.E [R252+0xc], desc[UR60][R204.64], !P3 ;  /* 0x0000c000ccfc7fae */ /* 0x000fe2000d92187c */
[----:B------:R-:W-:Y:S01]  /*d460*/  ISETP.GE.U32.AND P3, PT, R6, 0x7fffff23, PT ;  /* 0x7fffff230600780c */ /* 0x000fe20003f66070 */
[----:B------:R-:W1:Y:S01]  /*d470*/  LDC R244, c[0x0][0x230] ;  /* 0x00008c00fff47b82 */ /* 0x000e620000000800 */
[----:B------:R-:W-:Y:S01]  /*d480*/  ISETP.GE.U32.AND P6, PT, R5, 0x7fffff42, PT ;  /* 0x7fffff420500780c */ /* 0x000fe20003fc6070 */
[----:B------:R-:W-:Y:S01]  /*d490*/  LDGSTS.E [R252+0x4000], desc[UR60][R144.64], !P1 ;  /* 0x0400000090fc7fae */ /* 0x000fe2000c92187c */
[----:B----4-:R-:W-:-:S03]  /*d4a0*/  VIADD R6, R7, 0xffffffa0 ;  /* 0xffffffa007067836 */ /* 0x010fc60000000000 */
[----:B------:R-:W-:Y:S02]  /*d4b0*/  LDGSTS.E [R252+0x4004], desc[UR60][R142.64], !P0 ;  /* 0x040040008efc7fae */ /* 0x000fe4000c12187c */
[----:B------:R-:W4:Y:S01]  /*d4c0*/  LDC R8, c[0x0][0x230] ;  /* 0x00008c00ff087b82 */ /* 0x000f220000000800 */
[----:B------:R-:W-:Y:S01]  /*d4d0*/  ISETP.GE.U32.AND P0, PT, R6, 0x7fffff21, PT ;  /* 0x7fffff210600780c */ /* 0x000fe20003f06070 */
[----:B------:R3:W-:Y:S01]  /*d4e0*/  STL.64 [R1+0xcd8], R248 ;  /* 0x000cd8f801007387 */ /* 0x0007e20000100a00 */
[----:B--2---:R-:W-:-:S03]  /*d4f0*/  VIADD R6, R181, 0xffffff80 ;  /* 0xffffff80b5067836 */ /* 0x004fc60000000000 */
[----:B------:R-:W-:Y:S01]  /*d500*/  LDGSTS.E [R252+0x4008], desc[UR60][R140.64], !P6 ;  /* 0x040080008cfc7fae */ /* 0x000fe2000f12187c */
[----:B------:R-:W-:Y:S01]  /*d510*/  VIADD R5, R245, 0xffffffa3 ;  /* 0xffffffa3f5057836 */ /* 0x000fe20000000000 */
[----:B------:R-:W2:Y:S02]  /*d520*/  LDC R163, c[0x0][0x230] ;  /* 0x00008c00ffa37b82 */ /* 0x000ea40000000800 */
[----:B------:R-:W2:Y:S04]  /*d530*/  LDL.64 R198, [R1+0x460] ;  /* 0x0004600001c67983 */ /* 0x000ea80000100a00 */
[----:B------:R-:W-:Y:S01]  /*d540*/  LDGSTS.E [R252+0x400c], desc[UR60][R138.64], !P4 ;  /* 0x0400c0008afc7fae */ /* 0x000fe2000e12187c */
[----:B------:R-:W-:Y:S01]  /*d550*/  ISETP.GE.AND P4, PT, R241, R6, PT ;  /* 0x00000006f100720c */ /* 0x000fe20003f86270 */
[----:B------:R-:W2:Y:S02]  /*d560*/  LDC R162, c[0x0][0x230] ;  /* 0x00008c00ffa27b82 */ /* 0x000ea40000000800 */
[----:B------:R-:W2:Y:S04]  /*d570*/  LDL.64 R200, [R1+0x420] ;  /* 0x0004200001c87983 */ /* 0x000ea80000100a00 */
[----:B------:R-:W2:Y:S02]  /*d580*/  LDL.64 R202, [R1+0x3e0] ;  /* 0x0003e00001ca7983 */ /* 0x000ea40000100a00 */
[----:B------:R-:W2:Y:S02]  /*d590*/  LDC R180, c[0x0][0x230] ;  /* 0x00008c00ffb47b82 */ /* 0x000ea40000000800 */
[----:B------:R-:W2:Y:S01]  /*d5a0*/  LDL.64 R240, [R1+0x3a0] ;  /* 0x0003a00001f07983 */ /* 0x000ea20000100a00 */
[----:B------:R-:W-:Y:S01]  /*d5b0*/  ISETP.GE.U32.AND P5, PT, R5, 0x7fffff24, PT ;  /* 0x7fffff240500780c */ /* 0x000fe20003fa6070 */
[----:B-1----:R-:W-:-:S02]  /*d5c0*/  VIADD R5, R244, 0xffffffa1 ;  /* 0xffffffa1f4057836 */ /* 0x002fc40000000000 */
[----:B----4-:R-:W-:Y:S01]  /*d5d0*/  VIADD R8, R8, 0xffffff82 ;  /* 0xffffff8208087836 */ /* 0x010fe20000000000 */
[----:B------:R-:W4:Y:S01]  /*d5e0*/  LDL.64 R242, [R1+0x360] ;  /* 0x0003600001f27983 */ /* 0x000f220000100a00 */
[----:B------:R-:W1:Y:S01]  /*d5f0*/  LDC R244, c[0x0][0x230] ;  /* 0x00008c00fff47b82 */ /* 0x000e620000000800 */
[----:B------:R-:W-:Y:S01]  /*d600*/  ISETP.GE.U32.AND P1, PT, R5, 0x7fffff22, PT ;  /* 0x7fffff220500780c */ /* 0x000fe20003f26070 */
[----:B---3--:R-:W-:Y:S01]  /*d610*/  VIADD R5, R9, 0xffffff83 ;  /* 0xffffff8309057836 */ /* 0x008fe20000000000 */
[----:B------:R-:W-:Y:S01]  /*d620*/  LOP3.LUT R164, R3, 0x50, RZ, 0x3c, !PT ;  /* 0x0000005003a47812 */ /* 0x000fe200078e3cff */
[----:B------:R-:W3:Y:S04]  /*d630*/  LDL.64 R248, [R1+0x320] ;  /* 0x0003200001f87983 */ /* 0x000ee80000100a00 */
[----:B------:R-:W1:Y:S01]  /*d640*/  LDC R9, c[0x0][0x230] ;  /* 0x00008c00ff097b82 */ /* 0x000e620000000800 */
[----:B------:R-:W-:Y:S01]  /*d650*/  ISETP.GE.U32.AND P6, PT, R5, 0x7fffff04, PT ;  /* 0x7fffff040500780c */ /* 0x000fe20003fc6070 */
[----:B------:R-:W-:Y:S01]  /*d660*/  LDGSTS.E [R252+0x8000], desc[UR60][R80.64], !P5 ;  /* 0x0800000050fc7fae */ /* 0x000fe2000e92187c */
[----:B------:R-:W-:-:S02]  /*d670*/  ISETP.GT.AND P5, PT, R196, 0xff, PT ;  /* 0x000000ffc400780c */ /* 0x000fc40003fa4270 */
[----:B------:R-:W-:Y:S01]  /*d680*/  SEL R5, RZ, 0x4, P4 ;  /* 0x00000004ff057807 */ /* 0x000fe20002000000 */
[----:B------:R-:W-:Y:S02]  /*d690*/  LDGSTS.E [R252+0x8004], desc[UR60][R78.64], !P3 ;  /* 0x080040004efc7fae */ /* 0x000fe4000d92187c */
[----:B------:R-:W1:Y:S01]  /*d6a0*/  LDC R245, c[0x0][0x230] ;  /* 0x00008c00fff57b82 */ /* 0x000e620000000800 */
[----:B------:R-:W-:Y:S01]  /*d6b0*/  SEL R5, R5, RZ, P5 ;  /* 0x000000ff05057207 */ /* 0x000fe20002800000 */
[----:B--2---:R-:W-:Y:S01]  /*d6c0*/  VIADD R7, R163, 0xffffff81 ;  /* 0xffffff81a3077836 */ /* 0x004fe20000000000 */
[----:B------:R-:W-:Y:S01]  /*d6d0*/  ISETP.GE.U32.AND P3, PT, R8, 0x7fffff03, PT ;  /* 0x7fffff030800780c */ /* 0x000fe20003f66070 */
[----:B------:R-:W-:Y:S01]  /*d6e0*/  LDGSTS.E [R252+0x8008], desc[UR60][R76.64], !P1 ;  /* 0x080080004cfc7fae */ /* 0x000fe2000c92187c */
[----:B------:R-:W-:Y:S02]  /*d6f0*/  ISETP.NE.U32.AND P1, PT, R5, RZ, PT ;  /* 0x000000ff0500720c */ /* 0x000fe40003f25070 */
[----:B------:R-:W-:Y:S01]  /*d700*/  ISETP.GE.U32.AND P4, PT, R7, 0x7fffff02, PT ;  /* 0x7fffff020700780c */ /* 0x000fe20003f86070 */
[----:B------:R-:W-:Y:S01]  /*d710*/  LDGSTS.E [R252+0x800c], desc[UR60][R74.64], !P0 ;  /* 0x0800c0004afc7fae */ /* 0x000fe2000c12187c */
[----:B------:R-:W-:Y:S01]  /*d720*/  ISETP.GE.U32.AND P5, PT, R6, 0x7fffff01, PT ;  /* 0x7fffff010600780c */ /* 0x000fe20003fa6070 */
[----:B------:R-:W2:Y:S02]  /*d730*/  LDC R181, c[0x0][0x230] ;  /* 0x00008c00ffb57b82 */ /* 0x000ea40000000800 */
[----:B------:R-:W-:Y:S01]  /*d740*/  LDGSTS.E [R252+0xc000], desc[UR60][R16.64], !P6 ;  /* 0x0c00000010fc7fae */ /* 0x000fe2000f12187c */
[----:B-1----:R-:W-:-:S03]  /*d750*/  VIADD R5, R9, 0xffffff7f ;  /* 0xffffff7f09057836 */ /* 0x002fc60000000000 */
[----:B------:R-:W-:Y:S02]  /*d760*/  LDGSTS.E [R252+0xc004], desc[UR60][R14.64], !P3 ;  /* 0x0c0040000efc7fae */ /* 0x000fe4000d92187c */
[----:B------:R-:W-:Y:S01]  /*d770*/  ISETP.GE.U32.AND P0, PT, R5, 0x7fffff00, PT ;  /* 0x7fffff000500780c */ /* 0x000fe20003f06070 */
[----:B------:R-:W-:Y:S01]  /*d780*/  VIADD R6, R180, 0xffffff7e ;  /* 0xffffff7eb4067836 */ /* 0x000fe20000000000 */
[----:B------:R-:W-:Y:S01]  /*d790*/  IADD3 R5, R244, -0x83, RZ ;  /* 0xffffff7df4057810 */ /* 0x000fe20007ffe0ff */
[----:B------:R-:W-:Y:S03]  /*d7a0*/  LDGSTS.E [R252+0xc008], desc[UR60][R12.64], !P4 ;  /* 0x0c0080000cfc7fae */ /* 0x000fe6000e12187c */
[----:B------:R-:W-:Y:S01]  /*d7b0*/  ISETP.GE.U32.AND P3, PT, R5, 0x7ffffefe, PT ;  /* 0x7ffffefe0500780c */ /* 0x000fe20003f66070 */
[----:B------:R-:W-:Y:S01]  /*d7c0*/  VIADD R5, R162, 0xffffff7b ;  /* 0xffffff7ba2057836 */ /* 0x000fe20000000000 */
[C---:B------:R-:W-:Y:S01]  /*d7d0*/  LOP3.LUT R163, R3.reuse, 0x60, RZ, 0x3c, !PT ;  /* 0x0000006003a37812 */ /* 0x040fe200078e3cff */
[----:B------:R-:W-:Y:S01]  /*d7e0*/  LDGSTS.E [R252+0xc00c], desc[UR60][R10.64], !P5 ;  /* 0x0c00c0000afc7fae */ /* 0x000fe2000e92187c */
[----:B------:R-:W-:-:S02]  /*d7f0*/  LOP3.LUT R162, R3, 0x70, RZ, 0x3c, !PT ;  /* 0x0000007003a27812 */ /* 0x000fc400078e3cff */
[----:B------:R-:W-:Y:S01]  /*d800*/  ISETP.GE.U32.AND P5, PT, R5, 0x7ffffefc, PT ;  /* 0x7ffffefc0500780c */ /* 0x000fe20003fa6070 */
[----:B------:R-:W-:Y:S01]  /*d810*/  IMAD.IADD R5, R2, 0x1, R3 ;  /* 0x0000000102057824 */ /* 0x000fe200078e0203 */
[----:B------:R-:W-:Y:S01]  /*d820*/  ISETP.GE.U32.AND P6, PT, R6, 0x7ffffeff, PT ;  /* 0x7ffffeff0600780c */ /* 0x000fe20003fc6070 */
[----:B------:R-:W-:Y:S01]  /*d830*/  VIADD R6, R245, 0xffffff7c ;  /* 0xffffff7cf5067836 */ /* 0x000fe20000000000 */
[----:B------:R-:W0:Y:S01]  /*d840*/  LDGDEPBAR ;  /* 0x00000000000079af */ /* 0x000e220000000000 */
[C---:B------:R-:W-:Y:S02]  /*d850*/  IMAD.IADD R244, R2.reuse, 0x1, R163 ;  /* 0x0000000102f47824 */ /* 0x040fe400078e02a3 */
[C---:B------:R-:W-:Y:S01]  /*d860*/  IMAD.IADD R245, R2.reuse, 0x1, R162 ;  /* 0x0000000102f57824 */ /* 0x040fe200078e02a2 */
[----:B------:R-:W2:Y:S01]  /*d870*/  LDL.64 R166, [R1+0x260] ;  /* 0x0002600001a67983 */ /* 0x000ea20000100a00 */
[----:B------:R-:W-:-:S03]  /*d880*/  IMAD.IADD R180, R2, 0x1, R164 ;  /* 0x0000000102b47824 */ /* 0x000fc600078e02a4 */
[----:B------:R-:W2:Y:S04]  /*d890*/  LDL.64 R162, [R1+0x2e0] ;  /* 0x0002e00001a27983 */ /* 0x000ea80000100a00 */
        /* <DEDUP_REMOVED lines=22> */
[----:B------:R-:W-:Y:S04]  /*da00*/  LDGSTS.E [R5+0x30000], desc[UR60][R198.64], P2 ;  /* 0x30000000c6057fae */ /* 0x000fe8000912187c */
[----:B------:R-:W-:Y:S04]  /*da10*/  LDGSTS.E [R5+0x30400], desc[UR60][R200.64], P2 ;  /* 0x30400000c8057fae */ /* 0x000fe8000912187c */
[----:B------:R-:W-:Y:S04]  /*da20*/  LDGSTS.E [R5+0x30800], desc[UR60][R202.64], P2 ;  /* 0x30800000ca057fae */ /* 0x000fe8000912187c */
[----:B------:R-:W-:Y:S04]  /*da30*/  LDGSTS.E [R5+0x30c00], desc[UR60][R240.64], P2 ;  /* 0x30c00000f0057fae */ /* 0x000fe8000912187c */
[----:B------:R-:W2:Y:S04]  /*da40*/  LDL.64 R198, [R1+0x98] ;  /* 0x0000980001c67983 */ /* 0x000ea80000100a00 */
[----:B------:R-:W2:Y:S04]  /*da50*/  LDL.64 R200, [R1+0x450] ;  /* 0x0004500001c87983 */ /* 0x000ea80000100a00 */
[----:B------:R-:W2:Y:S04]  /*da60*/  LDL.64 R240, [R1+0x160] ;  /* 0x0001600001f07983 */ /* 0x000ea80000100a00 */
[----:B----4-:R-:W-:Y:S04]  /*da70*/  LDGSTS.E [R5+0x31000], desc[UR60][R242.64], P2 ;  /* 0x31000000f2057fae */ /* 0x010fe8000912187c */
[----:B------:R-:W4:Y:S04]  /*da80*/  LDL.64 R202, [R1+0x410] ;  /* 0x0004100001ca7983 */ /* 0x000f280000100a00 */
[----:B---3--:R-:W-:Y:S04]  /*da90*/  LDGSTS.E [R5+0x31400], desc[UR60][R248.64], P2 ;  /* 0x31400000f8057fae */ /* 0x008fe8000912187c */
[----:B------:R-:W3:Y:S01]  /*daa0*/  LDL.64 R242, [R1+0x3d0] ;  /* 0x0003d00001f27983 */ /* 0x000ee20000100a00 */
[----:B------:R-:W-:-:S02]  /*dab0*/  ISETP.GE.U32.AND P4, PT, R6, 0x7ffffefd, PT ;  /* 0x7ffffefd0600780c */ /* 0x000fc40003f86070 */
[C---:B------:R-:W-:Y:S01]  /*dac0*/  LOP3.LUT R7, R3.reuse, 0x20, RZ, 0x3c, !PT ;  /* 0x0000002003077812 */ /* 0x040fe200078e3cff */
[----:B------:R-:W3:Y:S04]  /*dad0*/  LDL.64 R248, [R1+0x350] ;  /* 0x0003500001f87983 */ /* 0x000ee80000100a00 */
[----:B--2---:R-:W-:Y:S04]  /*dae0*/  LDGSTS.E [R5+0x31800], desc[UR60][R162.64], P2 ;  /* 0x31800000a2057fae */ /* 0x004fe8000912187c */
[----:B------:R-:W-:Y:S04]  /*daf0*/  LDGSTS.E [R5+0x31c00], desc[UR60][R164.64], P2 ;  /* 0x31c00000a4057fae */ /* 0x000fe8000912187c */
[----:B------:R-:W-:Y:S04]  /*db00*/  LDGSTS.E [R5+0x32000], desc[UR60][R166.64], P2 ;  /* 0x32000000a6057fae */ /* 0x000fe8000912187c */
[----:B------:R-:W-:Y:S04]  /*db10*/  LDGSTS.E [R5+0x32400], desc[UR60][R168.64], P2 ;  /* 0x32400000a8057fae */ /* 0x000fe8000912187c */
[----:B------:R-:W-:Y:S04]  /*db20*/  LDGSTS.E [R5+0x32800], desc[UR60][R228.64], P2 ;  /* 0x32800000e4057fae */ /* 0x000fe8000912187c */
[----:B------:R-:W-:Y:S01]  /*db30*/  LDGSTS.E [R5+0x32c00], desc[UR60][R230.64], P2 ;  /* 0x32c00000e6057fae */ /* 0x000fe2000912187c */
[----:B------:R-:W-:Y:S01]  /*db40*/  LOP3.LUT R6, R3, 0x10, RZ, 0x3c, !PT ;  /* 0x0000001003067812 */ /* 0x000fe200078e3cff */
[----:B------:R-:W-:-:S02]  /*db50*/  IMAD.IADD R7, R2, 0x1, R7 ;  /* 0x0000000102077824 */ /* 0x000fc400078e0207 */
[----:B------:R-:W2:Y:S04]  /*db60*/  LDL.64 R162, [R1+0x310] ;  /* 0x0003100001a27983 */ /* 0x000ea80000100a00 */
[----:B------:R-:W2:Y:S04]  /*db70*/  LDL.64 R164, [R1+0x2d0] ;  /* 0x0002d00001a47983 */ /* 0x000ea80000100a00 */
[----:B------:R-:W2:Y:S04]  /*db80*/  LDL.64 R166, [R1+0x290] ;  /* 0x0002900001a67983 */ /* 0x000ea80000100a00 */
[----:B------:R-:W2:Y:S04]  /*db90*/  LDL.64 R168, [R1+0x250] ;  /* 0x0002500001a87983 */ /* 0x000ea80000100a00 */
[----:B------:R-:W2:Y:S04]  /*dba0*/  LDL.64 R228, [R1+0x210] ;  /* 0x0002100001e47983 */ /* 0x000ea80000100a00 */
[----:B------:R-:W2:Y:S04]  /*dbb0*/  LDL.64 R230, [R1+0x1d0] ;  /* 0x0001d00001e67983 */ /* 0x000ea80000100a00 */
[----:B------:R-:W-:Y:S01]  /*dbc0*/  LDGSTS.E [R5+0x33000], desc[UR60][R240.64], P2 ;  /* 0x33000000f0057fae */ /* 0x000fe2000912187c */
[----:B------:R-:W-:-:S03]  /*dbd0*/  IMAD.IADD R6, R2, 0x1, R6 ;  /* 0x0000000102067824 */ /* 0x000fc600078e0206 */
[----:B------:R-:W-:Y:S04]  /*dbe0*/  LDGSTS.E [R5+0x33400], desc[UR60][R232.64], P2 ;  /* 0x33400000e8057fae */ /* 0x000fe8000912187c */
[----:B------:R-:W-:Y:S04]  /*dbf0*/  LDGSTS.E [R5+0x33800], desc[UR60][R234.64], P2 ;  /* 0x33800000ea057fae */ /* 0x000fe8000912187c */
[----:B------:R-:W2:Y:S04]  /*dc00*/  LDL.64 R240, [R1+0x390] ;  /* 0x0003900001f07983 */ /* 0x000ea80000100a00 */
[----:B------:R-:W-:Y:S04]  /*dc10*/  LDGSTS.E [R5+0x33c00], desc[UR60][R170.64], P2 ;  /* 0x33c00000aa057fae */ /* 0x000fe8000912187c */
        /* <DEDUP_REMOVED lines=17> */
[----:B----4-:R-:W-:Y:S04]  /*dd30*/  LDGSTS.E [R7+0x30500], desc[UR60][R202.64], P2 ;  /* 0x30500000ca077fae */ /* 0x010fe8000912187c */
[----:B---3--:R-:W-:Y:S04]  /*dd40*/  LDGSTS.E [R7+0x30900], desc[UR60][R242.64], P2 ;  /* 0x30900000f2077fae */ /* 0x008fe8000912187c */
[----:B------:R-:W3:Y:S04]  /*dd50*/  LDL.64 R232, [R1+0x150] ;  /* 0x0001500001e87983 */ /* 0x000ee80000100a00 */
[----:B------:R-:W4:Y:S04]  /*dd60*/  LDL.64 R234, [R1+0x110] ;  /* 0x0001100001ea7983 */ /* 0x000f280000100a00 */
[----:B------:R-:W3:Y:S04]  /*dd70*/  LDL.64 R242, [R1+0x190] ;  /* 0x0001900001f27983 */ /* 0x000ee80000100a00 */
[----:B------:R-:W4:Y:S04]  /*dd80*/  LDL.64 R170, [R1+0xd0] ;  /* 0x0000d00001aa7983 */ /* 0x000f280000100a00 */
        /* <DEDUP_REMOVED lines=18> */
[----:B--2---:R-:W-:Y:S01]  /*deb0*/  LDGSTS.E [R7+0x30d00], desc[UR60][R240.64], P2 ;  /* 0x30d00000f0077fae */ /* 0x004fe2000912187c */
[----:B------:R-:W-:-:S03]  /*dec0*/  LOP3.LUT R8, R3, 0x30, RZ, 0x3c, !PT ;  /* 0x0000003003087812 */ /* 0x000fc600078e3cff */
[----:B------:R-:W-:Y:S04]  /*ded0*/  LDGSTS.E [R7+0x31100], desc[UR60][R248.64], P2 ;  /* 0x31100000f8077fae */ /* 0x000fe8000912187c */
[----:B------:R-:W-:Y:S04]  /*dee0*/  LDGSTS.E [R7+0x31500], desc[UR60][R162.64], P2 ;  /* 0x31500000a2077fae */ /* 0x000fe8000912187c */
[----:B------:R-:W2:Y:S04]  /*def0*/  LDL.64 R240, [R1+0x400] ;  /* 0x0004000001f07983 */ /* 0x000ea80000100a00 */
[----:B------:R-:W-:Y:S04]  /*df00*/  LDGSTS.E [R7+0x31900], desc[UR60][R164.64], P2 ;  /* 0x31900000a4077fae */ /* 0x000fe8000912187c */
[----:B------:R-:W-:Y:S01]  /*df10*/  LDGSTS.E [R7+0x31d00], desc[UR60][R166.64], P2 ;  /* 0x31d00000a6077fae */ /* 0x000fe2000912187c */
[----:B------:R-:W-:-:S03]  /*df20*/  IMAD.IADD R8, R2, 0x1, R8 ;  /* 0x0000000102087824 */ /* 0x000fc600078e0208 */
[----:B------:R-:W-:Y:S04]  /*df30*/  LDGSTS.E [R7+0x32100], desc[UR60][R168.64], P2 ;  /* 0x32100000a8077fae */ /* 0x000fe8000912187c */
[----:B------:R-:W-:Y:S04]  /*df40*/  LDGSTS.E [R7+0x32500], desc[UR60][R228.64], P2 ;  /* 0x32500000e4077fae */ /* 0x000fe8000912187c */
[----:B------:R-:W-:Y:S01]  /*df50*/  LDGSTS.E [R7+0x32900], desc[UR60][R230.64], P2 ;  /* 0x32900000e6077fae */ /* 0x000fe2000912187c */
[----:B------:R-:W-:-:S03]  /*df60*/  LOP3.LUT R9, R3, 0x40, RZ, 0x3c, !PT ;  /* 0x0000004003097812 */ /* 0x000fc600078e3cff */
[----:B------:R-:W2:Y:S02]  /*df70*/  LDL.64 R248, [R1+0x380] ;  /* 0x0003800001f87983 */ /* 0x000ea40000100a00 */
[----:B------:R-:W-:Y:S02]  /*df80*/  IMAD.IADD R9, R2, 0x1, R9 ;  /* 0x0000000102097824 */ /* 0x000fe400078e0209 */
[----:B------:R-:W2:Y:S04]  /*df90*/  LDL.64 R162, [R1+0x340] ;  /* 0x0003400001a27983 */ /* 0x000ea80000100a00 */
[----:B------:R-:W2:Y:S04]  /*dfa0*/  LDL.64 R164, [R1+0x300] ;  /* 0x0003000001a47983 */ /* 0x000ea80000100a00 */
[----:B------:R-:W2:Y:S04]  /*dfb0*/  LDL.64 R166, [R1+0x2c0] ;  /* 0x0002c00001a67983 */ /* 0x000ea80000100a00 */
[----:B------:R-:W2:Y:S04]  /*dfc0*/  LDL.64 R168, [R1+0x280] ;  /* 0x0002800001a87983 */ /* 0x000ea80000100a00 */
[----:B------:R-:W2:Y:S04]  /*dfd0*/  LDL.64 R228, [R1+0x240] ;  /* 0x0002400001e47983 */ /* 0x000ea80000100a00 */
[----:B------:R-:W2:Y:S04]  /*dfe0*/  LDL.64 R230, [R1+0x200] ;  /* 0x0002000001e67983 */ /* 0x000ea80000100a00 */
[----:B---3--:R-:W-:Y:S04]  /*dff0*/  LDGSTS.E [R7+0x32d00], desc[UR60][R242.64], P2 ;  /* 0x32d00000f2077fae */ /* 0x008fe8000912187c */
[----:B------:R-:W-:Y:S04]  /*e000*/  LDGSTS.E [R7+0x33100], desc[UR60][R232.64], P2 ;  /* 0x33100000e8077fae */ /* 0x000fe8000912187c */
[----:B----4-:R-:W-:Y:S04]  /*e010*/  LDGSTS.E [R7+0x33500], desc[UR60][R234.64], P2 ;  /* 0x33500000ea077fae */ /* 0x010fe8000912187c */
        /* <DEDUP_REMOVED lines=12> */
[----:B------:R-:W3:Y:S04]  /*e0e0*/  LDL.64 R242, [R1+0x3c0] ;  /* 0x0003c00001f27983 */ /* 0x000ee80000100a00 */
[----:B------:R-:W-:Y:S04]  /*e0f0*/  LDGSTS.E [R8+0x32980], desc[UR60][R190.64], P2 ;  /* 0x32980000be087fae */ /* 0x000fe8000912187c */
[----:B------:R-:W-:Y:S04]  /*e100*/  LDGSTS.E [R8+0x32d80], desc[UR60][R192.64], P2 ;  /* 0x32d80000c0087fae */ /* 0x000fe8000912187c */
[----:B------:R-:W-:Y:S04]  /*e110*/  LDGSTS.E [R8+0x33180], desc[UR60][R194.64], P2 ;  /* 0x33180000c2087fae */ /* 0x000fe8000912187c */
[----:B------:R-:W-:Y:S04]  /*e120*/  LDGSTS.E [R8+0x33580], desc[UR60][R196.64], P2 ;  /* 0x33580000c4087fae */ /* 0x000fe8000912187c */
[----:B------:R-:W-:Y:S04]  /*e130*/  LDGSTS.E [R8+0x33980], desc[UR60][R198.64], P2 ;  /* 0x33980000c6087fae */ /* 0x000fe8000912187c */
[----:B------:R-:W-:Y:S04]  /*e140*/  LDGSTS.E [R8+0x33d80], desc[UR60][R200.64], P2 ;  /* 0x33d80000c8087fae */ /* 0x000fe8000912187c */
[----:B------:R-:W-:Y:S04]  /*e150*/  LDGSTS.E [R9+0x30200], desc[UR60][R202.64], P2 ;  /* 0x30200000ca097fae */ /* 0x000fe8000912187c */
        /* <DEDUP_REMOVED lines=21> */
[----:B--2---:R-:W-:Y:S04]  /*e2b0*/  LDGSTS.E [R9+0x30600], desc[UR60][R240.64], P2 ;  /* 0x30600000f0097fae */ /* 0x004fe8000912187c */
[----:B------:R-:W2:Y:S04]  /*e2c0*/  LDL.64 R240, [R1+0x1c0] ;  /* 0x0001c00001f07983 */ /* 0x000ea80000100a00 */
[----:B---3--:R-:W-:Y:S04]  /*e2d0*/  LDGSTS.E [R9+0x30a00], desc[UR60][R242.64], P2 ;  /* 0x30a00000f2097fae */ /* 0x008fe8000912187c */
        /* <DEDUP_REMOVED lines=8> */
[----:B------:R-:W3:Y:S04]  /*e360*/  LDL.64 R248, [R1+0x3b0] ;  /* 0x0003b00001f87983 */ /* 0x000ee80000100a00 */
[----:B------:R-:W3:Y:S04]  /*e370*/  LDL.64 R162, [R1+0x370] ;  /* 0x0003700001a27983 */ /* 0x000ee80000100a00 */
[----:B------:R-:W3:Y:S04]  /*e380*/  LDL.64 R164, [R1+0x330] ;  /* 0x0003300001a47983 */ /* 0x000ee80000100a00 */
[----:B------:R-:W3:Y:S04]  /*e390*/  LDL.64 R166, [R1+0x2f0] ;  /* 0x0002f00001a67983 */ /* 0x000ee80000100a00 */
[----:B------:R-:W3:Y:S04]  /*e3a0*/  LDL.64 R168, [R1+0x2b0] ;  /* 0x0002b00001a87983 */ /* 0x000ee80000100a00 */
[----:B------:R-:W3:Y:S04]  /*e3b0*/  LDL.64 R228, [R1+0x270] ;  /* 0x0002700001e47983 */ /* 0x000ee80000100a00 */
[----:B------:R-:W3:Y:S04]  /*e3c0*/  LDL.64 R230, [R1+0x230] ;  /* 0x0002300001e67983 */ /* 0x000ee80000100a00 */
[----:B--2---:R-:W-:Y:S04]  /*e3d0*/  LDGSTS.E [R9+0x32a00], desc[UR60][R240.64], P2 ;  /* 0x32a00000f0097fae */ /* 0x004fe8000912187c */
[----:B----4-:R-:W-:Y:S04]  /*e3e0*/  LDGSTS.E [R9+0x32e00], desc[UR60][R232.64], P2 ;  /* 0x32e00000e8097fae */ /* 0x010fe8000912187c */
        /* <DEDUP_REMOVED lines=41> */
[----:B---3--:R-:W-:Y:S04]  /*e680*/  LDGSTS.E [R244+0x30300], desc[UR60][R242.64], P2 ;  /* 0x30300000f2f47fae */ /* 0x008fe8000912187c */
[----:B------:R-:W3:Y:S04]  /*e690*/  LDL.64 R200, [R1+0xe8] ;  /* 0x0000e80001c87983 */ /* 0x000ee80000100a00 */
[----:B------:R-:W3:Y:S04]  /*e6a0*/  LDL.64 R242, [R1+0xa8] ;  /* 0x0000a80001f27983 */ /* 0x000ee80000100a00 */
[----:B--2---:R-:W-:Y:S04]  /*e6b0*/  LDGSTS.E [R244+0x30700], desc[UR60][R240.64], P2 ;  /* 0x30700000f0f47fae */ /* 0x004fe8000912187c */
[----:B------:R-:W-:Y:S04]  /*e6c0*/  LDGSTS.E [R244+0x30b00], desc[UR60][R248.64], P2 ;  /* 0x30b00000f8f47fae */ /* 0x000fe8000912187c */
[----:B------:R-:W-:Y:S04]  /*e6d0*/  LDGSTS.E [R244+0x30f00], desc[UR60][R162.64], P2 ;  /* 0x30f00000a2f47fae */ /* 0x000fe8000912187c */
[----:B------:R-:W2:Y:S04]  /*e6e0*/  LDL.64 R240, [R1+0x68] ;  /* 0x0000680001f07983 */ /* 0x000ea80000100a00 */
[----:B------:R-:W2:Y:S04]  /*e6f0*/  LDL.LU.64 R248, [R1+0xcd8] ;  /* 0x000cd80001f87983 */ /* 0x000ea80000300a00 */
[----:B------:R-:W2:Y:S04]  /*e700*/  LDL.LU.64 R162, [R1+0xcd0] ;  /* 0x000cd00001a27983 */ /* 0x000ea80000300a00 */
[----:B------:R-:W-:Y:S04]  /*e710*/  LDGSTS.E [R244+0x31300], desc[UR60][R164.64], P2 ;  /* 0x31300000a4f47fae */ /* 0x000fe8000912187c */
[----:B------:R-:W-:Y:S04]  /*e720*/  LDGSTS.E [R244+0x31700], desc[UR60][R166.64], P2 ;  /* 0x31700000a6f47fae */ /* 0x000fe8000912187c */
[----:B------:R-:W-:Y:S04]  /*e730*/  LDGSTS.E [R244+0x31b00], desc[UR60][R168.64], P2 ;  /* 0x31b00000a8f47fae */ /* 0x000fe8000912187c */
[----:B------:R-:W2:Y:S04]  /*e740*/  LDL.LU.64 R164, [R1+0xcc8] ;  /* 0x000cc80001a47983 */ /* 0x000ea80000300a00 */
[----:B------:R-:W2:Y:S04]  /*e750*/  LDL.LU.64 R166, [R1+0xcc0] ;  /* 0x000cc00001a67983 */ /* 0x000ea80000300a00 */
[----:B------:R-:W2:Y:S04]  /*e760*/  LDL.LU.64 R168, [R1+0xcb8] ;  /* 0x000cb80001a87983 */ /* 0x000ea80000300a00 */
[----:B------:R-:W-:Y:S04]  /*e770*/  LDGSTS.E [R244+0x31f00], desc[UR60][R228.64], P2 ;  /* 0x31f00000e4f47fae */ /* 0x000fe8000912187c */
[----:B------:R-:W-:Y:S04]  /*e780*/  LDGSTS.E [R244+0x32300], desc[UR60][R230.64], P2 ;  /* 0x32300000e6f47fae */ /* 0x000fe8000912187c */
[----:B------:R-:W2:Y:S04]  /*e790*/  LDL.LU.64 R228, [R1+0xcb0] ;  /* 0x000cb00001e47983 */ /* 0x000ea80000300a00 */
[----:B------:R-:W2:Y:S04]  /*e7a0*/  LDL.LU.64 R230, [R1+0xca8] ;  /* 0x000ca80001e67983 */ /* 0x000ea80000300a00 */
[----:B----4-:R-:W-:Y:S04]  /*e7b0*/  LDGSTS.E [R244+0x32700], desc[UR60][R202.64], P2 ;  /* 0x32700000caf47fae */ /* 0x010fe8000912187c */
[----:B------:R-:W-:Y:S04]  /*e7c0*/  LDGSTS.E [R244+0x32b00], desc[UR60][R232.64], P2 ;  /* 0x32b00000e8f47fae */ /* 0x000fe8000912187c */
[----:B------:R-:W-:Y:S04]  /*e7d0*/  LDGSTS.E [R244+0x32f00], desc[UR60][R234.64], P2 ;  /* 0x32f00000eaf47fae */ /* 0x000fe8000912187c */
[----:B------:R-:W4:Y:S04]  /*e7e0*/  LDL.LU.64 R202, [R1+0x60] ;  /* 0x0000600001ca7983 */ /* 0x000f280000300a00 */
[----:B------:R-:W4:Y:S04]  /*e7f0*/  LDL.LU.64 R232, [R1+0xca0] ;  /* 0x000ca00001e87983 */ /* 0x000f280000300a00 */
[----:B------:R-:W4:Y:S04]  /*e800*/  LDL.LU.64 R234, [R1+0xc98] ;  /* 0x000c980001ea7983 */ /* 0x000f280000300a00 */
[----:B------:R-:W-:Y:S04]  /*e810*/  LDGSTS.E [R244+0x33300], desc[UR60][R170.64], P2 ;  /* 0x33300000aaf47fae */ /* 0x000fe8000912187c */
        /* <DEDUP_REMOVED lines=31> */
[----:B---3--:R-:W-:Y:S04]  /*ea10*/  LDGSTS.E [R245+0x33780], desc[UR60][R200.64], P2 ;  /* 0x33780000c8f57fae */ /* 0x008fe8000912187c */
[----:B------:R-:W3:Y:S04]  /*ea20*/  LDL.LU.64 R196, [R1+0xc18] ;  /* 0x000c180001c47983 */ /* 0x000ee80000300a00 */
[----:B------:R-:W3:Y:S04]  /*ea30*/  LDL.LU.64 R198, [R1+0xc10] ;  /* 0x000c100001c67983 */ /* 0x000ee80000300a00 */
[----:B------:R-:W3:Y:S04]  /*ea40*/  LDL.LU.64 R200, [R1+0xc08] ;  /* 0x000c080001c87983 */ /* 0x000ee80000300a00 */
[----:B------:R-:W-:Y:S04]  /*ea50*/  LDGSTS.E [R245+0x33b80], desc[UR60][R242.64], P2 ;  /* 0x33b80000f2f57fae */ /* 0x000fe8000912187c */
[----:B------:R-:W3:Y:S04]  /*ea60*/  LDL.LU.64 R242, [R1+0xc00] ;  /* 0x000c000001f27983 */ /* 0x000ee80000300a00 */
[----:B--2---:R1:W-:Y:S01]  /*ea70*/  LDGSTS.E [R245+0x33f80], desc[UR60][R240.64], P2 ;  /* 0x33f80000f0f57fae */ /* 0x0043e2000912187c */
[----:B------:R-:W-:-:S03]  /*ea80*/  VIADD R181, R181, 0xffffff7a ;  /* 0xffffff7ab5b57836 */ /* 0x000fc60000000000 */
[----:B------:R-:W0:Y:S04]  /*ea90*/  LDGDEPBAR ;  /* 0x00000000000079af */ /* 0x000e280000000000 */
[----:B------:R-:W2:Y:S01]  /*eaa0*/  LDL.LU.64 R240, [R1+0xbf8] ;  /* 0x000bf80001f07983 */ /* 0x000ea20000300a00 */
[----:B------:R-:W-:Y:S01]  /*eab0*/  ISETP.GE.U32.AND P2, PT, R181, 0x7ffffefb, PT ;  /* 0x7ffffefbb500780c */ /* 0x000fe20003f46070 */
[----:B--2---:R-:W-:Y:S02]  /*eac0*/  IMAD.SHL.U32 R181, R240, 0x80, RZ ;  /* 0x00000080f0b57824 */ /* 0x004fe400078e00ff */
[----:B-1----:R-:W1:Y:S02]  /*ead0*/  LDC R240, c[0x0][0x230] ;  /* 0x00008c00fff07b82 */ /* 0x002e640000000800 */
[----:B----4-:R-:W-:-:S05]  /*eae0*/  IMAD.WIDE R202, R181, 0x4, R202 ;  /* 0x00000004b5ca7825 */ /* 0x010fca00078e02ca */
[----:B------:R2:W-:Y:S04]  /*eaf0*/  STL.64 [R1+0x60], R202 ;  /* 0x000060ca01007387 */ /* 0x0005e80000100a00 */
[----:B--2---:R-:W2:Y:S01]  /*eb00*/  LDL.LU.64 R202, [R1+0xbf0] ;  /* 0x000bf00001ca7983 */ /* 0x004ea20000300a00 */
[C---:B---3--:R-:W-:Y:S01]  /*eb10*/  IMAD.WIDE R242, R181.reuse, 0x4, R242 ;  /* 0x00000004b5f27825 */ /* 0x048fe200078e02f2 */
[----:B-1----:R-:W-:Y:S02]  /*eb20*/  IADD3 R240, R240, -0xa2, RZ ;  /* 0xffffff5ef0f07810 */ /* 0x002fe40007ffe0ff */
[----:B------:R1:W-:Y:S04]  /*eb30*/  STL.64 [R1+0xc10], R4 ;  /* 0x000c100401007387 */ /* 0x0003e80000100a00 */
[----:B-1----:R-:W3:Y:S04]  /*eb40*/  LDL.LU.64 R4, [R1+0x58] ;  /* 0x0000580001047983 */ /* 0x002ee80000300a00 */
[----:B------:R1:W-:Y:S04]  /*eb50*/  STL.64 [R1+0xc08], R6 ;  /* 0x000c080601007387 */ /* 0x0003e80000100a00 */
[----:B-1----:R-:W4:Y:S04]  /*eb60*/  LDL.LU.64 R6, [R1+0x50] ;  /* 0x0000500001067983 */ /* 0x002f280000300a00 */
[----:B------:R1:W-:Y:S04]  /*eb70*/  STL.64 [R1+0xc00], R8 ;  /* 0x000c000801007387 */ /* 0x0003e80000100a00 */
[----:B-1----:R-:W2:Y:S04]  /*eb80*/  LDL.64 R8, [R1+0x60] ;  /* 0x0000600001087983 */ /* 0x002ea80000100a00 */
[----:B------:R1:W-:Y:S04]  /*eb90*/  STL.64 [R1+0xbf8], R244 ;  /* 0x000bf8f401007387 */ /* 0x0003e80000100a00 */
[----:B-1----:R-:W4:Y:S01]  /*eba0*/  LDL R245, [R1+0x470] ;  /* 0x0004700001f57983 */ /* 0x002f220000100800 */
[----:B------:R-:W1:Y:S08]  /*ebb0*/  LDC R244, c[0x0][0x230] ;  /* 0x00008c00fff47b82 */ /* 0x000e700000000800 */
[----:B------:R-:W-:Y:S06]  /*ebc0*/  BAR.SYNC.DEFER_BLOCKING 0x0 ;  /* 0x0000000000007b1d */ /* 0x000fec0000010000 */
[----:B------:R1:W-:Y:S02]  /*ebd0*/  STL.64 [R1+0xbf0], R2 ;  /* 0x000bf00201007387 */ /* 0x0003e40000100a00 */
[----:B-1----:R-:W1:Y:S01]  /*ebe0*/  LDC R2, c[0x0][0x230] ;  /* 0x00008c00ff027b82 */ /* 0x002e620000000800 */
[----:B---3--:R-:W-:-:S05]  /*ebf0*/  IMAD.WIDE R4, R181, 0x4, R4 ;  /* 0x00000004b5047825 */ /* 0x008fca00078e0204 */
[----:B------:R3:W-:Y:S04]  /*ec00*/  STL.64 [R1+0x58], R4 ;  /* 0x0000580401007387 */ /* 0x0007e80000100a00 */
[----:B------:R-:W-:Y:S01]  /*ec10*/  @!PT LDS RZ, [RZ] ;  /* 0x00000000fffff984 */ /* 0x000fe20000000800 */
[----:B------:R-:W-:Y:S01]  /*ec20*/  @!PT LDS RZ, [RZ] ;  /* 0x00000000fffff984 */ /* 0x000fe20000000800 */
[----:B------:R-:W-:Y:S01]  /*ec30*/  @!PT LDS RZ, [RZ] ;  /* 0x00000000fffff984 */ /* 0x000fe20000000800 */
[----:B----4-:R-:W-:Y:S04]  /*ec40*/  LDGSTS.E [R245+0x10000], desc[UR60][R242.64], !P0 ;  /* 0x10000000f2f57fae */ /* 0x010fe8000c12187c */
[----:B--2---:R2:W-:Y:S02]  /*ec50*/  LDGSTS.E [R245+0x10004], desc[UR60][R8.64], !P6 ;  /* 0x1000400008f57fae */ /* 0x0045e4000f12187c */
[----:B--2---:R-:W2:Y:S08]  /*ec60*/  LDC R8, c[0x0][0x230] ;  /* 0x00008c00ff087b82 */ /* 0x004eb00000000800 */
[----:B------:R-:W4:Y:S01]  /*ec70*/  LDC R9, c[0x0][0x230] ;  /* 0x00008c00ff097b82 */ /* 0x000f220000000800 */
[----:B------:R-:W-:Y:S01]  /*ec80*/  ISETP.GE.U32.AND P6, PT, R240, 0x7ffffedf, PT ;  /* 0x7ffffedff000780c */ /* 0x000fe20003fc6070 */
[----:B------:R1:W-:Y:S04]  /*ec90*/  LDGSTS.E [R245+0x10008], desc[UR60][R4.64], !P3 ;  /* 0x1000800004f57fae */ /* 0x0003e8000d92187c */
[----:B---3--:R-:W3:Y:S02]  /*eca0*/  LDL.LU.64 R4, [R1+0xc10] ;  /* 0x000c100001047983 */ /* 0x008ee40000300a00 */
[----:B-1----:R-:W1:Y:S01]  /*ecb0*/  LDC R245, c[0x0][0x230] ;  /* 0x00008c00fff57b82 */ /* 0x002e620000000800 */
[----:B--2---:R-:W-:-:S02]  /*ecc0*/  VIADD R240, R8, 0xffffff5d ;  /* 0xffffff5d08f07836 */ /* 0x004fc40000000000 */
[----:B----4-:R-:W-:Y:S02]  /*ecd0*/  VIADD R3, R9, 0xffffff5c ;  /* 0xffffff5c09037836 */ /* 0x010fe40000000000 */
[----:B------:R-:W-:Y:S01]  /*ece0*/  IMAD.WIDE R8, R181, 0x4, R6 ;  /* 0x00000004b5087825 */ /* 0x000fe200078e0206 */
[----:B------:R-:W-:-:S04]  /*ecf0*/  ISETP.GE.U32.AND P3, PT, R240, 0x7ffffede, PT ;  /* 0x7ffffedef000780c */ /* 0x000fc80003f66070 */
[----:B------:R2:W-:Y:S04]  /*ed00*/  STL.64 [R1+0x468], R8 ;  /* 0x0004680801007387 */ /* 0x0005e80000100a00 */
[----:B------:R-:W4:Y:S01]  /*ed10*/  LDL.LU R240, [R1+0x470] ;  /* 0x0004700001f07983 */ /* 0x000f220000300800 */
[----:B------:R-:W-:-:S05]  /*ed20*/  VIADD R244, R244, 0xffffff5f ;  /* 0xffffff5ff4f47836 */ /* 0x000fca0000000000 */
[----:B------:R-:W-:Y:S01]  /*ed30*/  ISETP.GE.U32.AND P0, PT, R244, 0x7ffffee0, PT ;  /* 0x7ffffee0f400780c */ /* 0x000fe20003f06070 */
[----:B------:R-:W-:Y:S01]  /*ed40*/  IMAD.WIDE R6, R181, 0x4, R202 ;  /* 0x00000004b5067825 */ /* 0x000fe200078e02ca */
[----:B------:R-:W2:Y:S03]  /*ed50*/  LDC R244, c[0x0][0x230] ;  /* 0x00008c00fff47b82 */ /* 0x000ea60000000800 */
[----:B-1----:R-:W-:-:S05]  /*ed60*/  VIADD R202, R245, 0xffffff3f ;  /* 0xffffff3ff5ca7836 */ /* 0x002fca0000000000 */
[----:B------:R-:W1:Y:S01]  /*ed70*/  LDC R245, c[0x0][0x230] ;  /* 0x00008c00fff57b82 */ /* 0x000e620000000800 */
[----:B------:R2:W-:Y:S07]  /*ed80*/  STL.64 [R1+0x510], R6 ;  /* 0x0005100601007387 */ /* 0x0005ee0000100a00 */
[----:B------:R-:W1:Y:S01]  /*ed90*/  LDC R203, c[0x0][0x230] ;  /* 0x00008c00ffcb7b82 */ /* 0x000e620000000800 */
[----:B----4-:R2:W-:Y:S04]  /*eda0*/  LDGSTS.E [R240+0x1000c], desc[UR60][R8.64], !P4 ;  /* 0x1000c00008f07fae */ /* 0x0105e8000e12187c */
[----:B------:R4:W-:Y:S03]  /*edb0*/  LDGSTS.E [R240+0x14000], desc[UR60][R6.64], !P0 ;  /* 0x1400000006f07fae */ /* 0x0009e6000c12187c */
[----:B--2---:R-:W2:Y:S01]  /*edc0*/  LDC R9, c[0x0][0x230] ;  /* 0x00008c00ff097b82 */ /* 0x004ea20000000800 */
[----:B------:R-:W-:-:S07]  /*edd0*/  ISETP.GE.U32.AND P0, PT, R202, 0x7ffffec0, PT ;  /* 0x7ffffec0ca00780c */ /* 0x000fce0003f06070 */
[----:B------:R-:W3:Y:S01]  /*ede0*/  LDC R202, c[0x0][0x230] ;  /* 0x00008c00ffca7b82 */ /* 0x000ee20000000800 */
[----:B----4-:R-:W-:Y:S01]  /*edf0*/  IMAD.WIDE R6, R181, 0x4, R200 ;  /* 0x00000004b5067825 */ /* 0x010fe200078e02c8 */
[----:B------:R-:W-:-:S04]  /*ee00*/  ISETP.GE.U32.AND P4, PT, R3, 0x7ffffedd, PT ;  /* 0x7ffffedd0300780c */ /* 0x000fc80003f86070 */
[----:B------:R4:W-:Y:S04]  /*ee10*/  STL.64 [R1+0x518], R6 ;  /* 0x0005180601007387 */ /* 0x0009e80000100a00 */
[----:B------:R-:W-:Y:S01]  /*ee20*/  LDGSTS.E [R240+0x14004], desc[UR60][R6.64], !P6 ;  /* 0x1400400006f07fae */ /* 0x000fe2000f12187c */
[----:B--2---:R-:W-:Y:S02]  /*ee30*/  VIADD R200, R9, 0xffffff3e ;  /* 0xffffff3e09c87836 */ /* 0x004fe40000000000 */
[----:B------:R-:W-:Y:S02]  /*ee40*/  IMAD.WIDE R8, R181, 0x4, R198 ;  /* 0x00000004b5087825 */ /* 0x000fe400078e02c6 */
[----:B------:R-:W2:Y:S01]  /*ee50*/  LDC R199, c[0x0][0x230] ;  /* 0x00008c00ffc77b82 */ /* 0x000ea20000000800 */
[----:B----4-:R-:W4:Y:S01]  /*ee60*/  LDL.LU.64 R6, [R1+0xc08] ;  /* 0x000c080001067983 */ /* 0x010f220000300a00 */
[----:B------:R-:W-:-:S03]  /*ee70*/  ISETP.GE.U32.AND P6, PT, R200, 0x7ffffebf, PT ;  /* 0x7ffffebfc800780c */ /* 0x000fc60003fc6070 */
[----:B------:R3:W-:Y:S01]  /*ee80*/  STL.64 [R1+0x520], R8 ;  /* 0x0005200801007387 */ /* 0x0007e20000100a00 */
[----:B-1----:R-:W-:-:S03]  /*ee90*/  VIADD R198, R245, 0xffffff3d ;  /* 0xffffff3df5c67836 */ /* 0x002fc60000000000 */
[----:B------:R3:W-:Y:S01]  /*eea0*/  LDGSTS.E [R240+0x14008], desc[UR60][R8.64], !P3 ;  /* 0x1400800008f07fae */ /* 0x0007e2000d92187c */
[C---:B------:R-:W-:Y:S01]  /*eeb0*/  IMAD.WIDE R200, R181.reuse, 0x4, R134 ;  /* 0x00000004b5c87825 */ /* 0x040fe200078e0286 */
[----:B------:R-:W-:Y:S02]  /*eec0*/  ISETP.GE.U32.AND P3, PT, R198, 0x7ffffebe, PT ;  /* 0x7ffffebec600780c */ /* 0x000fe40003f66070 */
[----:B------:R-:W1:Y:S01]  /*eed0*/  LDC R198, c[0x0][0x230] ;  /* 0x00008c00ffc67b82 */ /* 0x000e620000000800 */
[----:B---3--:R-:W-:-:S04]  /*eee0*/  IMAD.WIDE R8, R181, 0x4, R196 ;  /* 0x00000004b5087825 */ /* 0x008fc800078e02c4 */
[----:B------:R-:W-:Y:S01]  /*eef0*/  VIADD R196, R2, 0xffffff3c ;  /* 0xffffff3c02c47836 */ /* 0x000fe20000000000 */
[----:B------:R3:W-:Y:S01]  /*ef00*/  LDGSTS.E [R240+0x1400c], desc[UR60][R8.64], !P4 ;  /* 0x1400c00008f07fae */ /* 0x0007e2000e12187c */
[----:B------:R-:W-:Y:S02]  /*ef10*/  IMAD.WIDE R2, R181, 0x4, R136 ;  /* 0x00000004b5027825 */ /* 0x000fe400078e0288 */
[----:B------:R-:W1:Y:S01]  /*ef20*/  LDC R137, c[0x0][0x230] ;  /* 0x00008c00ff897b82 */ /* 0x000e620000000800 */
[----:B------:R3:W-:Y:S04]  /*ef30*/  STL.64 [R1+0x528], R8 ;  /* 0x0005280801007387 */ /* 0x0007e80000100a00 */
[----:B------:R2:W-:Y:S04]  /*ef40*/  STL.64 [R1+0x610], R2 ;  /* 0x0006100201007387 */ /* 0x0005e80000100a00 */
[----:B------:R2:W-:Y:S01]  /*ef50*/  LDGSTS.E [R240+0x18000], desc[UR60][R2.64], !P0 ;  /* 0x1800000002f07fae */ /* 0x0005e2000c12187c */
[----:B------:R-:W-:-:S02]  /*ef60*/  VIADD R134, R202, 0xffffff1e ;  /* 0xffffff1eca867836 */ /* 0x000fc40000000000 */
[----:B---3--:R-:W-:Y:S01]  /*ef70*/  IMAD.WIDE R8, R181, 0x4, R130 ;  /* 0x00000004b5087825 */ /* 0x008fe200078e0282 */
[----:B------:R3:W-:Y:S03]  /*ef80*/  STL.64 [R1+0x618], R200 ;  /* 0x000618c801007387 */ /* 0x0007e60000100a00 */
[----:B------:R-:W-:Y:S01]  /*ef90*/  VIADD R135, R203, 0xffffff1d ;  /* 0xffffff1dcb877836 */ /* 0x000fe20000000000 */
[----:B------:R-:W-:Y:S01]  /*efa0*/  LDGSTS.E [R240+0x18004], desc[UR60][R200.64], !P6 ;  /* 0x18004000c8f07fae */ /* 0x000fe2000f12187c */
[----:B------:R-:W-:Y:S01]  /*efb0*/  VIADD R136, R244, 0xffffff1f ;  /* 0xffffff1ff4887836 */ /* 0x000fe20000000000 */
[----:B------:R-:W-:Y:S01]  /*efc0*/  ISETP.GE.U32.AND P4, PT, R196, 0x7ffffebd, PT ;  /* 0x7ffffebdc400780c */ /* 0x000fe20003f86070 */
[----:B--2---:R-:W-:Y:S01]  /*efd0*/  IMAD.WIDE R2, R181, 0x4, R132 ;  /* 0x00000004b5027825 */ /* 0x004fe200078e0284 */
[----:B------:R-:W2:Y:S01]  /*efe0*/  LDL.LU.64 R202, [R1+0x48] ;  /* 0x0000480001ca7983 */ /* 0x000ea20000300a00 */
[----:B------:R-:W1:Y:S03]  /*eff0*/  LDC R196, c[0x0][0x230] ;  /* 0x00008c00ffc47b82 */ /* 0x000e660000000800 */
[----:B------:R3:W-:Y:S04]  /*f000*/  STL.64 [R1+0x620], R2 ;  /* 0x0006200201007387 */ /* 0x0007e80000100a00 */
[----:B------:R1:W-:Y:S01]  /*f010*/  STL.64 [R1+0x628], R8 ;  /* 0x0006280801007387 */ /* 0x0003e20000100a00 */
[----:B------:R-:W-:Y:S01]  /*f020*/  ISETP.GE.U32.AND P0, PT, R136, 0x7ffffea0, PT ;  /* 0x7ffffea08800780c */ /* 0x000fe20003f06070 */
[----:B------:R-:W-:Y:S01]  /*f030*/  VIADD R130, R199, 0xffffff1c ;  /* 0xffffff1cc7827836 */ /* 0x000fe20000000000 */
[----:B------:R-:W-:Y:S01]  /*f040*/  ISETP.GE.U32.AND P6, PT, R134, 0x7ffffe9f, PT ;  /* 0x7ffffe9f8600780c */ /* 0x000fe20003fc6070 */
[----:B---3--:R-:W3:Y:S01]  /*f050*/  LDL.LU.64 R200, [R1+0x40] ;  /* 0x0000400001c87983 */ /* 0x008ee20000300a00 */
[----:B------:R-:W1:Y:S03]  /*f060*/  LDC R136, c[0x0][0x230] ;  /* 0x00008c00ff887b82 */ /* 0x000e660000000800 */
[----:B------:R-:W-:Y:S04]  /*f070*/  LDGSTS.E [R240+0x18008], desc[UR60][R2.64], !P3 ;  /* 0x1800800002f07fae */ /* 0x000fe8000d92187c */
[----:B------:R1:W-:Y:S01]  /*f080*/  LDGSTS.E [R240+0x1800c], desc[UR60][R8.64], !P4 ;  /* 0x1800c00008f07fae */ /* 0x0003e2000e12187c */
[----:B------:R-:W1:Y:S03]  /*f090*/  LDC R131, c[0x0][0x230] ;  /* 0x00008c00ff837b82 */ /* 0x000e660000000800 */
[----:B------:R-:W4:Y:S05]  /*f0a0*/  LDL.LU.64 R2, [R1+0x38] ;  /* 0x0000380001027983 */ /* 0x000f2a0000300a00 */
[----:B------:R-:W4:Y:S01]  /*f0b0*/  LDC R132, c[0x0][0x230] ;  /* 0x00008c00ff847b82 */ /* 0x000f220000000800 */
[----:B------:R-:W4:Y:S01]  /*f0c0*/  LDL.LU.64 R244, [R1+0x30] ;  /* 0x0000300001f47983 */ /* 0x000f220000300a00 */
[----:B-1----:R-:W-:Y:S01]  /*f0d0*/  IMAD.WIDE R8, R181, 0x4, R72 ;  /* 0x00000004b5087825 */ /* 0x002fe200078e0248 */
[----:B------:R-:W-:-:S05]  /*f0e0*/  ISETP.GE.U32.AND P4, PT, R130, 0x7ffffe9d, PT ;  /* 0x7ffffe9d8200780c */ /* 0x000fca0003f86070 */
[----:B------:R-:W1:Y:S01]  /*f0f0*/  LDC R130, c[0x0][0x230] ;  /* 0x00008c00ff827b82 */ /* 0x000e620000000800 */
[----:B------:R-:W-:Y:S01]  /*f100*/  VIADD R72, R198, 0xffffff79 ;  /* 0xffffff79c6487836 */ /* 0x000fe20000000000 */
[----:B------:R1:W-:Y:S01]  /*f110*/  STL.64 [R1+0x7d0], R8 ;  /* 0x0007d00801007387 */ /* 0x0003e20000100a00 */
[----:B------:R-:W-:Y:S01]  /*f120*/  MOV R198, R8 ;  /* 0x0000000800c67202 */ /* 0x000fe20000000f00 */
[----:B------:R-:W-:Y:S01]  /*f130*/  IMAD.MOV.U32 R199, RZ, RZ, R9 ;  /* 0x000000ffffc77224 */ /* 0x000fe200078e0009 */
[----:B------:R-:W-:-:S03]  /*f140*/  ISETP.GE.U32.AND P3, PT, R135, 0x7ffffe9e, PT ;  /* 0x7ffffe9e8700780c */ /* 0x000fc60003f66070 */
[----:B------:R-:W4:Y:S01]  /*f150*/  LDC R73, c[0x0][0x230] ;  /* 0x00008c00ff497b82 */ /* 0x000f220000000800 */
[----:B------:R1:W-:Y:S02]  /*f160*/  LDGSTS.E [R240+0x1c000], desc[UR60][R198.64], !P0 ;  /* 0x1c000000c6f07fae */ /* 0x0003e4000c12187c */
[----:B-1----:R-:W-:-:S05]  /*f170*/  IMAD.WIDE R8, R181, 0x4, R70 ;  /* 0x00000004b5087825 */ /* 0x002fca00078e0246 */
[----:B------:R-:W1:Y:S01]  /*f180*/  LDC R71, c[0x0][0x230] ;  /* 0x00008c00ff477b82 */ /* 0x000e620000000800 */
[----:B------:R-:W-:Y:S01]  /*f190*/  VIADD R70, R137, 0xffffff78 ;  /* 0xffffff7889467836 */ /* 0x000fe20000000000 */
[----:B------:R1:W-:Y:S04]  /*f1a0*/  LDGSTS.E [R240+0x1c004], desc[UR60][R8.64], !P6 ;  /* 0x1c00400008f07fae */ /* 0x0003e8000f12187c */
[----:B------:R-:W-:Y:S02]  /*f1b0*/  ISETP.GE.U32.AND P6, PT, R70, 0x7ffffef9, PT ;  /* 0x7ffffef94600780c */ /* 0x000fe40003fc6070 */
[----:B------:R-:W3:Y:S01]  /*f1c0*/  LDC R70, c[0x0][0x230] ;  /* 0x00008c00ff467b82 */ /* 0x000ee20000000800 */
[----:B------:R-:W-:Y:S01]  /*f1d0*/  ISETP.GE.U32.AND P0, PT, R72, 0x7ffffefa, PT ;  /* 0x7ffffefa4800780c */ /* 0x000fe20003f06070 */
[----:B------:R1:W-:Y:S01]  /*f1e0*/  STL.64 [R1+0x7d8], R8 ;  /* 0x0007d80801007387 */ /* 0x0003e20000100a00 */
[----:B------:R-:W-:-:S05]  /*f1f0*/  IMAD.WIDE R198, R181, 0x4, R66 ;  /* 0x00000004b5c67825 */ /* 0x000fca00078e0242 */
[----:B------:R-:W4:Y:S01]  /*f200*/  LDC R72, c[0x0][0x230] ;  /* 0x00008c00ff487b82 */ /* 0x000f220000000800 */
[----:B------:R-:W-:Y:S02]  /*f210*/  VIADD R66, R196, 0xffffff76 ;  /* 0xffffff76c4427836 */ /* 0x000fe40000000000 */
[----:B-1----:R-:W-:-:S05]  /*f220*/  IMAD.WIDE R8, R181, 0x4, R68 ;  /* 0x00000004b5087825 */ /* 0x002fca00078e0244 */
[----:B------:R-:W1:Y:S01]  /*f230*/  LDC R69, c[0x0][0x230] ;  /* 0x00008c00ff457b82 */ /* 0x000e620000000800 */
[----:B------:R-:W-:Y:S01]  /*f240*/  VIADD R68, R136, 0xffffff77 ;  /* 0xffffff7788447836 */ /* 0x000fe20000000000 */
[----:B------:R1:W-:Y:S04]  /*f250*/  STL.64 [R1+0x7e0], R8 ;  /* 0x0007e00801007387 */ /* 0x0003e80000100a00 */
[----:B------:R-:W-:Y:S01]  /*f260*/  LDGSTS.E [R240+0x1c008], desc[UR60][R8.64], !P3 ;  /* 0x1c00800008f07fae */ /* 0x000fe2000d92187c */
[----:B------:R-:W-:-:S03]  /*f270*/  VIADD R67, R131, 0xffffff5a ;  /* 0xffffff5a83437836 */ /* 0x000fc60000000000 */
[----:B------:R3:W-:Y:S01]  /*f280*/  LDGSTS.E [R240+0x1c00c], desc[UR60][R198.64], !P4 ;  /* 0x1c00c000c6f07fae */ /* 0x0007e2000e12187c */
[----:B------:R-:W-:Y:S01]  /*f290*/  ISETP.GE.U32.AND P4, PT, R66, 0x7ffffef7, PT ;  /* 0x7ffffef74200780c */ /* 0x000fe20003f86070 */
[----:B------:R-:W-:Y:S01]  /*f2a0*/  VIADD R66, R130, 0xffffff5b ;  /* 0xffffff5b82427836 */ /* 0x000fe20000000000 */
[----:B------:R-:W-:Y:S01]  /*f2b0*/  ISETP.GE.U32.AND P3, PT, R68, 0x7ffffef8, PT ;  /* 0x7ffffef84400780c */ /* 0x000fe20003f66070 */
[C---:B------:R-:W-:Y:S01]  /*f2c0*/  IMAD.WIDE R192, R181.reuse, 0x4, R192 ;  /* 0x00000004b5c07825 */ /* 0x040fe200078e02c0 */
[----:B------:R-:W4:Y:S01]  /*f2d0*/  LDC R68, c[0x0][0x230] ;  /* 0x00008c00ff447b82 */ /* 0x000f220000000800 */
[----:B-1----:R-:W4:Y:S04]  /*f2e0*/  LDL.LU.64 R8, [R1+0xc00] ;  /* 0x000c000001087983 */ /* 0x002f280000300a00 */
[----:B------:R3:W-:Y:S01]  /*f2f0*/  STL.64 [R1+0x7e8], R198 ;  /* 0x0007e8c601007387 */ /* 0x0007e20000100a00 */
[----:B------:R-:W-:-:S02]  /*f300*/  IMAD.WIDE R188, R181, 0x4, R188 ;  /* 0x00000004b5bc7825 */ /* 0x000fc400078e02bc */
[----:B------:R-:W1:Y:S02]  /*f310*/  LDC R130, c[0x0][0x230] ;  /* 0x00008c00ff827b82 */ /* 0x000e640000000800 */
[----:B--2---:R-:W-:-:S05]  /*f320*/  IMAD.WIDE R196, R181, 0x4, R202 ;  /* 0x00000004b5c47825 */ /* 0x004fca00078e02ca */
[----:B------:R-:W-:Y:S01]  /*f330*/  LDGSTS.E [R246+0x10000], desc[UR60][R196.64], !P5 ;  /* 0x10000000c4f67fae */ /* 0x000fe2000e92187c */
[----:B------:R-:W-:Y:S01]  /*f340*/  ISETP.GE.U32.AND P5, PT, R66, 0x7ffffedc, PT ;  /* 0x7ffffedc4200780c */ /* 0x000fe20003fa6070 */
[----:B---3--:R-:W-:-:S05]  /*f350*/  IMAD.WIDE R198, R181, 0x4, R200 ;  /* 0x00000004b5c67825 */ /* 0x008fca00078e02c8 */
[----:B------:R-:W-:Y:S01]  /*f360*/  LDGSTS.E [R246+0x10004], desc[UR60][R198.64], !P2 ;  /* 0x10004000c6f67fae */ /* 0x000fe2000d12187c */
[----:B------:R-:W-:Y:S01]  /*f370*/  ISETP.GE.U32.AND P2, PT, R67, 0x7ffffedb, PT ;  /* 0x7ffffedb4300780c */ /* 0x000fe20003f46070 */
[----:B------:R-:W-:Y:S02]  /*f380*/  VIADD R66, R71, 0xffffff59 ;  /* 0xffffff5947427836 */ /* 0x000fe40000000000 */
[----:B------:R-:W-:Y:S01]  /*f390*/  VIADD R67, R70, 0xffffff58 ;  /* 0xffffff5846437836 */ /* 0x000fe20000000000 */
[----:B------:R-:W2:Y:S01]  /*f3a0*/  LDC R71, c[0x0][0x230] ;  /* 0x00008c00ff477b82 */ /* 0x000ea20000000800 */
[----:B----4-:R-:W-:-:S07]  /*f3b0*/  IMAD.WIDE R200, R181, 0x4, R2 ;  /* 0x00000004b5c87825 */ /* 0x010fce00078e0202 */
[----:B------:R-:W3:Y:S01]  /*f3c0*/  LDC R70, c[0x0][0x230] ;  /* 0x00008c00ff467b82 */ /* 0x000ee20000000800 */
[C---:B------:R-:W-:Y:S01]  /*f3d0*/  IMAD.WIDE R202, R181.reuse, 0x4, R244 ;  /* 0x00000004b5ca7825 */ /* 0x040fe200078e02f4 */
[----:B------:R-:W-:Y:S01]  /*f3e0*/  LDGSTS.E [R246+0x10008], desc[UR60][R200.64], !P0 ;  /* 0x10008000c8f67fae */ /* 0x000fe2000c12187c */
[----:B------:R-:W-:Y:S02]  /*f3f0*/  ISETP.GE.U32.AND P0, PT, R66, 0x7ffffeda, PT ;  /* 0x7ffffeda4200780c */ /* 0x000fe40003f06070 */
[----:B------:R-:W-:Y:S01]  /*f400*/  IMAD.WIDE R2, R181, 0x4, R194 ;  /* 0x00000004b5027825 */ /* 0x000fe200078e02c2 */
[----:B------:R-:W-:Y:S01]  /*f410*/  LDGSTS.E [R246+0x1000c], desc[UR60][R202.64], !P6 ;  /* 0x1000c000caf67fae */ /* 0x000fe2000f12187c */
[----:B------:R-:W-:Y:S02]  /*f420*/  ISETP.GE.U32.AND P6, PT, R67, 0x7ffffed9, PT ;  /* 0x7ffffed94300780c */ /* 0x000fe40003fc6070 */
[----:B------:R-:W-:Y:S01]  /*f430*/  VIADD R66, R72, 0xffffff3b ;  /* 0xffffff3b48427836 */ /* 0x000fe20000000000 */
[----:B------:R4:W-:Y:S01]  /*f440*/  LDGSTS.E [R246+0x14000], desc[UR60][R2.64], !P5 ;  /* 0x1400000002f67fae */ /* 0x0009e2000e92187c */
[----:B------:R-:W-:Y:S01]  /*f450*/  VIADD R67, R73, 0xffffff3a ;  /* 0xffffff3a49437836 */ /* 0x000fe20000000000 */
[----:B------:R-:W1:Y:S02]  /*f460*/  LDC R72, c[0x0][0x230] ;  /* 0x00008c00ff487b82 */ /* 0x000e640000000800 */
[----:B------:R4:W-:Y:S01]  /*f470*/  STL.64 [R1+0x4d0], R2 ;  /* 0x0004d00201007387 */ /* 0x0009e20000100a00 */
[----:B------:R-:W-:Y:S01]  /*f480*/  ISETP.GE.U32.AND P5, PT, R66, 0x7ffffebc, PT ;  /* 0x7ffffebc4200780c */ /* 0x000fe20003fa6070 */
[----:B------:R-:W-:-:S02]  /*f490*/  VIADD R66, R132, 0xffffff39 ;  /* 0xffffff3984427836 */ /* 0x000fc40000000000 */
[----:B------:R-:W-:Y:S01]  /*f4a0*/  LDGSTS.E [R246+0x14004], desc[UR60][R192.64], !P2 ;  /* 0x14004000c0f67fae */ /* 0x000fe2000d12187c */
[----:B------:R-:W-:Y:S01]  /*f4b0*/  ISETP.GE.U32.AND P2, PT, R67, 0x7ffffebb, PT ;  /* 0x7ffffebb4300780c */ /* 0x000fe20003f46070 */
[----:B------:R-:W1:Y:S01]  /*f4c0*/  LDC R73, c[0x0][0x230] ;  /* 0x00008c00ff497b82 */ /* 0x000e620000000800 */
[----:B----4-:R-:W-:Y:S01]  /*f4d0*/  IMAD.WIDE R2, R181, 0x4, R190 ;  /* 0x00000004b5027825 */ /* 0x010fe200078e02be */
[----:B------:R-:W-:Y:S04]  /*f4e0*/  STL.64 [R1+0x4d8], R192 ;  /* 0x0004d8c001007387 */ /* 0x000fe80000100a00 */
[----:B------:R4:W-:Y:S01]  /*f4f0*/  LDGSTS.E [R246+0x14008], desc[UR60][R2.64], !P0 ;  /* 0x1400800002f67fae */ /* 0x0009e2000c12187c */
[----:B------:R-:W-:Y:S01]  /*f500*/  ISETP.GE.U32.AND P0, PT, R66, 0x7ffffeba, PT ;  /* 0x7ffffeba4200780c */ /* 0x000fe20003f06070 */
[----:B------:R-:W-:-:S02]  /*f510*/  VIADD R66, R68, 0xffffff38 ;  /* 0xffffff3844427836 */ /* 0x000fc40000000000 */
[----:B------:R4:W-:Y:S01]  /*f520*/  STL.64 [R1+0x4e0], R2 ;  /* 0x0004e00201007387 */ /* 0x0009e20000100a00 */
[----:B------:R-:W-:Y:S01]  /*f530*/  IMAD.WIDE R190, R181, 0x4, R128 ;  /* 0x00000004b5be7825 */ /* 0x000fe200078e0280 */
[----:B------:R-:W-:Y:S01]  /*f540*/  IADD3 R67, R69, -0xe5, RZ ;  /* 0xffffff1b45437810 */ /* 0x000fe20007ffe0ff */
[----:B------:R-:W1:Y:S01]  /*f550*/  LDC R68, c[0x0][0x230] ;  /* 0x00008c00ff447b82 */ /* 0x000e620000000800 */
[----:B------:R2:W-:Y:S04]  /*f560*/  STL.64 [R1+0x4e8], R188 ;  /* 0x0004e8bc01007387 */ /* 0x0005e80000100a00 */
[----:B------:R2:W-:Y:S01]  /*f570*/  LDGSTS.E [R246+0x1400c], desc[UR60][R188.64], !P6 ;  /* 0x1400c000bcf67fae */ /* 0x0005e2000f12187c */
[----:B----4-:R-:W-:Y:S01]  /*f580*/  IMAD.WIDE R2, R181, 0x4, R126 ;  /* 0x00000004b5027825 */ /* 0x010fe200078e027e */
[----:B------:R-:W-:-:S02]  /*f590*/  ISETP.GE.U32.AND P6, PT, R66, 0x7ffffeb9, PT ;  /* 0x7ffffeb94200780c */ /* 0x000fc40003fc6070 */
[----:B------:R4:W-:Y:S01]  /*f5a0*/  STL.64 [R1+0x5d0], R190 ;  /* 0x0005d0be01007387 */ /* 0x0009e20000100a00 */
[----:B------:R-:W1:Y:S03]  /*f5b0*/  LDC R69, c[0x0][0x230] ;  /* 0x00008c00ff457b82 */ /* 0x000e660000000800 */
[----:B------:R-:W-:Y:S01]  /*f5c0*/  LDGSTS.E [R246+0x18000], desc[UR60][R190.64], !P5 ;  /* 0x18000000bef67fae */ /* 0x000fe2000e92187c */
[----:B--2---:R-:W-:-:S03]  /*f5d0*/  IMAD.WIDE R188, R181, 0x4, R124 ;  /* 0x00000004b5bc7825 */ /* 0x004fc600078e027c */
[----:B------:R2:W-:Y:S04]  /*f5e0*/  STL.64 [R1+0x5d8], R2 ;  /* 0x0005d80201007387 */ /* 0x0005e80000100a00 */
[----:B------:R2:W-:Y:S04]  /*f5f0*/  LDGSTS.E [R246+0x18004], desc[UR60][R2.64], !P2 ;  /* 0x1800400002f67fae */ /* 0x0005e8000d12187c */
[----:B----4-:R-:W4:Y:S04]  /*f600*/  LDL.LU.64 R190, [R1+0x28] ;  /* 0x0000280001be7983 */ /* 0x010f280000300a00 */
[----:B------:R-:W-:Y:S01]  /*f610*/  STL.64 [R1+0x5e0], R188 ;  /* 0x0005e0bc01007387 */ /* 0x000fe20000100a00 */
[----:B--2---:R-:W-:-:S03]  /*f620*/  IMAD.WIDE R2, R181, 0x4, R122 ;  /* 0x00000004b5027825 */ /* 0x004fc600078e027a */
[----:B------:R2:W-:Y:S04]  /*f630*/  LDGSTS.E [R246+0x18008], desc[UR60][R188.64], !P0 ;  /* 0x18008000bcf67fae */ /* 0x0005e8000c12187c */
[----:B------:R3:W-:Y:S04]  /*f640*/  STL.64 [R1+0x5e8], R2 ;  /* 0x0005e80201007387 */ /* 0x0007e80000100a00 */
[----:B------:R-:W4:Y:S04]  /*f650*/  LDL.LU.64 R192, [R1+0x20] ;  /* 0x0000200001c07983 */ /* 0x000f280000300a00 */
[----:B------:R-:W-:Y:S04]  /*f660*/  LDGSTS.E [R246+0x1800c], desc[UR60][R2.64], !P6 ;  /* 0x1800c00002f67fae */ /* 0x000fe8000f12187c */
[----:B------:R-:W4:Y:S04]  /*f670*/  LDL.LU.64 R194, [R1+0x18] ;  /* 0x0000180001c27983 */ /* 0x000f280000300a00 */
[----:B---3--:R-:W3:Y:S01]  /*f680*/  LDL.LU.64 R2, [R1+0x10] ;  /* 0x0000100001027983 */ /* 0x008ee20000300a00 */
[----:B------:R-:W-:Y:S01]  /*f690*/  VIADD R66, R70, 0xffffff1a ;  /* 0xffffff1a46427836 */ /* 0x000fe20000000000 */
[----:B------:R-:W-:Y:S01]  /*f6a0*/  ISETP.GE.U32.AND P5, PT, R67, 0x7ffffe9c, PT ;  /* 0x7ffffe9c4300780c */ /* 0x000fe20003fa6070 */
[----:B------:R-:W2:Y:S03]  /*f6b0*/  LDC R70, c[0x0][0x230] ;  /* 0x00008c00ff467b82 */ /* 0x000ea60000000800 */
[----:B------:R-:W-:Y:S01]  /*f6c0*/  ISETP.GE.U32.AND P2, PT, R66, 0x7ffffe9b, PT ;  /* 0x7ffffe9b4200780c */ /* 0x000fe20003f46070 */
[----:B------:R-:W-:-:S05]  /*f6d0*/  VIADD R66, R71, 0xffffff19 ;  /* 0xffffff1947427836 */ /* 0x000fca0000000000 */
[----:B------:R-:W-:Y:S02]  /*f6e0*/  ISETP.GE.U32.AND P6, PT, R66, 0x7ffffe9a, PT ;  /* 0x7ffffe9a4200780c */ /* 0x000fe40003fc6070 */
[----:B------:R-:W2:Y:S01]  /*f6f0*/  LDC R66, c[0x0][0x230] ;  /* 0x00008c00ff427b82 */ /* 0x000ea20000000800 */
[----:B------:R-:W-:-:S04]  /*f700*/  IMAD.WIDE R244, R181, 0x4, R64 ;  /* 0x00000004b5f47825 */ /* 0x000fc800078e0240 */
[----:B-1----:R-:W-:Y:S01]  /*f710*/  VIADD R64, R73, 0xffffff18 ;  /* 0xffffff1849407836 */ /* 0x002fe20000000000 */
[----:B------:R1:W-:Y:S01]  /*f720*/  LDGSTS.E [R246+0x1c000], desc[UR60][R244.64], !P5 ;  /* 0x1c000000f4f67fae */ /* 0x0003e2000e92187c */
[----:B--2---:R-:W-:Y:S01]  /*f730*/  IMAD.WIDE R188, R181, 0x4, R62 ;  /* 0x00000004b5bc7825 */ /* 0x004fe200078e023e */
[----:B------:R-:W2:Y:S02]  /*f740*/  LDC R65, c[0x0][0x230] ;  /* 0x00008c00ff417b82 */ /* 0x000ea40000000800 */
[----:B------:R-:W-:-:S06]  /*f750*/  ISETP.GE.U32.AND P5, PT, R64, 0x7ffffe99, PT ;  /* 0x7ffffe994000780c */ /* 0x000fcc0003fa6070 */
[----:B------:R-:W2:Y:S01]  /*f760*/  LDC R63, c[0x0][0x230] ;  /* 0x00008c00ff3f7b82 */ /* 0x000ea20000000800 */
[----:B------:R1:W-:Y:S01]  /*f770*/  STL.64 [R1+0x770], R244 ;  /* 0x000770f401007387 */ /* 0x0003e20000100a00 */
[----:B------:R-:W-:Y:S02]  /*f780*/  VIADD R67, R72, 0xffffff75 ;  /* 0xffffff7548437836 */ /* 0x000fe40000000000 */
[----:B------:R-:W-:Y:S01]  /*f790*/  VIADD R62, R130, 0xffffff74 ;  /* 0xffffff74823e7836 */ /* 0x000fe20000000000 */
[----:B------:R1:W-:Y:S04]  /*f7a0*/  STL.64 [R1+0x778], R188 ;  /* 0x000778bc01007387 */ /* 0x0003e80000100a00 */
[----:B------:R1:W-:Y:S01]  /*f7b0*/  LDGSTS.E [R246+0x1c004], desc[UR60][R188.64], !P2 ;  /* 0x1c004000bcf67fae */ /* 0x0003e2000d12187c */
[C---:B------:R-:W-:Y:S01]  /*f7c0*/  IMAD.WIDE R184, R181.reuse, 0x4, R184 ;  /* 0x00000004b5b87825 */ /* 0x040fe200078e02b8 */
[----:B------:R-:W3:Y:S03]  /*f7d0*/  LDC R64, c[0x0][0x230] ;  /* 0x00008c00ff407b82 */ /* 0x000ee60000000800 */
[----:B-1----:R-:W-:Y:S01]  /*f7e0*/  IMAD.WIDE R244, R181, 0x4, R60 ;  /* 0x00000004b5f47825 */ /* 0x002fe200078e023c */
[----:B------:R-:W-:-:S02]  /*f7f0*/  ISETP.GE.U32.AND P0, PT, R67, 0x7ffffef6, PT ;  /* 0x7ffffef64300780c */ /* 0x000fc40003f06070 */
[----:B------:R-:W-:Y:S01]  /*f800*/  ISETP.GE.U32.AND P2, PT, R62, 0x7ffffef5, PT ;  /* 0x7ffffef53e00780c */ /* 0x000fe20003f46070 */
[----:B------:R-:W-:Y:S01]  /*f810*/  IMAD.WIDE R188, R181, 0x4, R58 ;  /* 0x00000004b5bc7825 */ /* 0x000fe200078e023a */
[----:B------:R1:W-:Y:S01]  /*f820*/  STL.64 [R1+0x780], R244 ;  /* 0x000780f401007387 */ /* 0x0003e20000100a00 */
[----:B------:R-:W3:Y:S03]  /*f830*/  LDC R67, c[0x0][0x230] ;  /* 0x00008c00ff437b82 */ /* 0x000ee60000000800 */
[----:B------:R-:W-:Y:S01]  /*f840*/  LDGSTS.E [R246+0x1c008], desc[UR60][R244.64], !P6 ;  /* 0x1c008000f4f67fae */ /* 0x000fe2000f12187c */
[----:B------:R-:W-:-:S03]  /*f850*/  VIADD R58, R70, 0xffffff57 ;  /* 0xffffff57463a7836 */ /* 0x000fc60000000000 */
[----:B------:R2:W-:Y:S01]  /*f860*/  LDGSTS.E [R246+0x1c00c], desc[UR60][R188.64], !P5 ;  /* 0x1c00c000bcf67fae */ /* 0x0005e2000e92187c */
[----:B------:R-:W-:Y:S01]  /*f870*/  VIADD R59, R66, 0xffffff56 ;  /* 0xffffff56423b7836 */ /* 0x000fe20000000000 */
[----:B------:R-:W3:Y:S02]  /*f880*/  LDC R62, c[0x0][0x230] ;  /* 0x00008c00ff3e7b82 */ /* 0x000ee40000000800 */
[----:B-1----:R-:W3:Y:S01]  /*f890*/  LDL.LU.64 R244, [R1+0xbf8] ;  /* 0x000bf80001f47983 */ /* 0x002ee20000300a00 */
[----:B------:R-:W-:-:S05]  /*f8a0*/  IMAD.WIDE R182, R181, 0x4, R182 ;  /* 0x00000004b5b67825 */ /* 0x000fca00078e02b6 */
[----:B------:R-:W1:Y:S01]  /*f8b0*/  LDC R66, c[0x0][0x230] ;  /* 0x00008c00ff427b82 */ /* 0x000e620000000800 */
[----:B------:R2:W-:Y:S01]  /*f8c0*/  STL.64 [R1+0x788], R188 ;  /* 0x000788bc01007387 */ /* 0x0005e20000100a00 */
[----:B----4-:R-:W-:-:S05]  /*f8d0*/  IMAD.WIDE R190, R181, 0x4, R190 ;  /* 0x00000004b5be7825 */ /* 0x010fca00078e02be */
[----:B------:R-:W-:Y:S01]  /*f8e0*/  LDGSTS.E [R247+0x10000], desc[UR60][R190.64], !P3 ;  /* 0x10000000bef77fae */ /* 0x000fe2000d92187c */
[----:B------:R-:W-:Y:S01]  /*f8f0*/  ISETP.GE.U32.AND P3, PT, R58, 0x7ffffed8, PT ;  /* 0x7ffffed83a00780c */ /* 0x000fe20003f66070 */
[----:B--2---:R-:W-:Y:S02]  /*f900*/  VIADD R58, R63, 0xffffff55 ;  /* 0xffffff553f3a7836 */ /* 0x004fe40000000000 */
[----:B------:R-:W-:Y:S01]  /*f910*/  VIADD R60, R68, 0xffffff73 ;  /* 0xffffff73443c7836 */ /* 0x000fe20000000000 */
[----:B------:R-:W2:Y:S01]  /*f920*/  LDC R63, c[0x0][0x230] ;  /* 0x00008c00ff3f7b82 */ /* 0x000ea20000000800 */
[----:B------:R-:W-:-:S05]  /*f930*/  IMAD.WIDE R188, R181, 0x4, R192 ;  /* 0x00000004b5bc7825 */ /* 0x000fca00078e02c0 */
[----:B------:R-:W-:Y:S01]  /*f940*/  LDGSTS.E [R247+0x10004], desc[UR60][R188.64], !P4 ;  /* 0x10004000bcf77fae */ /* 0x000fe2000e12187c */
[----:B------:R-:W-:Y:S01]  /*f950*/  ISETP.GE.U32.AND P4, PT, R59, 0x7ffffed7, PT ;  /* 0x7ffffed73b00780c */ /* 0x000fe20003f86070 */
[----:B------:R-:W-:-:S04]  /*f960*/  IMAD.WIDE R192, R181, 0x4, R194 ;  /* 0x00000004b5c07825 */ /* 0x000fc800078e02c2 */
[----:B------:R-:W-:Y:S01]  /*f970*/  VIADD R59, R65, 0xffffff54 ;  /* 0xffffff54413b7836 */ /* 0x000fe20000000000 */
[----:B------:R-:W-:Y:S01]  /*f980*/  LDGSTS.E [R247+0x10008], desc[UR60][R192.64], !P0 ;  /* 0x10008000c0f77fae */ /* 0x000fe2000c12187c */
[----:B---3--:R-:W-:Y:S01]  /*f990*/  IMAD.WIDE R194, R181, 0x4, R2 ;  /* 0x00000004b5c27825 */ /* 0x008fe200078e0202 */
[----:B------:R-:W-:Y:S01]  /*f9a0*/  ISETP.GE.U32.AND P0, PT, R58, 0x7ffffed6, PT ;  /* 0x7ffffed63a00780c */ /* 0x000fe20003f06070 */
[----:B------:R-:W3:Y:S03]  /*f9b0*/  LDC R65, c[0x0][0x230] ;  /* 0x00008c00ff417b82 */ /* 0x000ee60000000800 */
[----:B------:R-:W-:Y:S01]  /*f9c0*/  LDGSTS.E [R247+0x1000c], desc[UR60][R194.64], !P2 ;  /* 0x1000c000c2f77fae */ /* 0x000fe2000d12187c */
[----:B------:R-:W-:Y:S01]  /*f9d0*/  ISETP.GE.U32.AND P2, PT, R59, 0x7ffffed5, PT ;  /* 0x7ffffed53b00780c */ /* 0x000fe20003f46070 */
[----:B------:R-:W-:-:S05]  /*f9e0*/  IMAD.WIDE R2, R181, 0x4, R186 ;  /* 0x00000004b5027825 */ /* 0x000fca00078e02ba */
[----:B------:R4:W-:Y:S04]  /*f9f0*/  STL.64 [R1+0x4b0], R2 ;  /* 0x0004b00201007387 */ /* 0x0009e80000100a00 */
[----:B------:R4:W-:Y:S04]  /*fa00*/  LDGSTS.E [R247+0x14000], desc[UR60][R2.64], !P3 ;  /* 0x1400000002f77fae */ /* 0x0009e8000d92187c */
[----:B------:R-:W-:Y:S04]  /*fa10*/  STL.64 [R1+0x4b8], R184 ;  /* 0x0004b8b801007387 */ /* 0x000fe80000100a00 */
[----:B------:R-:W-:Y:S01]  /*fa20*/  LDGSTS.E [R247+0x14004], desc[UR60][R184.64], !P4 ;  /* 0x14004000b8f77fae */ /* 0x000fe2000e12187c */
[----:B----4-:R-:W-:-:S03]  /*fa30*/  IMAD.WIDE R2, R181, 0x4, R178 ;  /* 0x00000004b5027825 */ /* 0x010fc600078e02b2 */
[----:B------:R-:W-:Y:S01]  /*fa40*/  STL.64 [R1+0x4c0], R182 ;  /* 0x0004c0b601007387 */ /* 0x000fe20000100a00 */
[----:B------:R-:W-:-:S03]  /*fa50*/  IMAD.WIDE R178, R181, 0x4, R120 ;  /* 0x00000004b5b27825 */ /* 0x000fc600078e0278 */
[----:B------:R-:W-:Y:S04]  /*fa60*/  LDGSTS.E [R247+0x14008], desc[UR60][R182.64], !P0 ;  /* 0x14008000b6f77fae */ /* 0x000fe8000c12187c */
[----:B------:R4:W-:Y:S04]  /*fa70*/  STL.64 [R1+0x4c8], R2 ;  /* 0x0004c80201007387 */ /* 0x0009e80000100a00 */
[----:B------:R4:W-:Y:S04]  /*fa80*/  LDGSTS.E [R247+0x1400c], desc[UR60][R2.64], !P2 ;  /* 0x1400c00002f77fae */ /* 0x0009e8000d12187c */
[----:B------:R1:W-:Y:S01]  /*fa90*/  STL.64 [R1+0x5b0], R178 ;  /* 0x0005b0b201007387 */ /* 0x0003e20000100a00 */
[----:B----4-:R-:W-:-:S05]  /*faa0*/  IMAD.WIDE R2, R181, 0x4, R118 ;  /* 0x00000004b5027825 */ /* 0x010fca00078e0276 */
[----:B------:R4:W-:Y:S04]  /*fab0*/  STL.64 [R1+0x5b8], R2 ;  /* 0x0005b80201007387 */ /* 0x0009e80000100a00 */
[----:B------:R-:W4:Y:S04]  /*fac0*/  LDL.LU.64 R184, [R1+0x8] ;  /* 0x0000080001b87983 */ /* 0x000f280000300a00 */
[----:B------:R-:W4:Y:S01]  /*fad0*/  LDL.LU.64 R186, [R1] ;  /* 0x0000000001ba7983 */ /* 0x000f220000300a00 */
[----:B------:R-:W-:Y:S01]  /*fae0*/  VIADD R61, R69, 0xffffff72 ;  /* 0xffffff72453d7836 */ /* 0x000fe20000000000 */
[----:B------:R-:W-:-:S02]  /*faf0*/  ISETP.GE.U32.AND P6, PT, R60, 0x7ffffef4, PT ;  /* 0x7ffffef43c00780c */ /* 0x000fc40003fc6070 */
[----:B------:R-:W2:Y:S02]  /*fb00*/  LDC R60, c[0x0][0x230] ;  /* 0x00008c00ff3c7b82 */ /* 0x000ea40000000800 */
[----:B------:R-:W-:-:S06]  /*fb10*/  ISETP.GE.U32.AND P5, PT, R61, 0x7ffffef3, PT ;  /* 0x7ffffef33d00780c */ /* 0x000fcc0003fa6070 */
[----:B------:R-:W1:Y:S01]  /*fb20*/  LDC R61, c[0x0][0x230] ;  /* 0x00008c00ff3d7b82 */ /* 0x000e620000000800 */
[----:B------:R-:W-:-:S05]  /*fb30*/  VIADD R58, R67, 0xffffff37 ;  /* 0xffffff37433a7836 */ /* 0x000fca0000000000 */
[----:B------:R-:W-:Y:S02]  /*fb40*/  ISETP.GE.U32.AND P3, PT, R58, 0x7ffffeb8, PT ;  /* 0x7ffffeb83a00780c */ /* 0x000fe40003f66070 */
[----:B--2---:R-:W-:Y:S02]  /*fb50*/  IADD3 R58, R60, -0xca, RZ ;  /* 0xffffff363c3a7810 */ /* 0x004fe40007ffe0ff */
[----:B------:R-:W2:Y:S09]  /*fb60*/  LDC R60, c[0x0][0x230] ;  /* 0x00008c00ff3c7b82 */ /* 0x000eb20000000800 */
[----:B------:R3:W-:Y:S01]  /*fb70*/  LDGSTS.E [R247+0x18000], desc[UR60][R178.64], !P3 ;  /* 0x18000000b2f77fae */ /* 0x0007e2000d92187c */
[----:B------:R-:W-:Y:S01]  /*fb80*/  ISETP.GE.U32.AND P4, PT, R58, 0x7ffffeb7, PT ;  /* 0x7ffffeb73a00780c */ /* 0x000fe20003f86070 */
[----:B------:R-:W-:-:S02]  /*fb90*/  VIADD R58, R62, 0xffffff34 ;  /* 0xffffff343e3a7836 */ /* 0x000fc40000000000 */
[----:B-1----:R-:W-:Y:S01]  /*fba0*/  VIADD R59, R61, 0xffffff35 ;  /* 0xffffff353d3b7836 */ /* 0x002fe20000000000 */
[----:B------:R-:W1:Y:S02]  /*fbb0*/  LDC R62, c[0x0][0x230] ;  /* 0x00008c00ff3e7b82 */ /* 0x000e640000000800 */
[----:B------:R-:W-:Y:S02]  /*fbc0*/  ISETP.GE.U32.AND P2, PT, R58, 0x7ffffeb5, PT ;  /* 0x7ffffeb53a00780c */ /* 0x000fe40003f46070 */
[----:B------:R-:W-:Y:S01]  /*fbd0*/  ISETP.GE.U32.AND P0, PT, R59, 0x7ffffeb6, PT ;  /* 0x7ffffeb63b00780c */ /* 0x000fe20003f06070 */
[----:B------:R-:W-:Y:S02]  /*fbe0*/  VIADD R59, R64, 0xffffff71 ;  /* 0xffffff71403b7836 */ /* 0x000fe40000000000 */
[----:B------:R-:W-:Y:S02]  /*fbf0*/  VIADD R58, R63, 0xffffff17 ;  /* 0xffffff173f3a7836 */ /* 0x000fe40000000000 */
[----:B------:R4:W-:Y:S01]  /*fc00*/  LDGSTS.E [R247+0x18004], desc[UR60][R2.64], !P4 ;  /* 0x1800400002f77fae */ /* 0x0009e2000e12187c */
[----:B------:R-:W2:Y:S01]  /*fc10*/  LDC R61, c[0x0][0x230] ;  /* 0x00008c00ff3d7b82 */ /* 0x000ea20000000800 */
[----:B------:R-:W-:Y:S01]  /*fc20*/  ISETP.GE.U32.AND P3, PT, R59, 0x7ffffef2, PT ;  /* 0x7ffffef23b00780c */ /* 0x000fe20003f66070 */
[----:B---3--:R-:W-:Y:S01]  /*fc30*/  IMAD.WIDE R178, R181, 0x4, R116 ;  /* 0x00000004b5b27825 */ /* 0x008fe200078e0274 */
[----:B------:R-:W-:-:S03]  /*fc40*/  ISETP.GE.U32.AND P4, PT, R58, 0x7ffffe98, PT ;  /* 0x7ffffe983a00780c */ /* 0x000fc60003f86070 */
[----:B------:R-:W-:Y:S02]  /*fc50*/  VIADD R59, R65, 0xffffff16 ;  /* 0xffffff16413b7836 */ /* 0x000fe40000000000 */
[----:B------:R-:W-:Y:S01]  /*fc60*/  VIADD R58, R66, 0xffffff15 ;  /* 0xffffff15423a7836 */ /* 0x000fe20000000000 */
[----:B------:R3:W-:Y:S01]  /*fc70*/  LDGSTS.E [R247+0x18008], desc[UR60][R178.64], !P0 ;  /* 0x18008000b2f77fae */ /* 0x0007e2000c12187c */
[----:B------:R-:W2:Y:S01]  /*fc80*/  LDC R64, c[0x0][0x230] ;  /* 0x00008c00ff407b82 */ /* 0x000ea20000000800 */
[----:B----4-:R-:W-:Y:S01]  /*fc90*/  IMAD.WIDE R2, R181, 0x4, R114 ;  /* 0x00000004b5027825 */ /* 0x010fe200078e0272 */
[----:B------:R-:W-:-:S04]  /*fca0*/  ISETP.GE.U32.AND P0, PT, R59, 0x7ffffe97, PT ;  /* 0x7ffffe973b00780c */ /* 0x000fc80003f06070 */
[----:B------:R4:W-:Y:S01]  /*fcb0*/  LDGSTS.E [R247+0x1800c], desc[UR60][R2.64], !P2 ;  /* 0x1800c00002f77fae */ /* 0x0009e2000d12187c */
[----:B------:R-:W-:Y:S01]  /*fcc0*/  ISETP.GE.U32.AND P2, PT, R58, 0x7ffffe96, PT ;  /* 0x7ffffe963a00780c */ /* 0x000fe20003f46070 */
[----:B------:R-:W2:Y:S02]  /*fcd0*/  LDC R63, c[0x0][0x230] ;  /* 0x00008c00ff3f7b82 */ /* 0x000ea40000000800 */
[----:B------:R3:W-:Y:S01]  /*fce0*/  STL.64 [R1+0x5c0], R178 ;  /* 0x0005c0b201007387 */ /* 0x0007e20000100a00 */
[----:B------:R-:W-:-:S03]  /*fcf0*/  IMAD.WIDE R182, R181, 0x4, R54 ;  /* 0x00000004b5b67825 */ /* 0x000fc600078e0236 */
[----:B------:R4:W-:Y:S02]  /*fd00*/  STL.64 [R1+0x5c8], R2 ;  /* 0x0005c80201007387 */ /* 0x0009e40000100a00 */
[----:B------:R-:W2:Y:S01]  /*fd10*/  LDC R58, c[0x0][0x230] ;  /* 0x00008c00ff3a7b82 */ /* 0x000ea20000000800 */
[----:B---3--:R-:W-:-:S07]  /*fd20*/  IMAD.WIDE R178, R181, 0x4, R52 ;  /* 0x00000004b5b27825 */ /* 0x008fce00078e0234 */
[----:B------:R-:W3:Y:S01]  /*fd30*/  LDC R59, c[0x0][0x230] ;  /* 0x00008c00ff3b7b82 */ /* 0x000ee20000000800 */
[----:B----4-:R-:W-:-:S04]  /*fd40*/  IMAD.WIDE R2, R181, 0x4, R56 ;  /* 0x00000004b5027825 */ /* 0x010fc800078e0238 */
[----:B-1----:R-:W-:Y:S01]  /*fd50*/  VIADD R52, R62, 0xffffff6f ;  /* 0xffffff6f3e347836 */ /* 0x002fe20000000000 */
[----:B------:R-:W-:Y:S01]  /*fd60*/  LDGSTS.E [R247+0x1c000], desc[UR60][R2.64], !P4 ;  /* 0x1c00000002f77fae */ /* 0x000fe2000e12187c */
[----:B--2---:R-:W-:Y:S01]  /*fd70*/  VIADD R56, R61, 0xffffff14 ;  /* 0xffffff143d387836 */ /* 0x004fe20000000000 */
[----:B------:R-:W1:Y:S02]  /*fd80*/  LDC R53, c[0x0][0x230] ;  /* 0x00008c00ff357b82 */ /* 0x000e640000000800 */
[----:B------:R-:W-:Y:S04]  /*fd90*/  LDGSTS.E [R247+0x1c004], desc[UR60][R182.64], !P0 ;  /* 0x1c004000b6f77fae */ /* 0x000fe8000c12187c */
[----:B------:R2:W-:Y:S01]  /*fda0*/  LDGSTS.E [R247+0x1c008], desc[UR60][R178.64], !P2 ;  /* 0x1c008000b2f77fae */ /* 0x0005e2000d12187c */
[----:B------:R-:W-:Y:S01]  /*fdb0*/  ISETP.GE.U32.AND P2, PT, R52, 0x7ffffef0, PT ;  /* 0x7ffffef03400780c */ /* 0x000fe20003f46070 */
[----:B------:R-:W4:Y:S01]  /*fdc0*/  LDC R54, c[0x0][0x230] ;  /* 0x00008c00ff367b82 */ /* 0x000f220000000800 */
[----:B------:R-:W-:Y:S01]  /*fdd0*/  ISETP.GE.U32.AND P4, PT, R56, 0x7ffffe95, PT ;  /* 0x7ffffe953800780c */ /* 0x000fe20003f86070 */
[----:B------:R2:W-:Y:S06]  /*fde0*/  STL.64 [R1+0x710], R2 ;  /* 0x0007100201007387 */ /* 0x0005ec0000100a00 */
[----:B------:R-:W1:Y:S01]  /*fdf0*/  LDC R52, c[0x0][0x230] ;  /* 0x00008c00ff347b82 */ /* 0x000e620000000800 */
[----:B------:R-:W-:Y:S01]  /*fe00*/  VIADD R57, R60, 0xffffff70 ;  /* 0xffffff703c397836 */ /* 0x000fe20000000000 */
[----:B--2---:R-:W5:Y:S06]  /*fe10*/  LDL.LU.64 R2, [R1+0xbf0] ;  /* 0x000bf00001027983 */ /* 0x004f6c0000300a00 */
[----:B------:R-:W2:Y:S01]  /*fe20*/  LDC R56, c[0x0][0x230] ;  /* 0x00008c00ff387b82 */ /* 0x000ea20000000800 */
[----:B------:R-:W-:Y:S04]  /*fe30*/  STL.64 [R1+0x718], R182 ;  /* 0x000718b601007387 */ /* 0x000fe80000100a00 */
[----:B------:R3:W-:Y:S01]  /*fe40*/  STL.64 [R1+0x760], R178 ;  /* 0x000760b201007387 */ /* 0x0007e20000100a00 */
[----:B------:R-:W-:-:S02]  /*fe50*/  ISETP.GE.U32.AND P0, PT, R57, 0x7ffffef1, PT ;  /* 0x7ffffef13900780c */ /* 0x000fc40003f06070 */
[----:B------:R-:W2:Y:S01]  /*fe60*/  LDC R55, c[0x0][0x230] ;  /* 0x00008c00ff377b82 */ /* 0x000ea20000000800 */
[----:B------:R-:W-:-:S07]  /*fe70*/  IMAD.WIDE R238, R181, 0x4, R238 ;  /* 0x00000004b5ee7825 */ /* 0x000fce00078e02ee */
[----:B------:R-:W2:Y:S01]  /*fe80*/  LDC R57, c[0x0][0x230] ;  /* 0x00008c00ff397b82 */ /* 0x000ea20000000800 */
[----:B---3--:R-:W-:-:S04]  /*fe90*/  IMAD.WIDE R178, R181, 0x4, R50 ;  /* 0x00000004b5b27825 */ /* 0x008fc800078e0232 */
[----:B------:R-:W-:Y:S01]  /*fea0*/  VIADD R51, R64, 0xffffff6e ;  /* 0xffffff6e40337836 */ /* 0x000fe20000000000 */
[----:B------:R3:W-:Y:S01]  /*feb0*/  STL.64 [R1+0x768], R178 ;  /* 0x000768b201007387 */ /* 0x0007e20000100a00 */
[----:B------:R-:W-:-:S03]  /*fec0*/  VIADD R50, R63, 0xffffff53 ;  /* 0xffffff533f327836 */ /* 0x000fc60000000000 */
[----:B------:R3:W-:Y:S01]  /*fed0*/  LDGSTS.E [R247+0x1c00c], desc[UR60][R178.64], !P4 ;  /* 0x1c00c000b2f77fae */ /* 0x0007e2000e12187c */
[----:B------:R-:W-:Y:S01]  /*fee0*/  ISETP.GE.U32.AND P4, PT, R51, 0x7ffffeef, PT ;  /* 0x7ffffeef3300780c */ /* 0x000fe20003f86070 */
[----:B------:R-:W-:Y:S02]  /*fef0*/  VIADD R51, R58, 0xffffff52 ;  /* 0xffffff523a337836 */ /* 0x000fe40000000000 */
[C---:B------:R-:W-:Y:S01]  /*ff00*/  IMAD.WIDE R236, R181.reuse, 0x4, R236 ;  /* 0x00000004b5ec7825 */ /* 0x040fe200078e02ec */
[----:B------:R-:W2:Y:S03]  /*ff10*/  LDC R58, c[0x0][0x230] ;  /* 0x00008c00ff3a7b82 */ /* 0x000ea60000000800 */
[----:B------:R-:W-:-:S04]  /*ff20*/  IMAD.WIDE R176, R181, 0x4, R176 ;  /* 0x00000004b5b07825 */ /* 0x000fc800078e02b0 */
[C---:B------:R-:W-:Y:S01]  /*ff30*/  IMAD.WIDE R174, R181.reuse, 0x4, R174 ;  /* 0x00000004b5ae7825 */ /* 0x040fe200078e02ae */
[----:B------:R-:W-:Y:S03]  /*ff40*/  STL.64 [R1+0x490], R176 ;  /* 0x000490b001007387 */ /* 0x000fe60000100a00 */
[C---:B------:R-:W-:Y:S01]  /*ff50*/  IMAD.WIDE R172, R181.reuse, 0x4, R172 ;  /* 0x00000004b5ac7825 */ /* 0x040fe200078e02ac */
[----:B------:R-:W-:Y:S03]  /*ff60*/  STL.64 [R1+0x498], R174 ;  /* 0x000498ae01007387 */ /* 0x000fe60000100a00 */
[C---:B------:R-:W-:Y:S01]  /*ff70*/  IMAD.WIDE R170, R181.reuse, 0x4, R170 ;  /* 0x00000004b5aa7825 */ /* 0x040fe200078e02aa */
[----:B------:R2:W-:Y:S04]  /*ff80*/  STL.64 [R1+0x4a0], R172 ;  /* 0x0004a0ac01007387 */ /* 0x0005e80000100a00 */
[----:B------:R2:W-:Y:S01]  /*ff90*/  STL.64 [R1+0x4a8], R170 ;  /* 0x0004a8aa01007387 */ /* 0x0005e20000100a00 */
[----:B------:R-:W-:-:S04]  /*ffa0*/  IMAD.WIDE R234, R181, 0x4, R234 ;  /* 0x00000004b5ea7825 */ /* 0x000fc800078e02ea */
[----:B------:R-:W-:-:S04]  /*ffb0*/  IMAD.WIDE R232, R181, 0x4, R232 ;  /* 0x00000004b5e87825 */ /* 0x000fc800078e02e8 */
[----:B------:R-:W-:-:S04]  /*ffc0*/  IMAD.WIDE R230, R181, 0x4, R230 ;  /* 0x00000004b5e67825 */ /* 0x000fc800078e02e6 */
[----:B------:R-:W-:-:S04]  /*ffd0*/  IMAD.WIDE R228, R181, 0x4, R228 ;  /* 0x00000004b5e47825 */ /* 0x000fc800078e02e4 */
[----:B---3--:R-:W-:-:S04]  /*ffe0*/  IMAD.WIDE R246, R181, 0x4, R168 ;  /* 0x00000004b5f67825 */ /* 0x008fc800078e02a8 */
[----:B------:R-:W-:-:S04]  /*fff0*/  IMAD.WIDE R166, R181, 0x4, R166 ;  /* 0x00000004b5a67825 */ /* 0x000fc800078e02a6 */
[----:B------:R-:W-:-:S04]  /*10000*/  IMAD.WIDE R164, R181, 0x4, R164 ;  /* 0x00000004b5a47825 */ /* 0x000fc800078e02a4 */
[----:B------:R-:W-:-:S04]  /*10010*/  IMAD.WIDE R162, R181, 0x4, R162 ;  /* 0x00000004b5a27825 */ /* 0x000fc800078e02a2 */
[----:B------:R-:W-:-:S04]  /*10020*/  IMAD.WIDE R184, R181, 0x4, R184 ;  /* 0x00000004b5b87825 */ /* 0x000fc800078e02b8 */
[----:B------:R-:W-:Y:S01]  /*10030*/  IMAD.WIDE R178, R181, 0x4, R186 ;  /* 0x00000004b5b27825 */ /* 0x000fe200078e02ba */
[----:B------:R-:W-:Y:S01]  /*10040*/  LDGSTS.E [R248+0x10000], desc[UR60][R184.64], !P6 ;  /* 0x10000000b8f87fae */ /* 0x000fe2000f12187c */
[----:B------:R-:W-:Y:S02]  /*10050*/  ISETP.GE.U32.AND P6, PT, R50, 0x7ffffed4, PT ;  /* 0x7ffffed43200780c */ /* 0x000fe40003fc6070 */
[----:B------:R-:W-:Y:S01]  /*10060*/  IADD3 R50, R59, -0xaf, RZ ;  /* 0xffffff513b327810 */ /* 0x000fe20007ffe0ff */
[----:B------:R-:W-:Y:S01]  /*10070*/  LDGSTS.E [R248+0x10004], desc[UR60][R178.64], !P5 ;  /* 0x10004000b2f87fae */ /* 0x000fe2000e92187c */
[----:B------:R-:W3:Y:S01]  /*10080*/  LDC R59, c[0x0][0x230] ;  /* 0x00008c00ff3b7b82 */ /* 0x000ee20000000800 */
[----:B------:R-:W-:Y:S02]  /*10090*/  ISETP.GE.U32.AND P5, PT, R51, 0x7ffffed3, PT ;  /* 0x7ffffed33300780c */ /* 0x000fe40003fa6070 */
[----:B------:R-:W-:Y:S01]  /*100a0*/  LDGSTS.E [R248+0x10008], desc[UR60][R238.64], !P3 ;  /* 0x10008000eef87fae */ /* 0x000fe2000d92187c */
[----:B------:R-:W-:Y:S01]  /*100b0*/  ISETP.GE.U32.AND P3, PT, R50, 0x7ffffed2, PT ;  /* 0x7ffffed23200780c */ /* 0x000fe20003f66070 */
[----:B-1----:R-:W-:-:S02]  /*100c0*/  VIADD R50, R52, 0xffffff50 ;  /* 0xffffff5034327836 */ /* 0x002fc40000000000 */
[----:B------:R-:W-:Y:S01]  /*100d0*/  LDGSTS.E [R248+0x1000c], desc[UR60][R236.64], !P0 ;  /* 0x1000c000ecf87fae */ /* 0x000fe2000c12187c */
[----:B------:R-:W-:Y:S01]  /*100e0*/  VIADD R51, R53, 0xffffff33 ;  /* 0xffffff3335337836 */ /* 0x000fe20000000000 */
[----:B------:R-:W1:Y:S01]  /*100f0*/  LDC R52, c[0x0][0x230] ;  /* 0x00008c00ff347b82 */ /* 0x000e620000000800 */
[----:B------:R-:W-:Y:S01]  /*10100*/  ISETP.GE.U32.AND P0, PT, R50, 0x7ffffed1, PT ;  /* 0x7ffffed13200780c */ /* 0x000fe20003f06070 */
[----:B----4-:R-:W-:Y:S01]  /*10110*/  VIADD R50, R54, 0xffffff32 ;  /* 0xffffff3236327836 */ /* 0x010fe20000000000 */
[----:B------:R-:W-:Y:S01]  /*10120*/  LDGSTS.E [R248+0x14000], desc[UR60][R176.64], !P6 ;  /* 0x14000000b0f87fae */ /* 0x000fe2000f12187c */
[----:B------:R-:W-:-:S03]  /*10130*/  ISETP.GE.U32.AND P6, PT, R51, 0x7ffffeb4, PT ;  /* 0x7ffffeb43300780c */ /* 0x000fc60003fc6070 */
[----:B------:R-:W-:Y:S01]  /*10140*/  LDGSTS.E [R248+0x14004], desc[UR60][R174.64], !P5 ;  /* 0x14004000aef87fae */ /* 0x000fe2000e92187c */
[----:B------:R-:W4:Y:S01]  /*10150*/  LDC R54, c[0x0][0x230] ;  /* 0x00008c00ff367b82 */ /* 0x000f220000000800 */
[----:B------:R-:W-:Y:S01]  /*10160*/  ISETP.GE.U32.AND P5, PT, R50, 0x7ffffeb3, PT ;  /* 0x7ffffeb33200780c */ /* 0x000fe20003fa6070 */
[----:B--2---:R-:W-:Y:S01]  /*10170*/  VIADD R51, R56, 0xffffff6d ;  /* 0xffffff6d38337836 */ /* 0x004fe20000000000 */
[----:B------:R2:W-:Y:S01]  /*10180*/  LDGSTS.E [R248+0x14008], desc[UR60][R172.64], !P3 ;  /* 0x14008000acf87fae */ /* 0x0005e2000d92187c */
[----:B------:R-:W-:-:S03]  /*10190*/  VIADD R50, R55, 0xffffff31 ;  /* 0xffffff3137327836 */ /* 0x000fc60000000000 */
[----:B------:R-:W-:Y:S01]  /*101a0*/  ISETP.GE.U32.AND P3, PT, R51, 0x7ffffeee, PT ;  /* 0x7ffffeee3300780c */ /* 0x000fe20003f66070 */
[----:B------:R-:W4:Y:S01]  /*101b0*/  LDC R53, c[0x0][0x230] ;  /* 0x00008c00ff357b82 */ /* 0x000f220000000800 */
[----:B------:R2:W-:Y:S01]  /*101c0*/  LDGSTS.E [R248+0x1400c], desc[UR60][R170.64], !P0 ;  /* 0x1400c000aaf87fae */ /* 0x0005e2000c12187c */
[----:B------:R-:W-:Y:S01]  /*101d0*/  ISETP.GE.U32.AND P0, PT, R50, 0x7ffffeb2, PT ;  /* 0x7ffffeb23200780c */ /* 0x000fe20003f06070 */
[----:B------:R-:W-:Y:S02]  /*101e0*/  VIADD R51, R57, 0xffffff30 ;  /* 0xffffff3039337836 */ /* 0x000fe40000000000 */
[----:B---3--:R-:W-:Y:S02]  /*101f0*/  VIADD R50, R59, 0xffffff13 ;  /* 0xffffff133b327836 */ /* 0x008fe40000000000 */
[C---:B--2---:R-:W-:Y:S01]  /*10200*/  IMAD.WIDE R172, R181.reuse, 0x4, R112 ;  /* 0x00000004b5ac7825 */ /* 0x044fe200078e0270 */
[----:B------:R-:W2:Y:S04]  /*10210*/  LDC R57, c[0x0][0x230] ;  /* 0x00008c00ff397b82 */ /* 0x000ea80000000800 */
[----:B------:R3:W-:Y:S01]  /*10220*/  LDGSTS.E [R248+0x18000], desc[UR60][R172.64], !P6 ;  /* 0x18000000acf87fae */ /* 0x0007e2000f12187c */
[----:B------:R-:W-:Y:S01]  /*10230*/  IMAD.WIDE R170, R181, 0x4, R110 ;  /* 0x00000004b5aa7825 */ /* 0x000fe200078e026e */
[----:B------:R-:W-:-:S02]  /*10240*/  ISETP.GE.U32.AND P6, PT, R51, 0x7ffffeb1, PT ;  /* 0x7ffffeb13300780c */ /* 0x000fc40003fc6070 */
[----:B------:R-:W2:Y:S02]  /*10250*/  LDC R55, c[0x0][0x230] ;  /* 0x00008c00ff377b82 */ /* 0x000ea40000000800 */
[----:B------:R4:W-:Y:S01]  /*10260*/  LDGSTS.E [R248+0x18004], desc[UR60][R170.64], !P5 ;  /* 0x18004000aaf87fae */ /* 0x0009e2000e92187c */
[----:B------:R-:W-:Y:S01]  /*10270*/  ISETP.GE.U32.AND P5, PT, R50, 0x7ffffe94, PT ;  /* 0x7ffffe943200780c */ /* 0x000fe20003fa6070 */
[C---:B------:R-:W-:Y:S02]  /*10280*/  IMAD.WIDE R174, R181.reuse, 0x4, R108 ;  /* 0x00000004b5ae7825 */ /* 0x040fe400078e026c */
[----:B------:R3:W-:Y:S02]  /*10290*/  STL.64 [R1+0x590], R172 ;  /* 0x000590ac01007387 */ /* 0x0007e40000100a00 */
[----:B-1----:R-:W-:Y:S01]  /*102a0*/  VIADD R50, R52, 0xffffff12 ;  /* 0xffffff1234327836 */ /* 0x002fe20000000000 */
[----:B------:R-:W1:Y:S01]  /*102b0*/  LDC R56, c[0x0][0x230] ;  /* 0x00008c00ff387b82 */ /* 0x000e620000000800 */
[----:B------:R4:W-:Y:S04]  /*102c0*/  STL.64 [R1+0x598], R170 ;  /* 0x000598aa01007387 */ /* 0x0009e80000100a00 */
[----:B------:R-:W-:Y:S01]  /*102d0*/  LDGSTS.E [R248+0x18008], desc[UR60][R174.64], !P0 ;  /* 0x18008000aef87fae */ /* 0x000fe2000c12187c */
[----:B---3--:R-:W-:-:S02]  /*102e0*/  IMAD.WIDE R172, R181, 0x4, R106 ;  /* 0x00000004b5ac7825 */ /* 0x008fc400078e026a */
[----:B------:R-:W3:Y:S02]  /*102f0*/  LDC R52, c[0x0][0x230] ;  /* 0x00008c00ff347b82 */ /* 0x000ee40000000800 */
[----:B----4-:R-:W-:Y:S01]  /*10300*/  IMAD.WIDE R170, R181, 0x4, R48 ;  /* 0x00000004b5aa7825 */ /* 0x010fe200078e0230 */
[----:B------:R-:W-:Y:S01]  /*10310*/  ISETP.GE.U32.AND P0, PT, R50, 0x7ffffe93, PT ;  /* 0x7ffffe933200780c */ /* 0x000fe20003f06070 */
[----:B------:R4:W-:Y:S02]  /*10320*/  LDGSTS.E [R248+0x1800c], desc[UR60][R172.64], !P6 ;  /* 0x1800c000acf87fae */ /* 0x0009e4000f12187c */
[----:B------:R-:W-:Y:S02]  /*10330*/  VIADD R48, R54, 0xffffff10 ;  /* 0xffffff1036307836 */ /* 0x000fe40000000000 */
[----:B------:R-:W3:Y:S01]  /*10340*/  LDC R49, c[0x0][0x230] ;  /* 0x00008c00ff317b82 */ /* 0x000ee20000000800 */
[----:B------:R2:W-:Y:S02]  /*10350*/  LDGSTS.E [R248+0x1c000], desc[UR60][R170.64], !P5 ;  /* 0x1c000000aaf87fae */ /* 0x0005e4000e92187c */
[----:B------:R-:W-:Y:S01]  /*10360*/  ISETP.GE.U32.AND P5, PT, R48, 0x7ffffe91, PT ;  /* 0x7ffffe913000780c */ /* 0x000fe20003fa6070 */
[----:B------:R-:W-:Y:S01]  /*10370*/  VIADD R51, R53, 0xffffff11 ;  /* 0xffffff1135337836 */ /* 0x000fe20000000000 */
[----:B------:R-:W-:Y:S03]  /*10380*/  STL.64 [R1+0x5a0], R174 ;  /* 0x0005a0ae01007387 */ /* 0x000fe60000100a00 */
[----:B------:R-:W3:Y:S01]  /*10390*/  LDC R48, c[0x0][0x230] ;  /* 0x00008c00ff307b82 */ /* 0x000ee20000000800 */
[----:B------:R4:W-:Y:S01]  /*103a0*/  STL.64 [R1+0x5a8], R172 ;  /* 0x0005a8ac01007387 */ /* 0x0009e20000100a00 */
[----:B------:R-:W-:-:S03]  /*103b0*/  ISETP.GE.U32.AND P6, PT, R51, 0x7ffffe92, PT ;  /* 0x7ffffe923300780c */ /* 0x000fc60003fc6070 */
[----:B------:R2:W-:Y:S03]  /*103c0*/  STL.64 [R1+0x6f0], R170 ;  /* 0x0006f0aa01007387 */ /* 0x0005e60000100a00 */
[----:B------:R-:W3:Y:S01]  /*103d0*/  LDC R50, c[0x0][0x230] ;  /* 0x00008c00ff327b82 */ /* 0x000ee20000000800 */
[----:B----4-:R-:W-:-:S07]  /*103e0*/  IMAD.WIDE R172, R181, 0x4, R44 ;  /* 0x00000004b5ac7825 */ /* 0x010fce00078e022c */
[----:B------:R-:W4:Y:S01]  /*103f0*/  LDC R51, c[0x0][0x230] ;  /* 0x00008c00ff337b82 */ /* 0x000f220000000800 */
[----:B--2---:R-:W-:-:S04]  /*10400*/  IMAD.WIDE R170, R181, 0x4, R46 ;  /* 0x00000004b5aa7825 */ /* 0x004fc800078e022e */
[----:B------:R-:W-:Y:S01]  /*10410*/  VIADD R46, R58, 0xffffff6c ;  /* 0xffffff6c3a2e7836 */ /* 0x000fe20000000000 */
[----:B------:R2:W-:Y:S02]  /*10420*/  LDGSTS.E [R248+0x1c004], desc[UR60][R170.64], !P0 ;  /* 0x1c004000aaf87fae */ /* 0x0005e4000c12187c */
[----:B------:R-:W4:Y:S02]  /*10430*/  LDC R47, c[0x0][0x230] ;  /* 0x00008c00ff2f7b82 */ /* 0x000f240000000800 */
[----:B------:R-:W-:Y:S01]  /*10440*/  ISETP.GE.U32.AND P0, PT, R46, 0x7ffffeed, PT ;  /* 0x7ffffeed2e00780c */ /* 0x000fe20003f06070 */
[----:B------:R2:W-:Y:S05]  /*10450*/  STL.64 [R1+0x6f8], R170 ;  /* 0x0006f8aa01007387 */ /* 0x0005ea0000100a00 */
[----:B------:R-:W4:Y:S01]  /*10460*/  LDC R46, c[0x0][0x230] ;  /* 0x00008c00ff2e7b82 */ /* 0x000f220000000800 */
[----:B------:R-:W-:Y:S01]  /*10470*/  VIADD R44, R55, 0xffffff6b ;  /* 0xffffff6b372c7836 */ /* 0x000fe20000000000 */
[----:B------:R-:W-:Y:S01]  /*10480*/  LDGSTS.E [R248+0x1c008], desc[UR60][R172.64], !P6 ;  /* 0x1c008000acf87fae */ /* 0x000fe2000f12187c */
[----:B--2---:R-:W-:-:S05]  /*10490*/  IMAD.WIDE R170, R181, 0x4, R42 ;  /* 0x00000004b5aa7825 */ /* 0x004fca00078e022a */
[----:B------:R-:W2:Y:S01]  /*104a0*/  LDC R45, c[0x0][0x230] ;  /* 0x00008c00ff2d7b82 */ /* 0x000ea20000000800 */
[----:B------:R-:W-:Y:S01]  /*104b0*/  VIADD R42, R57, 0xffffff4f ;  /* 0xffffff4f392a7836 */ /* 0x000fe20000000000 */
[----:B------:R-:W-:Y:S01]  /*104c0*/  LDGSTS.E [R248+0x1c00c], desc[UR60][R170.64], !P5 ;  /* 0x1c00c000aaf87fae */ /* 0x000fe2000e92187c */
[----:B-1----:R-:W-:-:S03]  /*104d0*/  IADD3 R43, R56, -0x96, RZ ;  /* 0xffffff6a382b7810 */ /* 0x002fc60007ffe0ff */
[----:B------:R-:W-:Y:S01]  /*104e0*/  LDGSTS.E [R249+0x10000], desc[UR60][R234.64], !P2 ;  /* 0x10000000eaf97fae */ /* 0x000fe2000d12187c */
[----:B------:R-:W-:Y:S01]  /*104f0*/  ISETP.GE.U32.AND P2, PT, R42, 0x7ffffed0, PT ;  /* 0x7ffffed02a00780c */ /* 0x000fe20003f46070 */
[----:B---3--:R-:W-:Y:S01]  /*10500*/  VIADD R42, R48, 0xffffff4e ;  /* 0xffffff4e302a7836 */ /* 0x008fe20000000000 */
[----:B------:R-:W-:Y:S01]  /*10510*/  ISETP.GE.U32.AND P6, PT, R44, 0x7ffffeec, PT ;  /* 0x7ffffeec2c00780c */ /* 0x000fe20003fc6070 */
[----:B------:R-:W-:Y:S01]  /*10520*/  LDGSTS.E [R249+0x10004], desc[UR60][R232.64], !P4 ;  /* 0x10004000e8f97fae */ /* 0x000fe2000e12187c */
[----:B------:R-:W1:Y:S01]  /*10530*/  LDC R44, c[0x0][0x230] ;  /* 0x00008c00ff2c7b82 */ /* 0x000e620000000800 */
[----:B------:R-:W-:Y:S01]  /*10540*/  ISETP.GE.U32.AND P5, PT, R43, 0x7ffffeeb, PT ;  /* 0x7ffffeeb2b00780c */ /* 0x000fe20003fa6070 */
[----:B------:R-:W-:Y:S01]  /*10550*/  VIADD R43, R49, 0xffffff4d ;  /* 0xffffff4d312b7836 */ /* 0x000fe20000000000 */
[----:B------:R-:W-:Y:S01]  /*10560*/  ISETP.GE.U32.AND P4, PT, R42, 0x7ffffecf, PT ;  /* 0x7ffffecf2a00780c */ /* 0x000fe20003f86070 */
[----:B------:R-:W-:Y:S01]  /*10570*/  VIADD R42, R50, 0xffffff4c ;  /* 0xffffff4c322a7836 */ /* 0x000fe20000000000 */
[----:B------:R-:W-:Y:S02]  /*10580*/  LDGSTS.E [R249+0x10008], desc[UR60][R230.64], !P3 ;  /* 0x10008000e6f97fae */ /* 0x000fe4000d92187c */
[----:B------:R-:W-:Y:S01]  /*10590*/  ISETP.GE.U32.AND P3, PT, R43, 0x7ffffece, PT ;  /* 0x7ffffece2b00780c */ /* 0x000fe20003f66070 */
[----:B------:R-:W3:Y:S01]  /*105a0*/  LDC R48, c[0x0][0x230] ;  /* 0x00008c00ff307b82 */ /* 0x000ee20000000800 */
[----:B------:R-:W-:Y:S01]  /*105b0*/  LDGSTS.E [R249+0x1000c], desc[UR60][R228.64], !P0 ;  /* 0x1000c000e4f97fae */ /* 0x000fe2000c12187c */
[----:B------:R-:W-:Y:S01]  /*105c0*/  ISETP.GE.U32.AND P0, PT, R42, 0x7ffffecd, PT ;  /* 0x7ffffecd2a00780c */ /* 0x000fe20003f06070 */
[----:B----4-:R-:W-:-:S02]  /*105d0*/  VIADD R43, R46, 0xffffff2f ;  /* 0xffffff2f2e2b7836 */ /* 0x010fc40000000000 */
[----:B------:R-:W-:Y:S01]  /*105e0*/  VIADD R42, R47, 0xffffff2e ;  /* 0xffffff2e2f2a7836 */ /* 0x000fe20000000000 */
[----:B------:R-:W-:Y:S02]  /*105f0*/  LDGSTS.E [R249+0x14000], desc[UR60][R246.64], !P2 ;  /* 0x14000000f6f97fae */ /* 0x000fe4000d12187c */
[----:B------:R-:W4:Y:S01]  /*10600*/  LDC R46, c[0x0][0x230] ;  /* 0x00008c00ff2e7b82 */ /* 0x000f220000000800 */
[----:B------:R-:W-:Y:S01]  /*10610*/  ISETP.GE.U32.AND P2, PT, R43, 0x7ffffeb0, PT ;  /* 0x7ffffeb02b00780c */ /* 0x000fe20003f46070 */
[----:B------:R2:W-:Y:S01]  /*10620*/  LDGSTS.E [R249+0x14004], desc[UR60][R166.64], !P4 ;  /* 0x14004000a6f97fae */ /* 0x0005e2000e12187c */
[----:B------:R-:W-:Y:S01]  /*10630*/  ISETP.GE.U32.AND P4, PT, R42, 0x7ffffeaf, PT ;  /* 0x7ffffeaf2a00780c */ /* 0x000fe20003f86070 */
[----:B------:R-:W-:Y:S02]  /*10640*/  VIADD R43, R51, 0xffffff2d ;  /* 0xffffff2d332b7836 */ /* 0x000fe40000000000 */
[----:B------:R-:W-:Y:S01]  /*10650*/  VIADD R42, R52, 0xffffff2c ;  /* 0xffffff2c342a7836 */ /* 0x000fe20000000000 */
[----:B------:R-:W-:Y:S01]  /*10660*/  STL.64 [R1+0x700], R172 ;  /* 0x000700ac01007387 */ /* 0x000fe20000100a00 */
[----:B------:R-:W3:Y:S03]  /*10670*/  LDC R47, c[0x0][0x230] ;  /* 0x00008c00ff2f7b82 */ /* 0x000ee60000000800 */
[----:B------:R-:W-:Y:S04]  /*10680*/  STL.64 [R1+0x708], R170 ;  /* 0x000708aa01007387 */ /* 0x000fe80000100a00 */
[----:B------:R2:W-:Y:S01]  /*10690*/  LDGSTS.E [R249+0x14008], desc[UR60][R164.64], !P3 ;  /* 0x14008000a4f97fae */ /* 0x0005e2000d92187c */
[----:B------:R-:W-:Y:S01]  /*106a0*/  ISETP.GE.U32.AND P3, PT, R43, 0x7ffffeae, PT ;  /* 0x7ffffeae2b00780c */ /* 0x000fe20003f66070 */
[----:B------:R-:W3:Y:S02]  /*106b0*/  LDC R50, c[0x0][0x230] ;  /* 0x00008c00ff327b82 */ /* 0x000ee40000000800 */
[----:B------:R2:W-:Y:S04]  /*106c0*/  STL.64 [R1+0x478], R166 ;  /* 0x000478a601007387 */ /* 0x0005e80000100a00 */
[----:B------:R4:W-:Y:S01]  /*106d0*/  LDGSTS.E [R249+0x1400c], desc[UR60][R162.64], !P0 ;  /* 0x1400c000a2f97fae */ /* 0x0009e2000c12187c */
[----:B------:R-:W-:Y:S01]  /*106e0*/  ISETP.GE.U32.AND P0, PT, R42, 0x7ffffead, PT ;  /* 0x7ffffead2a00780c */ /* 0x000fe20003f06070 */
[----:B-1----:R-:W-:Y:S01]  /*106f0*/  VIADD R42, R44, 0xffffff0f ;  /* 0xffffff0f2c2a7836 */ /* 0x002fe20000000000 */
[----:B------:R-:W1:Y:S01]  /*10700*/  LDC R49, c[0x0][0x230] ;  /* 0x00008c00ff317b82 */ /* 0x000e620000000800 */
[----:B------:R4:W-:Y:S01]  /*10710*/  STL.64 [R1+0x480], R164 ;  /* 0x000480a401007387 */ /* 0x0009e20000100a00 */
[----:B--2---:R-:W-:-:S02]  /*10720*/  VIADD R43, R45, 0xffffff0e ;  /* 0xffffff0e2d2b7836 */ /* 0x004fc40000000000 */
[C---:B------:R-:W-:Y:S01]  /*10730*/  IMAD.WIDE R166, R181.reuse, 0x4, R104 ;  /* 0x00000004b5a67825 */ /* 0x040fe200078e0268 */
[----:B------:R2:W-:Y:S03]  /*10740*/  STL.64 [R1+0x488], R162 ;  /* 0x000488a201007387 */ /* 0x0005e60000100a00 */
[----:B------:R-:W1:Y:S01]  /*10750*/  LDC R44, c[0x0][0x230] ;  /* 0x00008c00ff2c7b82 */ /* 0x000e620000000800 */
[----:B------:R-:W-:Y:S01]  /*10760*/  LDGSTS.E [R249+0x18000], desc[UR60][R166.64], !P2 ;  /* 0x18000000a6f97fae */ /* 0x000fe2000d12187c */
[----:B----4-:R-:W-:Y:S01]  /*10770*/  IMAD.WIDE R164, R181, 0x4, R102 ;  /* 0x00000004b5a47825 */ /* 0x010fe200078e0266 */
[----:B------:R-:W-:-:S05]  /*10780*/  ISETP.GE.U32.AND P2, PT, R42, 0x7ffffe90, PT ;  /* 0x7ffffe902a00780c */ /* 0x000fca0003f46070 */
[----:B------:R-:W4:Y:S01]  /*10790*/  LDC R45, c[0x0][0x230] ;  /* 0x00008c00ff2d7b82 */ /* 0x000f220000000800 */
[----:B------:R3:W-:Y:S01]  /*107a0*/  LDGSTS.E [R249+0x18004], desc[UR60][R164.64], !P4 ;  /* 0x18004000a4f97fae */ /* 0x0007e2000e12187c */
[----:B--2---:R-:W-:Y:S01]  /*107b0*/  IMAD.WIDE R162, R181, 0x4, R100 ;  /* 0x00000004b5a27825 */ /* 0x004fe200078e0264 */
[----:B------:R-:W-:Y:S02]  /*107c0*/  ISETP.GE.U32.AND P4, PT, R43, 0x7ffffe8f, PT ;  /* 0x7ffffe8f2b00780c */ /* 0x000fe40003f86070 */
[----:B------:R-:W-:Y:S03]  /*107d0*/  STL.64 [R1+0x570], R166 ;  /* 0x000570a601007387 */ /* 0x000fe60000100a00 */
[----:B------:R-:W2:Y:S01]  /*107e0*/  LDC R43, c[0x0][0x230] ;  /* 0x00008c00ff2b7b82 */ /* 0x000ea20000000800 */
[----:B------:R-:W-:Y:S01]  /*107f0*/  VIADD R42, R46, 0xffffff0d ;  /* 0xffffff0d2e2a7836 */ /* 0x000fe20000000000 */
[----:B------:R3:W-:Y:S04]  /*10800*/  STL.64 [R1+0x578], R164 ;  /* 0x000578a401007387 */ /* 0x0007e80000100a00 */
[----:B------:R3:W-:Y:S04]  /*10810*/  STL.64 [R1+0x580], R162 ;  /* 0x000580a201007387 */ /* 0x0007e80000100a00 */
[----:B------:R1:W-:Y:S01]  /*10820*/  LDGSTS.E [R249+0x18008], desc[UR60][R162.64], !P3 ;  /* 0x18008000a2f97fae */ /* 0x0003e2000d92187c */
[----:B---3--:R-:W-:Y:S01]  /*10830*/  IMAD.WIDE R164, R181, 0x4, R98 ;  /* 0x00000004b5a47825 */ /* 0x008fe200078e0262 */
[----:B------:R-:W-:-:S03]  /*10840*/  ISETP.GE.U32.AND P3, PT, R42, 0x7ffffe8e, PT ;  /* 0x7ffffe8e2a00780c */ /* 0x000fc60003f66070 */
[----:B-1----:R-:W-:Y:S01]  /*10850*/  IMAD.WIDE R162, R181, 0x4, R40 ;  /* 0x00000004b5a27825 */ /* 0x002fe200078e0228 */
[----:B------:R-:W-:Y:S01]  /*10860*/  IADD3 R40, R48, -0x97, RZ ;  /* 0xffffff6930287810 */ /* 0x000fe20007ffe0ff */
[----:B------:R-:W1:Y:S01]  /*10870*/  LDC R41, c[0x0][0x230] ;  /* 0x00008c00ff297b82 */ /* 0x000e620000000800 */
[----:B------:R3:W-:Y:S01]  /*10880*/  LDGSTS.E [R249+0x1800c], desc[UR60][R164.64], !P0 ;  /* 0x1800c000a4f97fae */ /* 0x0007e2000c12187c */
[----:B------:R-:W-:-:S03]  /*10890*/  VIADD R42, R47, 0xffffff0c ;  /* 0xffffff0c2f2a7836 */ /* 0x000fc60000000000 */
[----:B------:R4:W-:Y:S01]  /*108a0*/  LDGSTS.E [R249+0x1c000], desc[UR60][R162.64], !P2 ;  /* 0x1c000000a2f97fae */ /* 0x0009e2000d12187c */
[----:B------:R-:W-:Y:S02]  /*108b0*/  ISETP.GE.U32.AND P2, PT, R40, 0x7ffffeea, PT ;  /* 0x7ffffeea2800780c */ /* 0x000fe40003f46070 */
[----:B------:R-:W1:Y:S01]  /*108c0*/  LDC R40, c[0x0][0x230] ;  /* 0x00008c00ff287b82 */ /* 0x000e620000000800 */
[----:B------:R-:W-:Y:S01]  /*108d0*/  ISETP.GE.U32.AND P0, PT, R42, 0x7ffffe8d, PT ;  /* 0x7ffffe8d2a00780c */ /* 0x000fe20003f06070 */
[----:B------:R-:W-:Y:S01]  /*108e0*/  IMAD.WIDE R166, R181, 0x4, R38 ;  /* 0x00000004b5a67825 */ /* 0x000fe200078e0226 */
[----:B------:R3:W-:Y:S05]  /*108f0*/  STL.64 [R1+0x588], R164 ;  /* 0x000588a401007387 */ /* 0x0007ea0000100a00 */
[----:B------:R-:W1:Y:S01]  /*10900*/  LDC R39, c[0x0][0x230] ;  /* 0x00008c00ff277b82 */ /* 0x000e620000000800 */
[----:B------:R4:W-:Y:S01]  /*10910*/  STL.64 [R1+0x698], R162 ;  /* 0x000698a201007387 */ /* 0x0009e20000100a00 */
[----:B------:R-:W-:-:S03]  /*10920*/  VIADD R38, R49, 0xffffff68 ;  /* 0xffffff6831267836 */ /* 0x000fc60000000000 */
[----:B------:R-:W-:Y:S01]  /*10930*/  LDGSTS.E [R249+0x1c004], desc[UR60][R166.64], !P4 ;  /* 0x1c004000a6f97fae */ /* 0x000fe2000e12187c */
[C---:B---3--:R-:W-:Y:S02]  /*10940*/  IMAD.WIDE R164, R181.reuse, 0x4, R36 ;  /* 0x00000004b5a47825 */ /* 0x048fe400078e0224 */
[----:B------:R-:W3:Y:S02]  /*10950*/  LDC R42, c[0x0][0x230] ;  /* 0x00008c00ff2a7b82 */ /* 0x000ee40000000800 */
[----:B------:R-:W-:Y:S01]  /*10960*/  VIADD R36, R50, 0xffffff67 ;  /* 0xffffff6732247836 */ /* 0x000fe20000000000 */
[----:B------:R-:W-:Y:S01]  /*10970*/  LDGSTS.E [R249+0x1c008], desc[UR60][R164.64], !P3 ;  /* 0x1c008000a4f97fae */ /* 0x000fe2000d92187c */
[----:B----4-:R-:W-:-:S03]  /*10980*/  IMAD.WIDE R162, R181, 0x4, R34 ;  /* 0x00000004b5a27825 */ /* 0x010fc600078e0222 */
[----:B------:R-:W-:Y:S01]  /*10990*/  ISETP.GE.U32.AND P3, PT, R36, 0x7ffffee8, PT ;  /* 0x7ffffee82400780c */ /* 0x000fe20003f66070 */
[----:B--2---:R-:W-:Y:S01]  /*109a0*/  VIADD R34, R43, 0xffffff66 ;  /* 0xffffff662b227836 */ /* 0x004fe20000000000 */
[----:B------:R-:W2:Y:S01]  /*109b0*/  LDC R36, c[0x0][0x230] ;  /* 0x00008c00ff247b82 */ /* 0x000ea20000000800 */
[C---:B------:R-:W-:Y:S01]  /*109c0*/  IMAD.WIDE R226, R181.reuse, 0x4, R226 ;  /* 0x00000004b5e27825 */ /* 0x040fe200078e02e2 */
[----:B------:R-:W-:Y:S01]  /*109d0*/  LDGSTS.E [R249+0x1c00c], desc[UR60][R162.64], !P0 ;  /* 0x1c00c000a2f97fae */ /* 0x000fe2000c12187c */
[----:B------:R-:W-:Y:S02]  /*109e0*/  ISETP.GE.U32.AND P4, PT, R38, 0x7ffffee9, PT ;  /* 0x7ffffee92600780c */ /* 0x000fe40003f86070 */
[----:B------:R-:W-:Y:S01]  /*109f0*/  VIADD R35, R44, 0xffffff4b ;  /* 0xffffff4b2c237836 */ /* 0x000fe20000000000 */
[----:B------:R-:W-:Y:S01]  /*10a00*/  ISETP.GE.U32.AND P0, PT, R34, 0x7ffffee7, PT ;  /* 0x7ffffee72200780c */ /* 0x000fe20003f06070 */
[----:B------:R-:W-:Y:S01]  /*10a10*/  IMAD.WIDE R224, R181, 0x4, R224 ;  /* 0x00000004b5e07825 */ /* 0x000fe200078e02e0 */
[----:B------:R-:W4:Y:S01]  /*10a20*/  LDC R37, c[0x0][0x230] ;  /* 0x00008c00ff257b82 */ /* 0x000f220000000800 */
[----:B------:R-:W-:Y:S02]  /*10a30*/  LDGSTS.E [R250+0x10000], desc[UR60][R226.64], !P6 ;  /* 0x10000000e2fa7fae */ /* 0x000fe4000f12187c */
[----:B-1----:R-:W-:Y:S01]  /*10a40*/  VIADD R34, R41, 0xffffff4a ;  /* 0xffffff4a29227836 */ /* 0x002fe20000000000 */
[----:B------:R-:W-:Y:S01]  /*10a50*/  ISETP.GE.U32.AND P6, PT, R35, 0x7ffffecc, PT ;  /* 0x7ffffecc2300780c */ /* 0x000fe20003fc6070 */
[----:B------:R-:W-:Y:S03]  /*10a60*/  LDGSTS.E [R250+0x10004], desc[UR60][R224.64], !P5 ;  /* 0x10004000e0fa7fae */ /* 0x000fe6000e92187c */
[----:B------:R-:W1:Y:S01]  /*10a70*/  LDC R38, c[0x0][0x230] ;  /* 0x00008c00ff267b82 */ /* 0x000e620000000800 */
[----:B------:R-:W-:Y:S01]  /*10a80*/  ISETP.GE.U32.AND P5, PT, R34, 0x7ffffecb, PT ;  /* 0x7ffffecb2200780c */ /* 0x000fe20003fa6070 */
[----:B------:R-:W-:-:S04]  /*10a90*/  IMAD.WIDE R222, R181, 0x4, R222 ;  /* 0x00000004b5de7825 */ /* 0x000fc800078e02de */
[----:B------:R-:W-:Y:S01]  /*10aa0*/  VIADD R35, R40, 0xffffff49 ;  /* 0xffffff4928237836 */ /* 0x000fe20000000000 */
[----:B------:R-:W-:Y:S01]  /*10ab0*/  LDGSTS.E [R250+0x10008], desc[UR60][R222.64], !P2 ;  /* 0x10008000defa7fae */ /* 0x000fe2000d12187c */
[----:B------:R-:W-:Y:S01]  /*10ac0*/  IMAD.WIDE R220, R181, 0x4, R220 ;  /* 0x00000004b5dc7825 */ /* 0x000fe200078e02dc */
[----:B------:R-:W1:Y:S03]  /*10ad0*/  LDC R40, c[0x0][0x230] ;  /* 0x00008c00ff287b82 */ /* 0x000e660000000800 */
[----:B------:R-:W-:Y:S01]  /*10ae0*/  VIADD R34, R45, 0xffffff48 ;  /* 0xffffff482d227836 */ /* 0x000fe20000000000 */
[----:B------:R-:W-:Y:S01]  /*10af0*/  ISETP.GE.U32.AND P2, PT, R35, 0x7ffffeca, PT ;  /* 0x7ffffeca2300780c */ /* 0x000fe20003f46070 */
[----:B------:R-:W-:Y:S01]  /*10b00*/  IMAD.WIDE R160, R181, 0x4, R160 ;  /* 0x00000004b5a07825 */ /* 0x000fe200078e02a0 */
[----:B------:R-:W-:Y:S02]  /*10b10*/  LDGSTS.E [R250+0x1000c], desc[UR60][R220.64], !P4 ;  /* 0x1000c000dcfa7fae */ /* 0x000fe4000e12187c */
[----:B------:R-:W-:Y:S01]  /*10b20*/  ISETP.GE.U32.AND P4, PT, R34, 0x7ffffec9, PT ;  /* 0x7ffffec92200780c */ /* 0x000fe20003f86070 */
[----:B------:R-:W-:Y:S01]  /*10b30*/  VIADD R35, R39, 0xffffff2b ;  /* 0xffffff2b27237836 */ /* 0x000fe20000000000 */
[----:B------:R-:W-:Y:S01]  /*10b40*/  LDGSTS.E [R250+0x14000], desc[UR60][R160.64], !P6 ;  /* 0x14000000a0fa7fae */ /* 0x000fe2000f12187c */
[----:B------:R-:W-:Y:S01]  /*10b50*/  IMAD.WIDE R158, R181, 0x4, R158 ;  /* 0x00000004b59e7825 */ /* 0x000fe200078e029e */
[----:B------:R-:W1:Y:S03]  /*10b60*/  LDC R39, c[0x0][0x230] ;  /* 0x00008c00ff277b82 */ /* 0x000e660000000800 */
[----:B---3--:R-:W-:Y:S01]  /*10b70*/  VIADD R34, R42, 0xffffff2a ;  /* 0xffffff2a2a227836 */ /* 0x008fe20000000000 */
[----:B------:R-:W-:Y:S01]  /*10b80*/  ISETP.GE.U32.AND P6, PT, R35, 0x7ffffeac, PT ;  /* 0x7ffffeac2300780c */ /* 0x000fe20003fc6070 */
[----:B------:R3:W-:Y:S03]  /*10b90*/  LDGSTS.E [R250+0x14004], desc[UR60][R158.64], !P5 ;  /* 0x140040009efa7fae */ /* 0x0007e6000e92187c */
[----:B------:R-:W3:Y:S01]  /*10ba0*/  LDC R42, c[0x0][0x230] ;  /* 0x00008c00ff2a7b82 */ /* 0x000ee20000000800 */
[----:B------:R-:W-:Y:S01]  /*10bb0*/  ISETP.GE.U32.AND P5, PT, R34, 0x7ffffeab, PT ;  /* 0x7ffffeab2200780c */ /* 0x000fe20003fa6070 */
[C---:B------:R-:W-:Y:S01]  /*10bc0*/  IMAD.WIDE R156, R181.reuse, 0x4, R156 ;  /* 0x00000004b59c7825 */ /* 0x040fe200078e029c */
[----:B------:R-:W-:Y:S03]  /*10bd0*/  STL.64 [R1+0x6a0], R166 ;  /* 0x0006a0a601007387 */ /* 0x000fe60000100a00 */
[----:B--2---:R-:W-:Y:S01]  /*10be0*/  VIADD R34, R36, 0xffffff29 ;  /* 0xffffff2924227836 */ /* 0x004fe20000000000 */
[----:B------:R-:W-:Y:S01]  /*10bf0*/  STL.64 [R1+0x6a8], R164 ;  /* 0x0006a8a401007387 */ /* 0x000fe20000100a00 */
[----:B------:R-:W2:Y:S01]  /*10c00*/  LDC R41, c[0x0][0x230] ;  /* 0x00008c00ff297b82 */ /* 0x000ea20000000800 */
[----:B------:R-:W-:-:S02]  /*10c10*/  IMAD.WIDE R154, R181, 0x4, R154 ;  /* 0x00000004b59a7825 */ /* 0x000fc400078e029a */
[----:B------:R-:W-:Y:S02]  /*10c20*/  STL.64 [R1+0x6b0], R162 ;  /* 0x0006b0a201007387 */ /* 0x000fe40000100a00 */
[----:B----4-:R-:W-:Y:S02]  /*10c30*/  VIADD R35, R37, 0xffffff28 ;  /* 0xffffff2825237836 */ /* 0x010fe40000000000 */
[----:B------:R-:W-:Y:S01]  /*10c40*/  STL.64 [R1], R160 ;  /* 0x000000a001007387 */ /* 0x000fe20000100a00 */
[----:B------:R-:W4:Y:S03]  /*10c50*/  LDC R36, c[0x0][0x230] ;  /* 0x00008c00ff247b82 */ /* 0x000f260000000800 */
[----:B------:R3:W-:Y:S04]  /*10c60*/  STL.64 [R1+0x8], R158 ;  /* 0x0000089e01007387 */ /* 0x0007e80000100a00 */
[----:B------:R3:W-:Y:S01]  /*10c70*/  LDGSTS.E [R250+0x14008], desc[UR60][R156.64], !P2 ;  /* 0x140080009cfa7fae */ /* 0x0007e2000d12187c */
[----:B------:R-:W-:Y:S01]  /*10c80*/  ISETP.GE.U32.AND P2, PT, R34, 0x7ffffeaa, PT ;  /* 0x7ffffeaa2200780c */ /* 0x000fe20003f46070 */
[----:B-1----:R-:W-:Y:S01]  /*10c90*/  VIADD R34, R38, 0xffffff0b ;  /* 0xffffff0b26227836 */ /* 0x002fe20000000000 */
[----:B------:R-:W1:Y:S01]  /*10ca0*/  LDC R37, c[0x0][0x230] ;  /* 0x00008c00ff257b82 */ /* 0x000e620000000800 */
[----:B------:R2:W-:Y:S01]  /*10cb0*/  LDGSTS.E [R250+0x1400c], desc[UR60][R154.64], !P4 ;  /* 0x1400c0009afa7fae */ /* 0x0005e2000e12187c */
[----:B---3--:R-:W-:Y:S01]  /*10cc0*/  IMAD.WIDE R158, R181, 0x4, R96 ;  /* 0x00000004b59e7825 */ /* 0x008fe200078e0260 */
[----:B------:R-:W-:-:S02]  /*10cd0*/  ISETP.GE.U32.AND P4, PT, R35, 0x7ffffea9, PT ;  /* 0x7ffffea92300780c */ /* 0x000fc40003f86070 */
[----:B------:R3:W-:Y:S03]  /*10ce0*/  STL.64 [R1+0x10], R156 ;  /* 0x0000109c01007387 */ /* 0x0007e60000100a00 */
[----:B------:R-:W1:Y:S01]  /*10cf0*/  LDC R38, c[0x0][0x230] ;  /* 0x00008c00ff267b82 */ /* 0x000e620000000800 */
[----:B------:R-:W-:Y:S01]  /*10d00*/  LDGSTS.E [R250+0x18000], desc[UR60][R158.64], !P6 ;  /* 0x180000009efa7fae */ /* 0x000fe2000f12187c */
[----:B------:R-:W-:-:S03]  /*10d10*/  ISETP.GE.U32.AND P6, PT, R34, 0x7ffffe8c, PT ;  /* 0x7ffffe8c2200780c */ /* 0x000fc60003fc6070 */
[----:B------:R2:W-:Y:S01]  /*10d20*/  STL.64 [R1+0x470], R154 ;  /* 0x0004709a01007387 */ /* 0x0005e20000100a00 */
[----:B------:R-:W-:Y:S01]  /*10d30*/  IADD3 R35, R40, -0x9b, RZ ;  /* 0xffffff6528237810 */ /* 0x000fe20007ffe0ff */
[C---:B---3--:R-:W-:Y:S02]  /*10d40*/  IMAD.WIDE R156, R181.reuse, 0x4, R94 ;  /* 0x00000004b59c7825 */ /* 0x048fe400078e025e */
[----:B------:R-:W-:Y:S02]  /*10d50*/  STL.64 [R1+0x550], R158 ;  /* 0x0005509e01007387 */ /* 0x000fe40000100a00 */
[----:B--2---:R-:W-:Y:S02]  /*10d60*/  IMAD.WIDE R154, R181, 0x4, R92 ;  /* 0x00000004b59a7825 */ /* 0x004fe400078e025c */
[----:B------:R2:W-:Y:S04]  /*10d70*/  STL.64 [R1+0x558], R156 ;  /* 0x0005589c01007387 */ /* 0x0005e80000100a00 */
[----:B------:R2:W-:Y:S01]  /*10d80*/  LDGSTS.E [R250+0x18004], desc[UR60][R156.64], !P5 ;  /* 0x180040009cfa7fae */ /* 0x0005e2000e92187c */
[----:B------:R-:W-:Y:S01]  /*10d90*/  VIADD R34, R39, 0xffffff0a ;  /* 0xffffff0a27227836 */ /* 0x000fe20000000000 */
[----:B------:R-:W-:-:S02]  /*10da0*/  ISETP.GE.U32.AND P5, PT, R35, 0x7ffffee6, PT ;  /* 0x7ffffee62300780c */ /* 0x000fc40003fa6070 */
[----:B------:R3:W-:Y:S01]  /*10db0*/  STL.64 [R1+0x560], R154 ;  /* 0x0005609a01007387 */ /* 0x0007e20000100a00 */
[----:B------:R-:W1:Y:S03]  /*10dc0*/  LDC R35, c[0x0][0x230] ;  /* 0x00008c00ff237b82 */ /* 0x000e660000000800 */
[----:B------:R3:W-:Y:S01]  /*10dd0*/  LDGSTS.E [R250+0x18008], desc[UR60][R154.64], !P2 ;  /* 0x180080009afa7fae */ /* 0x0007e2000d12187c */
[----:B--2---:R-:W-:Y:S01]  /*10de0*/  IMAD.WIDE R156, R181, 0x4, R90 ;  /* 0x00000004b59c7825 */ /* 0x004fe200078e025a */
[----:B------:R-:W-:-:S04]  /*10df0*/  ISETP.GE.U32.AND P2, PT, R34, 0x7ffffe8b, PT ;  /* 0x7ffffe8b2200780c */ /* 0x000fc80003f46070 */
[----:B------:R2:W-:Y:S01]  /*10e00*/  LDGSTS.E [R250+0x1800c], desc[UR60][R156.64], !P4 ;  /* 0x1800c0009cfa7fae */ /* 0x0005e2000e12187c */
[----:B---3--:R-:W-:Y:S02]  /*10e10*/  IMAD.WIDE R154, R181, 0x4, R32 ;  /* 0x00000004b59a7825 */ /* 0x008fe400078e0220 */
[----:B------:R-:W3:Y:S02]  /*10e20*/  LDC R33, c[0x0][0x230] ;  /* 0x00008c00ff217b82 */ /* 0x000ee40000000800 */
[----:B------:R-:W-:Y:S01]  /*10e30*/  VIADD R32, R42, 0xffffff08 ;  /* 0xffffff082a207836 */ /* 0x000fe20000000000 */
[----:B------:R2:W-:Y:S01]  /*10e40*/  LDGSTS.E [R250+0x1c000], desc[UR60][R154.64], !P6 ;  /* 0x1c0000009afa7fae */ /* 0x0005e2000f12187c */
[----:B------:R-:W-:-:S03]  /*10e50*/  VIADD R34, R41, 0xffffff09 ;  /* 0xffffff0929227836 */ /* 0x000fc60000000000 */
[----:B------:R-:W-:Y:S02]  /*10e60*/  ISETP.GE.U32.AND P6, PT, R32, 0x7ffffe89, PT ;  /* 0x7ffffe892000780c */ /* 0x000fe40003fc6070 */
[----:B------:R-:W3:Y:S01]  /*10e70*/  LDC R32, c[0x0][0x230] ;  /* 0x00008c00ff207b82 */ /* 0x000ee20000000800 */
[----:B------:R-:W-:Y:S01]  /*10e80*/  ISETP.GE.U32.AND P4, PT, R34, 0x7ffffe8a, PT ;  /* 0x7ffffe8a2200780c */ /* 0x000fe20003f86070 */
[C---:B------:R-:W-:Y:S01]  /*10e90*/  IMAD.WIDE R158, R181.reuse, 0x4, R30 ;  /* 0x00000004b59e7825 */ /* 0x040fe200078e021e */
[----:B------:R2:W-:Y:S03]  /*10ea0*/  STL.64 [R1+0x568], R156 ;  /* 0x0005689c01007387 */ /* 0x0005e60000100a00 */
[----:B----4-:R-:W-:Y:S01]  /*10eb0*/  VIADD R30, R36, 0xffffff64 ;  /* 0xffffff64241e7836 */ /* 0x010fe20000000000 */
[----:B------:R-:W-:Y:S01]  /*10ec0*/  LDGSTS.E [R250+0x1c004], desc[UR60][R158.64], !P2 ;  /* 0x1c0040009efa7fae */ /* 0x000fe2000d12187c */
[----:B------:R-:W4:Y:S03]  /*10ed0*/  LDC R34, c[0x0][0x230] ;  /* 0x00008c00ff227b82 */ /* 0x000f260000000800 */
[----:B------:R1:W-:Y:S01]  /*10ee0*/  STL.64 [R1+0x678], R154 ;  /* 0x0006789a01007387 */ /* 0x0003e20000100a00 */
[----:B------:R-:W-:Y:S01]  /*10ef0*/  ISETP.GE.U32.AND P2, PT, R30, 0x7ffffee5, PT ;  /* 0x7ffffee51e00780c */ /* 0x000fe20003f46070 */
[----:B--2---:R-:W-:-:S03]  /*10f00*/  IMAD.WIDE R156, R181, 0x4, R28 ;  /* 0x00000004b59c7825 */ /* 0x004fc600078e021c */
[----:B------:R-:W2:Y:S01]  /*10f10*/  LDC R30, c[0x0][0x230] ;  /* 0x00008c00ff1e7b82 */ /* 0x000ea20000000800 */
[C---:B------:R-:W-:Y:S01]  /*10f20*/  IMAD.WIDE R218, R181.reuse, 0x4, R218 ;  /* 0x00000004b5da7825 */ /* 0x040fe200078e02da */
[----:B------:R-:W-:Y:S03]  /*10f30*/  LDGSTS.E [R250+0x1c008], desc[UR60][R156.64], !P4 ;  /* 0x1c0080009cfa7fae */ /* 0x000fe6000e12187c */
[----:B-1----:R-:W-:-:S03]  /*10f40*/  IMAD.WIDE R154, R181, 0x4, R26 ;  /* 0x00000004b59a7825 */ /* 0x002fc600078e021a */
[----:B------:R-:W1:Y:S01]  /*10f50*/  LDC R28, c[0x0][0x230] ;  /* 0x00008c00ff1c7b82 */ /* 0x000e620000000800 */
[----:B------:R-:W-:Y:S01]  /*10f60*/  VIADD R26, R38, 0xffffff62 ;  /* 0xffffff62261a7836 */ /* 0x000fe20000000000 */
[----:B------:R2:W-:Y:S01]  /*10f70*/  LDGSTS.E [R250+0x1c00c], desc[UR60][R154.64], !P6 ;  /* 0x1c00c0009afa7fae */ /* 0x0005e2000f12187c */
[----:B------:R-:W-:-:S03]  /*10f80*/  VIADD R27, R35, 0xffffff47 ;  /* 0xffffff47231b7836 */ /* 0x000fc60000000000 */
[----:B------:R-:W-:Y:S02]  /*10f90*/  ISETP.GE.U32.AND P6, PT, R26, 0x7ffffee3, PT ;  /* 0x7ffffee31a00780c */ /* 0x000fe40003fc6070 */
[----:B------:R-:W2:Y:S01]  /*10fa0*/  LDC R29, c[0x0][0x230] ;  /* 0x00008c00ff1d7b82 */ /* 0x000ea20000000800 */
[----:B---3--:R-:W-:Y:S01]  /*10fb0*/  VIADD R26, R33, 0xffffff46 ;  /* 0xffffff46211a7836 */ /* 0x008fe20000000000 */
[----:B------:R-:W-:Y:S01]  /*10fc0*/  LDGSTS.E [R251+0x10000], desc[UR60][R218.64], !P3 ;  /* 0x10000000dafb7fae */ /* 0x000fe2000d92187c */
[----:B------:R-:W-:Y:S01]  /*10fd0*/  VIADD R31, R37, 0xffffff63 ;  /* 0xffffff63251f7836 */ /* 0x000fe20000000000 */
[----:B------:R-:W-:Y:S01]  /*10fe0*/  ISETP.GE.U32.AND P3, PT, R27, 0x7ffffec8, PT ;  /* 0x7ffffec81b00780c */ /* 0x000fe20003f66070 */
[----:B------:R-:W-:-:S03]  /*10ff0*/  IMAD.WIDE R216, R181, 0x4, R216 ;  /* 0x00000004b5d87825 */ /* 0x000fc600078e02d8 */
[----:B------:R-:W3:Y:S01]  /*11000*/  LDC R33, c[0x0][0x230] ;  /* 0x00008c00ff217b82 */ /* 0x000ee20000000800 */
[----:B------:R-:W-:Y:S01]  /*11010*/  VIADD R27, R32, 0xffffff45 ;  /* 0xffffff45201b7836 */ /* 0x000fe20000000000 */
[----:B------:R-:W-:Y:S01]  /*11020*/  ISETP.GE.U32.AND P4, PT, R31, 0x7ffffee4, PT ;  /* 0x7ffffee41f00780c */ /* 0x000fe20003f86070 */
[----:B------:R-:W-:Y:S01]  /*11030*/  LDGSTS.E [R251+0x10004], desc[UR60][R216.64], !P0 ;  /* 0x10004000d8fb7fae */ /* 0x000fe2000c12187c */
[----:B------:R-:W-:Y:S01]  /*11040*/  IMAD.WIDE R214, R181, 0x4, R214 ;  /* 0x00000004b5d67825 */ /* 0x000fe200078e02d6 */
[----:B------:R-:W-:-:S03]  /*11050*/  ISETP.GE.U32.AND P0, PT, R26, 0x7ffffec7, PT ;  /* 0x7ffffec71a00780c */ /* 0x000fc60003f06070 */
[----:B------:R-:W3:Y:S01]  /*11060*/  LDC R32, c[0x0][0x230] ;  /* 0x00008c00ff207b82 */ /* 0x000ee20000000800 */
[----:B------:R-:W-:Y:S01]  /*11070*/  IMAD.WIDE R212, R181, 0x4, R212 ;  /* 0x00000004b5d47825 */ /* 0x000fe200078e02d4 */
[----:B------:R-:W-:Y:S03]  /*11080*/  LDGSTS.E [R251+0x10008], desc[UR60][R214.64], !P5 ;  /* 0x10008000d6fb7fae */ /* 0x000fe6000e92187c */
[----:B----4-:R-:W-:-:S03]  /*11090*/  VIADD R26, R34, 0xffffff44 ;  /* 0xffffff44221a7836 */ /* 0x010fc60000000000 */
[----:B------:R-:W4:Y:S01]  /*110a0*/  LDC R31, c[0x0][0x230] ;  /* 0x00008c00ff1f7b82 */ /* 0x000f220000000800 */
[----:B------:R-:W-:Y:S01]  /*110b0*/  STL.64 [R1+0x680], R158 ;  /* 0x0006809e01007387 */ /* 0x000fe20000100a00 */
[----:B------:R-:W-:Y:S01]  /*110c0*/  ISETP.GE.U32.AND P5, PT, R27, 0x7ffffec6, PT ;  /* 0x7ffffec61b00780c */ /* 0x000fe20003fa6070 */
[----:B------:R-:W-:Y:S02]  /*110d0*/  IMAD.WIDE R152, R181, 0x4, R152 ;  /* 0x00000004b5987825 */ /* 0x000fe400078e0298 */
[----:B------:R-:W-:Y:S03]  /*110e0*/  STL.64 [R1+0x688], R156 ;  /* 0x0006889c01007387 */ /* 0x000fe60000100a00 */
[----:B------:R-:W4:Y:S01]  /*110f0*/  LDC R34, c[0x0][0x230] ;  /* 0x00008c00ff227b82 */ /* 0x000f220000000800 */
[----:B------:R-:W-:Y:S01]  /*11100*/  LDGSTS.E [R251+0x1000c], desc[UR60][R212.64], !P2 ;  /* 0x1000c000d4fb7fae */ /* 0x000fe2000d12187c */
[----:B------:R-:W-:Y:S01]  /*11110*/  ISETP.GE.U32.AND P2, PT, R26, 0x7ffffec5, PT ;  /* 0x7ffffec51a00780c */ /* 0x000fe20003f46070 */
[----:B-1----:R-:W-:-:S02]  /*11120*/  VIADD R26, R28, 0xffffff27 ;  /* 0xffffff271c1a7836 */ /* 0x002fc40000000000 */
[----:B------:R1:W-:Y:S01]  /*11130*/  STL.64 [R1+0x690], R154 ;  /* 0x0006909a01007387 */ /* 0x0003e20000100a00 */
[----:B--2---:R-:W-:Y:S02]  /*11140*/  VIADD R27, R30, 0xffffff26 ;  /* 0xffffff261e1b7836 */ /* 0x004fe40000000000 */
[----:B------:R-:W2:Y:S01]  /*11150*/  LDC R28, c[0x0][0x230] ;  /* 0x00008c00ff1c7b82 */ /* 0x000ea20000000800 */
[----:B------:R1:W-:Y:S04]  /*11160*/  STL.64 [R1+0x18], R152 ;  /* 0x0000189801007387 */ /* 0x0003e80000100a00 */
[----:B------:R3:W-:Y:S01]  /*11170*/  LDGSTS.E [R251+0x14000], desc[UR60][R152.64], !P3 ;  /* 0x1400000098fb7fae */ /* 0x0007e2000d92187c */
[----:B-1----:R-:W-:Y:S01]  /*11180*/  IMAD.WIDE R154, R181, 0x4, R150 ;  /* 0x00000004b59a7825 */ /* 0x002fe200078e0296 */
[----:B------:R-:W-:Y:S01]  /*11190*/  ISETP.GE.U32.AND P3, PT, R26, 0x7ffffea8, PT ;  /* 0x7ffffea81a00780c */ /* 0x000fe20003f66070 */
[----:B------:R-:W1:Y:S01]  /*111a0*/  LDC R30, c[0x0][0x230] ;  /* 0x00008c00ff1e7b82 */ /* 0x000e620000000800 */
[----:B------:R-:W-:-:S02]  /*111b0*/  IADD3 R26, R29, -0xdb, RZ ;  /* 0xffffff251d1a7810 */ /* 0x000fc40007ffe0ff */
[----:B------:R3:W-:Y:S01]  /*111c0*/  LDGSTS.E [R251+0x14004], desc[UR60][R154.64], !P0 ;  /* 0x140040009afb7fae */ /* 0x0007e2000c12187c */
[----:B------:R-:W-:Y:S01]  /*111d0*/  ISETP.GE.U32.AND P0, PT, R27, 0x7ffffea7, PT ;  /* 0x7ffffea71b00780c */ /* 0x000fe20003f06070 */
[----:B---3--:R-:W-:Y:S02]  /*111e0*/  IMAD.WIDE R152, R181, 0x4, R148 ;  /* 0x00000004b5987825 */ /* 0x008fe400078e0294 */
[----:B------:R3:W-:Y:S01]  /*111f0*/  STL.64 [R1+0x20], R154 ;  /* 0x0000209a01007387 */ /* 0x0007e20000100a00 */
[----:B------:R-:W1:Y:S01]  /*11200*/  LDC R29, c[0x0][0x230] ;  /* 0x00008c00ff1d7b82 */ /* 0x000e620000000800 */
[----:B------:R-:W-:Y:S02]  /*11210*/  VIADD R27, R33, 0xffffff24 ;  /* 0xffffff24211b7836 */ /* 0x000fe40000000000 */
[----:B------:R4:W-:Y:S01]  /*11220*/  LDGSTS.E [R251+0x14008], desc[UR60][R152.64], !P5 ;  /* 0x1400800098fb7fae */ /* 0x0009e2000e92187c */
[----:B------:R-:W-:Y:S01]  /*11230*/  ISETP.GE.U32.AND P5, PT, R26, 0x7ffffea6, PT ;  /* 0x7ffffea61a00780c */ /* 0x000fe20003fa6070 */
[----:B------:R-:W-:-:S02]  /*11240*/  VIADD R26, R32, 0xffffff07 ;  /* 0xffffff07201a7836 */ /* 0x000fc40000000000 */
[----:B------:R4:W-:Y:S01]  /*11250*/  STL.64 [R1+0x28], R152 ;  /* 0x0000289801007387 */ /* 0x0009e20000100a00 */
[----:B------:R-:W1:Y:S01]  /*11260*/  LDC R32, c[0x0][0x230] ;  /* 0x00008c00ff207b82 */ /* 0x000e620000000800 */
[----:B---3--:R-:W-:-:S05]  /*11270*/  IMAD.WIDE R154, R181, 0x4, R146 ;  /* 0x00000004b59a7825 */ /* 0x008fca00078e0292 */
[----:B------:R3:W-:Y:S01]  /*11280*/  STL.64 [R1+0x30], R154 ;  /* 0x0000309a01007387 */ /* 0x0007e20000100a00 */
[----:B----4-:R-:W-:-:S03]  /*11290*/  IMAD.WIDE R152, R181, 0x4, R88 ;  /* 0x00000004b5987825 */ /* 0x010fc600078e0258 */
[----:B------:R3:W-:Y:S01]  /*112a0*/  LDGSTS.E [R251+0x1400c], desc[UR60][R154.64], !P2 ;  /* 0x1400c0009afb7fae */ /* 0x0007e2000d12187c */
[----:B------:R-:W-:Y:S01]  /*112b0*/  ISETP.GE.U32.AND P2, PT, R27, 0x7ffffea5, PT ;  /* 0x7ffffea51b00780c */ /* 0x000fe20003f46070 */
[----:B------:R-:W-:Y:S02]  /*112c0*/  VIADD R27, R31, 0xffffff06 ;  /* 0xffffff061f1b7836 */ /* 0x000fe40000000000 */
[----:B------:R4:W-:Y:S01]  /*112d0*/  STL.64 [R1+0x530], R152 ;  /* 0x0005309801007387 */ /* 0x0009e20000100a00 */
[----:B------:R-:W1:Y:S03]  /*112e0*/  LDC R31, c[0x0][0x230] ;  /* 0x00008c00ff1f7b82 */ /* 0x000e660000000800 */
[----:B------:R4:W-:Y:S01]  /*112f0*/  LDGSTS.E [R251+0x18000], desc[UR60][R152.64], !P3 ;  /* 0x1800000098fb7fae */ /* 0x0009e2000d92187c */
[----:B---3--:R-:W-:Y:S01]  /*11300*/  IMAD.WIDE R154, R181, 0x4, R86 ;  /* 0x00000004b59a7825 */ /* 0x008fe200078e0256 */
[----:B------:R-:W-:-:S03]  /*11310*/  ISETP.GE.U32.AND P3, PT, R26, 0x7ffffe88, PT ;  /* 0x7ffffe881a00780c */ /* 0x000fc60003f66070 */
[----:B------:R-:W-:Y:S01]  /*11320*/  VIADD R26, R34, 0xffffff05 ;  /* 0xffffff05221a7836 */ /* 0x000fe20000000000 */
[----:B------:R3:W-:Y:S01]  /*11330*/  LDGSTS.E [R251+0x18004], desc[UR60][R154.64], !P0 ;  /* 0x180040009afb7fae */ /* 0x0007e2000c12187c */
[----:B------:R-:W-:Y:S01]  /*11340*/  ISETP.GE.U32.AND P0, PT, R27, 0x7ffffe87, PT ;  /* 0x7ffffe871b00780c */ /* 0x000fe20003f06070 */
[----:B----4-:R-:W-:Y:S01]  /*11350*/  IMAD.WIDE R152, R181, 0x4, R84 ;  /* 0x00000004b5987825 */ /* 0x010fe200078e0254 */
[----:B------:R-:W4:Y:S01]  /*11360*/  LDC R27, c[0x0][0x230] ;  /* 0x00008c00ff1b7b82 */ /* 0x000f220000000800 */
[----:B------:R3:W-:Y:S04]  /*11370*/  STL.64 [R1+0x538], R154 ;  /* 0x0005389a01007387 */ /* 0x0007e80000100a00 */
[----:B------:R3:W-:Y:S04]  /*11380*/  STL.64 [R1+0x540], R152 ;  /* 0x0005409801007387 */ /* 0x0007e80000100a00 */
[----:B------:R3:W-:Y:S01]  /*11390*/  LDGSTS.E [R251+0x18008], desc[UR60][R152.64], !P5 ;  /* 0x1800800098fb7fae */ /* 0x0007e2000e92187c */
[----:B------:R-:W-:Y:S01]  /*113a0*/  ISETP.GE.U32.AND P5, PT, R26, 0x7ffffe86, PT ;  /* 0x7ffffe861a00780c */ /* 0x000fe20003fa6070 */
[----:B--2---:R-:W-:-:S02]  /*113b0*/  VIADD R26, R28, 0xffffff04 ;  /* 0xffffff041c1a7836 */ /* 0x004fc40000000000 */
[C---:B---3--:R-:W-:Y:S01]  /*113c0*/  IMAD.WIDE R154, R181.reuse, 0x4, R82 ;  /* 0x00000004b59a7825 */ /* 0x048fe200078e0252 */
[----:B------:R-:W2:Y:S03]  /*113d0*/  LDC R28, c[0x0][0x230] ;  /* 0x00008c00ff1c7b82 */ /* 0x000ea60000000800 */
[C---:B------:R-:W-:Y:S01]  /*113e0*/  IMAD.WIDE R152, R181.reuse, 0x4, R24 ;  /* 0x00000004b5987825 */ /* 0x040fe200078e0218 */
[----:B------:R3:W-:Y:S04]  /*113f0*/  LDGSTS.E [R251+0x1800c], desc[UR60][R154.64], !P2 ;  /* 0x1800c0009afb7fae */ /* 0x0007e8000d12187c */
[----:B------:R-:W2:Y:S01]  /*11400*/  LDC R25, c[0x0][0x230] ;  /* 0x00008c00ff197b82 */ /* 0x000ea20000000800 */
[----:B------:R3:W-:Y:S01]  /*11410*/  STL.64 [R1+0x548], R154 ;  /* 0x0005489a01007387 */ /* 0x0007e20000100a00 */
[----:B------:R-:W-:Y:S01]  /*11420*/  ISETP.GE.U32.AND P2, PT, R26, 0x7ffffe85, PT ;  /* 0x7ffffe851a00780c */ /* 0x000fe20003f46070 */
[----:B------:R-:W-:-:S02]  /*11430*/  IMAD.WIDE R156, R181, 0x4, R22 ;  /* 0x00000004b59c7825 */ /* 0x000fc400078e0216 */
[----:B------:R4:W-:Y:S03]  /*11440*/  STL.64 [R1+0x630], R152 ;  /* 0x0006309801007387 */ /* 0x0009e60000100a00 */
[----:B------:R-:W2:Y:S01]  /*11450*/  LDC R23, c[0x0][0x230] ;  /* 0x00008c00ff177b82 */ /* 0x000ea20000000800 */
[----:B-1----:R-:W-:Y:S01]  /*11460*/  VIADD R22, R29, 0xffffff60 ;  /* 0xffffff601d167836 */ /* 0x002fe20000000000 */
[----:B------:R4:W-:Y:S01]  /*11470*/  LDGSTS.E [R251+0x1c000], desc[UR60][R152.64], !P3 ;  /* 0x1c00000098fb7fae */ /* 0x0009e2000d92187c */
[----:B---3--:R-:W-:-:S03]  /*11480*/  IMAD.WIDE R154, R181, 0x4, R20 ;  /* 0x00000004b59a7825 */ /* 0x008fc600078e0214 */
[----:B------:R1:W-:Y:S02]  /*11490*/  LDGSTS.E [R251+0x1c004], desc[UR60][R156.64], !P0 ;  /* 0x1c0040009cfb7fae */ /* 0x0003e4000c12187c */
[----:B------:R-:W3:Y:S01]  /*114a0*/  LDC R20, c[0x0][0x230] ;  /* 0x00008c00ff147b82 */ /* 0x000ee20000000800 */
[----:B------:R-:W-:Y:S01]  /*114b0*/  VIADD R24, R30, 0xffffff61 ;  /* 0xffffff611e187836 */ /* 0x000fe20000000000 */
[----:B------:R1:W-:Y:S01]  /*114c0*/  LDGSTS.E [R251+0x1c008], desc[UR60][R154.64], !P5 ;  /* 0x1c0080009afb7fae */ /* 0x0003e2000e92187c */
[----:B----4-:R-:W-:-:S05]  /*114d0*/  IMAD.WIDE R152, R181, 0x4, R18 ;  /* 0x00000004b5987825 */ /* 0x010fca00078e0212 */
[----:B------:R-:W4:Y:S01]  /*114e0*/  LDC R21, c[0x0][0x230] ;  /* 0x00008c00ff157b82 */ /* 0x000f220000000800 */
[----:B------:R-:W-:Y:S01]  /*114f0*/  VIADD R19, R32, 0xffffff43 ;  /* 0xffffff4320137836 */ /* 0x000fe20000000000 */
[----:B------:R-:W-:Y:S01]  /*11500*/  ISETP.GE.U32.AND P0, PT, R22, 0x7ffffee1, PT ;  /* 0x7ffffee11600780c */ /* 0x000fe20003f06070 */
[----:B------:R-:W-:Y:S01]  /*11510*/  IMAD.WIDE R210, R181, 0x4, R210 ;  /* 0x00000004b5d27825 */ /* 0x000fe200078e02d2 */
[----:B------:R-:W-:Y:S01]  /*11520*/  ISETP.GE.U32.AND P3, PT, R24, 0x7ffffee2, PT ;  /* 0x7ffffee21800780c */ /* 0x000fe20003f66070 */
[----:B------:R4:W-:Y:S01]  /*11530*/  LDGSTS.E [R251+0x1c00c], desc[UR60][R152.64], !P2 ;  /* 0x1c00c00098fb7fae */ /* 0x0009e2000d12187c */
[----:B------:R-:W-:Y:S01]  /*11540*/  ISETP.GE.U32.AND P5, PT, R19, 0x7ffffec4, PT ;  /* 0x7ffffec41300780c */ /* 0x000fe20003fa6070 */
[----:B------:R-:W-:Y:S01]  /*11550*/  VIADD R19, R31, 0xffffff41 ;  /* 0xffffff411f137836 */ /* 0x000fe20000000000 */
[----:B------:R-:W4:Y:S01]  /*11560*/  LDC R22, c[0x0][0x230] ;  /* 0x00008c00ff167b82 */ /* 0x000f220000000800 */
[----:B------:R-:W-:Y:S01]  /*11570*/  VIADD R18, R27, 0xffffff42 ;  /* 0xffffff421b127836 */ /* 0x000fe20000000000 */
[----:B------:R-:W-:Y:S01]  /*11580*/  LDGSTS.E [R252+0x10000], desc[UR60][R210.64], !P4 ;  /* 0x10000000d2fc7fae */ /* 0x000fe2000e12187c */
[----:B------:R-:W-:Y:S01]  /*11590*/  IMAD.WIDE R208, R181, 0x4, R208 ;  /* 0x00000004b5d07825 */ /* 0x000fe200078e02d0 */
[----:B------:R-:W-:-:S02]  /*115a0*/  ISETP.GE.U32.AND P4, PT, R19, 0x7ffffec2, PT ;  /* 0x7ffffec21300780c */ /* 0x000fc40003f86070 */
[----:B------:R-:W-:Y:S01]  /*115b0*/  ISETP.GE.U32.AND P2, PT, R18, 0x7ffffec3, PT ;  /* 0x7ffffec31200780c */ /* 0x000fe20003f46070 */
[----:B--2---:R-:W-:Y:S01]  /*115c0*/  VIADD R19, R25, 0xffffff23 ;  /* 0xffffff2319137836 */ /* 0x004fe20000000000 */
[----:B------:R-:W2:Y:S01]  /*115d0*/  LDC R24, c[0x0][0x230] ;  /* 0x00008c00ff187b82 */ /* 0x000ea20000000800 */
[----:B------:R-:W-:Y:S01]  /*115e0*/  VIADD R18, R28, 0xffffff40 ;  /* 0xffffff401c127836 */ /* 0x000fe20000000000 */
[----:B------:R-:W-:Y:S01]  /*115f0*/  LDGSTS.E [R252+0x10004], desc[UR60][R208.64], !P6 ;  /* 0x10004000d0fc7fae */ /* 0x000fe2000f12187c */
[----:B------:R-:W-:-:S05]  /*11600*/  IMAD.WIDE R206, R181, 0x4, R206 ;  /* 0x00000004b5ce7825 */ /* 0x000fca00078e02ce */
[----:B------:R-:W2:Y:S01]  /*11610*/  LDC R25, c[0x0][0x230] ;  /* 0x00008c00ff197b82 */ /* 0x000ea20000000800 */
[----:B------:R-:W-:Y:S01]  /*11620*/  IMAD.WIDE R182, R181, 0x4, R204 ;  /* 0x00000004b5b67825 */ /* 0x000fe200078e02cc */
[----:B------:R-:W-:-:S06]  /*11630*/  ISETP.GE.U32.AND P6, PT, R18, 0x7ffffec1, PT ;  /* 0x7ffffec11200780c */ /* 0x000fcc0003fc6070 */
[----:B------:R-:W2:Y:S01]  /*11640*/  LDC R26, c[0x0][0x230] ;  /* 0x00008c00ff1a7b82 */ /* 0x000ea20000000800 */
[----:B---3--:R-:W-:Y:S01]  /*11650*/  IADD3 R18, R20, -0xde, RZ ;  /* 0xffffff2214127810 */ /* 0x008fe20007ffe0ff */
[----:B------:R1:W-:Y:S04]  /*11660*/  STL.64 [R1+0x638], R156 ;  /* 0x0006389c01007387 */ /* 0x0003e80000100a00 */
[----:B------:R-:W-:Y:S01]  /*11670*/  LDGSTS.E [R252+0x10008], desc[UR60][R206.64], !P3 ;  /* 0x10008000cefc7fae */ /* 0x000fe2000d92187c */
[----:B------:R-:W-:-:S03]  /*11680*/  ISETP.GE.U32.AND P3, PT, R19, 0x7ffffea4, PT ;  /* 0x7ffffea41300780c */ /* 0x000fc60003f66070 */
[----:B------:R3:W-:Y:S04]  /*11690*/  STL.64 [R1+0x640], R154 ;  /* 0x0006409a01007387 */ /* 0x0007e80000100a00 */
[----:B------:R-:W-:Y:S01]  /*116a0*/  LDGSTS.E [R252+0x1000c], desc[UR60][R182.64], !P0 ;  /* 0x1000c000b6fc7fae */ /* 0x000fe2000c12187c */
[----:B-1----:R-:W-:Y:S01]  /*116b0*/  IMAD.WIDE R156, R181, 0x4, R144 ;  /* 0x00000004b59c7825 */ /* 0x002fe200078e0290 */
[----:B------:R-:W-:Y:S02]  /*116c0*/  ISETP.GE.U32.AND P0, PT, R18, 0x7ffffea3, PT ;  /* 0x7ffffea31200780c */ /* 0x000fe40003f06070 */
[----:B------:R1:W-:Y:S01]  /*116d0*/  STL.64 [R1+0x648], R152 ;  /* 0x0006489801007387 */ /* 0x0003e20000100a00 */
[----:B----4-:R-:W-:Y:S02]  /*116e0*/  VIADD R18, R21, 0xffffff21 ;  /* 0xffffff2115127836 */ /* 0x010fe40000000000 */
[C---:B---3--:R-:W-:Y:S01]  /*116f0*/  IMAD.WIDE R154, R181.reuse, 0x4, R142 ;  /* 0x00000004b59a7825 */ /* 0x048fe200078e028e */
[----:B------:R-:W-:Y:S04]  /*11700*/  STL.64 [R1+0x38], R156 ;  /* 0x0000389c01007387 */ /* 0x000fe80000100a00 */
[----:B------:R-:W-:Y:S01]  /*11710*/  LDGSTS.E [R252+0x14000], desc[UR60][R156.64], !P5 ;  /* 0x140000009cfc7fae */ /* 0x000fe2000e92187c */
[----:B-1----:R-:W-:-:S03]  /*11720*/  IMAD.WIDE R152, R181, 0x4, R140 ;  /* 0x00000004b5987825 */ /* 0x002fc600078e028c */
[----:B------:R-:W-:Y:S01]  /*11730*/  STL.64 [R1+0x40], R154 ;  /* 0x0000409a01007387 */ /* 0x000fe20000100a00 */
[----:B------:R-:W-:Y:S01]  /*11740*/  ISETP.GE.U32.AND P5, PT, R18, 0x7ffffea2, PT ;  /* 0x7ffffea21200780c */ /* 0x000fe20003fa6070 */
[----:B------:R-:W-:Y:S02]  /*11750*/  IMAD.WIDE R20, R181, 0x4, R138 ;  /* 0x00000004b5147825 */ /* 0x000fe400078e028a */
[----:B------:R-:W-:Y:S02]  /*11760*/  LDGSTS.E [R252+0x14004], desc[UR60][R154.64], !P2 ;  /* 0x140040009afc7fae */ /* 0x000fe4000d12187c */
[----:B------:R-:W-:Y:S02]  /*11770*/  VIADD R19, R23, 0xffffff20 ;  /* 0xffffff2017137836 */ /* 0x000fe40000000000 */
[----:B------:R1:W-:Y:S01]  /*11780*/  STL.64 [R1+0x48], R152 ;  /* 0x0000489801007387 */ /* 0x0003e20000100a00 */
[----:B------:R-:W-:-:S03]  /*11790*/  VIADD R18, R22, 0xffffff03 ;  /* 0xffffff0316127836 */ /* 0x000fc60000000000 */
[----:B------:R1:W-:Y:S01]  /*117a0*/  LDGSTS.E [R252+0x14008], desc[UR60][R152.64], !P4 ;  /* 0x1400800098fc7fae */ /* 0x0003e2000e12187c */
[----:B------:R-:W-:-:S03]  /*117b0*/  IMAD.WIDE R22, R181, 0x4, R78 ;  /* 0x00000004b5167825 */ /* 0x000fc600078e024e */
[----:B------:R3:W-:Y:S01]  /*117c0*/  STL.64 [R1+0x50], R20 ;  /* 0x0000501401007387 */ /* 0x0007e20000100a00 */
[----:B------:R-:W-:-:S03]  /*117d0*/  ISETP.GE.U32.AND P2, PT, R19, 0x7ffffea1, PT ;  /* 0x7ffffea11300780c */ /* 0x000fc60003f46070 */
[----:B------:R3:W-:Y:S01]  /*117e0*/  LDGSTS.E [R252+0x1400c], desc[UR60][R20.64], !P6 ;  /* 0x1400c00014fc7fae */ /* 0x0007e2000f12187c */
[----:B-1----:R-:W-:Y:S01]  /*117f0*/  IMAD.WIDE R152, R181, 0x4, R80 ;  /* 0x00000004b5987825 */ /* 0x002fe200078e0250 */
[----:B------:R-:W-:-:S04]  /*11800*/  ISETP.GE.U32.AND P4, PT, R18, 0x7ffffe84, PT ;  /* 0x7ffffe841200780c */ /* 0x000fc80003f86070 */
[----:B------:R1:W-:Y:S01]  /*11810*/  STL.64 [R1+0x4f0], R152 ;  /* 0x0004f09801007387 */ /* 0x0003e20000100a00 */
[----:B--2---:R-:W-:Y:S02]  /*11820*/  VIADD R18, R24, 0xffffff02 ;  /* 0xffffff0218127836 */ /* 0x004fe40000000000 */
[----:B---3--:R-:W-:Y:S01]  /*11830*/  VIADD R20, R25, 0xffffff00 ;  /* 0xffffff0019147836 */ /* 0x008fe20000000000 */
[----:B------:R2:W-:Y:S01]  /*11840*/  STL.64 [R1+0x500], R22 ;  /* 0x0005001601007387 */ /* 0x0005e20000100a00 */
[----:B------:R-:W-:-:S03]  /*11850*/  VIADD R19, R26, 0xffffff01 ;  /* 0xffffff011a137836 */ /* 0x000fc60000000000 */
[----:B------:R3:W-:Y:S01]  /*11860*/  LDGSTS.E [R252+0x18000], desc[UR60][R152.64], !P3 ;  /* 0x1800000098fc7fae */ /* 0x0007e2000d92187c */
[----:B------:R-:W-:-:S03]  /*11870*/  ISETP.GE.U32.AND P6, PT, R18, 0x7ffffe83, PT ;  /* 0x7ffffe831200780c */ /* 0x000fc60003fc6070 */
[----:B------:R2:W-:Y:S01]  /*11880*/  LDGSTS.E [R252+0x18004], desc[UR60][R22.64], !P0 ;  /* 0x1800400016fc7fae */ /* 0x0005e2000c12187c */
[----:B------:R-:W-:Y:S01]  /*11890*/  ISETP.GE.U32.AND P0, PT, R20, 0x7ffffe81, PT ;  /* 0x7ffffe811400780c */ /* 0x000fe20003f06070 */
[----:B------:R-:W-:Y:S02]  /*118a0*/  IMAD.WIDE R20, R181, 0x4, R76 ;  /* 0x00000004b5147825 */ /* 0x000fe400078e024c */
[----:B-1----:R-:W3:Y:S04]  /*118b0*/  LDL.LU.64 R152, [R1+0x460] ;  /* 0x0004600001987983 */ /* 0x002ee80000300a00 */
[----:B------:R-:W4:Y:S04]  /*118c0*/  LDL.LU.64 R160, [R1+0x420] ;  /* 0x0004200001a07983 */ /* 0x000f280000300a00 */
[----:B------:R-:W2:Y:S01]  /*118d0*/  LDL.LU.64 R162, [R1+0x3e0] ;  /* 0x0003e00001a27983 */ /* 0x000ea20000300a00 */
[----:B------:R-:W-:-:S03]  /*118e0*/  ISETP.GE.U32.AND P3, PT, R19, 0x7ffffe82, PT ;  /* 0x7ffffe821300780c */ /* 0x000fc60003f66070 */
[----:B------:R-:W2:Y:S01]  /*118f0*/  LDL.LU.64 R172, [R1+0x3a0] ;  /* 0x0003a00001ac7983 */ /* 0x000ea20000300a00 */
[----:B------:R-:W-:-:S03]  /*11900*/  IMAD.WIDE R18, R181, 0x4, R74 ;  /* 0x00000004b5127825 */ /* 0x000fc600078e024a */
[----:B------:R-:W2:Y:S01]  /*11910*/  LDL.LU.64 R158, [R1+0x360] ;  /* 0x00036000019e7983 */ /* 0x000ea20000300a00 */
[----:B------:R-:W-:-:S03]  /*11920*/  IMAD.WIDE R16, R181, 0x4, R16 ;  /* 0x00000004b5107825 */ /* 0x000fc600078e0210 */
[----:B------:R-:W2:Y:S01]  /*11930*/  LDL.LU.64 R154, [R1+0x320] ;  /* 0x00032000019a7983 */ /* 0x000ea20000300a00 */
[----:B------:R-:W-:-:S03]  /*11940*/  IMAD.WIDE R14, R181, 0x4, R14 ;  /* 0x00000004b50e7825 */ /* 0x000fc600078e020e */
[----:B------:R-:W2:Y:S04]  /*11950*/  LDL.LU.64 R170, [R1+0x2e0] ;  /* 0x0002e00001aa7983 */ /* 0x000ea80000300a00 */
[----:B------:R-:W2:Y:S01]  /*11960*/  LDL.LU.64 R168, [R1+0x2a0] ;  /* 0x0002a00001a87983 */ /* 0x000ea20000300a00 */
[----:B------:R-:W-:-:S03]  /*11970*/  IMAD.WIDE R12, R181, 0x4, R12 ;  /* 0x00000004b50c7825 */ /* 0x000fc600078e020c */
[----:B------:R-:W2:Y:S01]  /*11980*/  LDL.LU.64 R156, [R1+0x260] ;  /* 0x00026000019c7983 */ /* 0x000ea20000300a00 */
[----:B------:R-:W-:-:S03]  /*11990*/  IMAD.WIDE R10, R181, 0x4, R10 ;  /* 0x00000004b50a7825 */ /* 0x000fc600078e020a */
[----:B------:R-:W2:Y:S04]  /*119a0*/  LDL.LU.64 R204, [R1+0x220] ;  /* 0x0002200001cc7983 */ /* 0x000ea80000300a00 */
[----:B------:R-:W2:Y:S04]  /*119b0*/  LDL.LU.64 R250, [R1+0x1e0] ;  /* 0x0001e00001fa7983 */ /* 0x000ea80000300a00 */
[----:B------:R1:W-:Y:S04]  /*119c0*/  STL.64 [R1+0x4f8], R20 ;  /* 0x0004f81401007387 */ /* 0x0003e80000100a00 */
[----:B------:R1:W-:Y:S04]  /*119d0*/  STL.64 [R1+0x508], R18 ;  /* 0x0005081201007387 */ /* 0x0003e80000100a00 */
[----:B------:R1:W-:Y:S04]  /*119e0*/  STL.64 [R1+0x5f0], R16 ;  /* 0x0005f01001007387 */ /* 0x0003e80000100a00 */
[----:B------:R1:W-:Y:S04]  /*119f0*/  STL.64 [R1+0x5f8], R14 ;  /* 0x0005f80e01007387 */ /* 0x0003e80000100a00 */
[----:B------:R-:W2:Y:S04]  /*11a00*/  LDL.LU.64 R248, [R1+0x1a0] ;  /* 0x0001a00001f87983 */ /* 0x000ea80000300a00 */
[----:B------:R1:W-:Y:S04]  /*11a10*/  STL.64 [R1+0x600], R12 ;  /* 0x0006000c01007387 */ /* 0x0003e80000100a00 */
[----:B------:R1:W-:Y:S04]  /*11a20*/  STL.64 [R1+0x608], R10 ;  /* 0x0006080a01007387 */ /* 0x0003e80000100a00 */
[----:B------:R-:W2:Y:S04]  /*11a30*/  LDL.LU.64 R164, [R1+0x160] ;  /* 0x0001600001a47983 */ /* 0x000ea80000300a00 */
[----:B------:R-:W2:Y:S04]  /*11a40*/  LDL.LU.64 R166, [R1+0x120] ;  /* 0x0001200001a67983 */ /* 0x000ea80000300a00 */
[----:B------:R-:W2:Y:S04]  /*11a50*/  LDL.LU.64 R176, [R1+0xe0] ;  /* 0x0000e00001b07983 */ /* 0x000ea80000300a00 */
[----:B------:R-:W2:Y:S01]  /*11a60*/  LDL.LU.64 R186, [R1+0xa0] ;  /* 0x0000a00001ba7983 */ /* 0x000ea20000300a00 */
[----:B------:R-:W-:-:S03]  /*11a70*/  IMAD.SHL.U32 R175, R241, 0x80, RZ ;  /* 0x00000080f1af7824 */ /* 0x000fc600078e00ff */
[----:B------:R1:W-:Y:S04]  /*11a80*/  LDGSTS.E [R252+0x18008], desc[UR60][R20.64], !P5 ;  /* 0x1800800014fc7fae */ /* 0x0003e8000e92187c */
[----:B------:R1:W-:Y:S04]  /*11a90*/  LDGSTS.E [R252+0x1800c], desc[UR60][R18.64], !P2 ;  /* 0x1800c00012fc7fae */ /* 0x0003e8000d12187c */
[----:B------:R1:W-:Y:S04]  /*11aa0*/  LDGSTS.E [R252+0x1c000], desc[UR60][R16.64], !P4 ;  /* 0x1c00000010fc7fae */ /* 0x0003e8000e12187c */
[----:B------:R1:W-:Y:S04]  /*11ab0*/  LDGSTS.E [R252+0x1c004], desc[UR60][R14.64], !P6 ;  /* 0x1c0040000efc7fae */ /* 0x0003e8000f12187c */
[----:B------:R1:W-:Y:S04]  /*11ac0*/  LDGSTS.E [R252+0x1c008], desc[UR60][R12.64], !P3 ;  /* 0x1c0080000cfc7fae */ /* 0x0003e8000d92187c */
[----:B------:R1:W-:Y:S04]  /*11ad0*/  LDGSTS.E [R252+0x1c00c], desc[UR60][R10.64], !P0 ;  /* 0x1c00c0000afc7fae */ /* 0x0003e8000c12187c */
[----:B------:R-:W0:Y:S01]  /*11ae0*/  LDGDEPBAR ;  /* 0x00000000000079af */ /* 0x000e220000000000 */
[----:B---3--:R-:W-:-:S04]  /*11af0*/  IMAD.WIDE R152, R175, 0x4, R152 ;  /* 0x00000004af987825 */ /* 0x008fc800078e0298 */
[C---:B----4-:R-:W-:Y:S01]  /*11b00*/  IMAD.WIDE R160, R175.reuse, 0x4, R160 ;  /* 0x00000004afa07825 */ /* 0x050fe200078e02a0 */
[----:B------:R3:W-:Y:S03]  /*11b10*/  STL.64 [R1+0x460], R152 ;  /* 0x0004609801007387 */ /* 0x0007e60000100a00 */
[C---:B--2---:R-:W-:Y:S01]  /*11b20*/  IMAD.WIDE R162, R175.reuse, 0x4, R162 ;  /* 0x00000004afa27825 */ /* 0x044fe200078e02a2 */
[----:B------:R2:W-:Y:S03]  /*11b30*/  STL.64 [R1+0x670], R160 ;  /* 0x000670a001007387 */ /* 0x0005e60000100a00 */
[C---:B------:R-:W-:Y:S01]  /*11b40*/  IMAD.WIDE R172, R175.reuse, 0x4, R172 ;  /* 0x00000004afac7825 */ /* 0x040fe200078e02ac */
        /* <DEDUP_REMOVED lines=8> */
[----:B------:R-:W-:Y:S03]  /*11bd0*/  STL.64 [R1+0x868], R170 ;  /* 0x000868aa01007387 */ /* 0x000fe60000100a00 */
[C---:B------:R-:W-:Y:S01]  /*11be0*/  IMAD.WIDE R156, R175.reuse, 0x4, R156 ;  /* 0x00000004af9c7825 */ /* 0x040fe200078e029c */
[----:B------:R-:W-:Y:S03]  /*11bf0*/  STL.64 [R1+0x8a8], R168 ;  /* 0x0008a8a801007387 */ /* 0x000fe60000100a00 */
[C---:B------:R-:W-:Y:S01]  /*11c00*/  IMAD.WIDE R22, R175.reuse, 0x4, R204 ;  /* 0x00000004af167825 */ /* 0x040fe200078e02cc */
[----:B------:R4:W-:Y:S03]  /*11c10*/  STL.64 [R1+0x8e8], R156 ;  /* 0x0008e89c01007387 */ /* 0x0009e60000100a00 */
[C---:B-1----:R-:W-:Y:S01]  /*11c20*/  IMAD.WIDE R20, R175.reuse, 0x4, R250 ;  /* 0x00000004af147825 */ /* 0x042fe200078e02fa */
[----:B------:R1:W-:Y:S04]  /*11c30*/  STL.64 [R1+0x920], R22 ;  /* 0x0009201601007387 */ /* 0x0003e80000100a00 */
[----:B------:R1:W-:Y:S04]  /*11c40*/  STL.64 [R1+0x950], R20 ;  /* 0x0009501401007387 */ /* 0x0003e80000100a00 */
[----:B------:R1:W-:Y:S04]  /*11c50*/  LDGSTS.E [R5+0x40000], desc[UR60][R152.64], P1 ;  /* 0x4000000098057fae */ /* 0x0003e8000892187c */
[----:B------:R1:W-:Y:S04]  /*11c60*/  LDGSTS.E [R5+0x40400], desc[UR60][R160.64], P1 ;  /* 0x40400000a0057fae */ /* 0x0003e8000892187c */
[----:B------:R1:W-:Y:S01]  /*11c70*/  LDGSTS.E [R5+0x40800], desc[UR60][R162.64], P1 ;  /* 0x40800000a2057fae */ /* 0x0003e2000892187c */
[----:B------:R-:W-:-:S03]  /*11c80*/  IMAD.WIDE R18, R175, 0x4, R248 ;  /* 0x00000004af127825 */ /* 0x000fc600078e02f8 */
[----:B------:R1:W-:Y:S04]  /*11c90*/  LDGSTS.E [R5+0x40c00], desc[UR60][R172.64], P1 ;  /* 0x40c00000ac057fae */ /* 0x0003e8000892187c */
[----:B------:R1:W-:Y:S04]  /*11ca0*/  STL.64 [R1+0x978], R18 ;  /* 0x0009781201007387 */ /* 0x0003e80000100a00 */
[----:B------:R1:W-:Y:S01]  /*11cb0*/  LDGSTS.E [R5+0x41000], desc[UR60][R158.64], P1 ;  /* 0x410000009e057fae */ /* 0x0003e2000892187c */
[----:B------:R-:W-:-:S03]  /*11cc0*/  IMAD.WIDE R16, R175, 0x4, R164 ;  /* 0x00000004af107825 */ /* 0x000fc600078e02a4 */
[----:B------:R1:W-:Y:S01]  /*11cd0*/  LDGSTS.E [R5+0x41400], desc[UR60][R154.64], P1 ;  /* 0x414000009a057fae */ /* 0x0003e2000892187c */
[----:B------:R-:W-:-:S03]  /*11ce0*/  IMAD.WIDE R14, R175, 0x4, R166 ;  /* 0x00000004af0e7825 */ /* 0x000fc600078e02a6 */
[----:B------:R1:W-:Y:S01]  /*11cf0*/  STL.64 [R1+0x9b0], R16 ;  /* 0x0009b01001007387 */ /* 0x0003e20000100a00 */
[----:B------:R-:W-:-:S03]  /*11d00*/  IMAD.WIDE R12, R175, 0x4, R176 ;  /* 0x00000004af0c7825 */ /* 0x000fc600078e02b0 */
[----:B------:R1:W-:Y:S01]  /*11d10*/  STL.64 [R1+0x9c8], R14 ;  /* 0x0009c80e01007387 */ /* 0x0003e20000100a00 */
[----:B------:R-:W-:-:S03]  /*11d20*/  IMAD.WIDE R10, R175, 0x4, R186 ;  /* 0x00000004af0a7825 */ /* 0x000fc600078e02ba */
[----:B------:R1:W-:Y:S04]  /*11d30*/  STL.64 [R1+0x9d8], R12 ;  /* 0x0009d80c01007387 */ /* 0x0003e80000100a00 */
[----:B---3--:R-:W1:Y:S04]  /*11d40*/  LDL.LU.64 R152, [R1+0x458] ;  /* 0x0004580001987983 */ /* 0x008e680000300a00 */
[----:B------:R3:W-:Y:S04]  /*11d50*/  STL.64 [R1+0x9e0], R10 ;  /* 0x0009e00a01007387 */ /* 0x0007e80000100a00 */
[----:B------:R-:W3:Y:S04]  /*11d60*/  LDL.LU.64 R166, [R1+0x418] ;  /* 0x0004180001a67983 */ /* 0x000ee80000300a00 */
[----:B------:R-:W3:Y:S04]  /*11d70*/  LDL.LU.64 R176, [R1+0x3d8] ;  /* 0x0003d80001b07983 */ /* 0x000ee80000300a00 */
[----:B------:R-:W3:Y:S04]  /*11d80*/  LDL.LU.64 R164, [R1+0x398] ;  /* 0x0003980001a47983 */ /* 0x000ee80000300a00 */
[----:B--2---:R-:W2:Y:S04]  /*11d90*/  LDL.LU.64 R160, [R1+0x358] ;  /* 0x0003580001a07983 */ /* 0x004ea80000300a00 */
[----:B----4-:R-:W4:Y:S04]  /*11da0*/  LDL.LU.64 R162, [R1+0x318] ;  /* 0x0003180001a27983 */ /* 0x010f280000300a00 */
[----:B------:R-:W4:Y:S04]  /*11db0*/  LDL.LU.64 R172, [R1+0x2d8] ;  /* 0x0002d80001ac7983 */ /* 0x000f280000300a00 */
[----:B------:R-:W4:Y:S04]  /*11dc0*/  LDL.LU.64 R158, [R1+0x298] ;  /* 0x00029800019e7983 */ /* 0x000f280000300a00 */
[----:B------:R-:W4:Y:S04]  /*11dd0*/  LDL.LU.64 R154, [R1+0x258] ;  /* 0x00025800019a7983 */ /* 0x000f280000300a00 */
[----:B------:R-:W-:Y:S04]  /*11de0*/  LDGSTS.E [R5+0x41800], desc[UR60][R170.64], P1 ;  /* 0x41800000aa057fae */ /* 0x000fe8000892187c */
[----:B------:R-:W4:Y:S04]  /*11df0*/  LDL.LU.64 R204, [R1+0x218] ;  /* 0x0002180001cc7983 */ /* 0x000f280000300a00 */
[----:B------:R-:W-:Y:S04]  /*11e00*/  LDGSTS.E [R5+0x41c00], desc[UR60][R168.64], P1 ;  /* 0x41c00000a8057fae */ /* 0x000fe8000892187c */
[----:B------:R-:W4:Y:S04]  /*11e10*/  LDL.LU.64 R250, [R1+0x1d8] ;  /* 0x0001d80001fa7983 */ /* 0x000f280000300a00 */
[----:B------:R-:W-:Y:S04]  /*11e20*/  LDGSTS.E [R5+0x42000], desc[UR60][R156.64], P1 ;  /* 0x420000009c057fae */ /* 0x000fe8000892187c */
[----:B------:R4:W-:Y:S04]  /*11e30*/  LDGSTS.E [R5+0x42400], desc[UR60][R22.64], P1 ;  /* 0x4240000016057fae */ /* 0x0009e8000892187c */
[----:B------:R4:W-:Y:S04]  /*11e40*/  LDGSTS.E [R5+0x42800], desc[UR60][R20.64], P1 ;  /* 0x4280000014057fae */ /* 0x0009e8000892187c */
[----:B------:R-:W4:Y:S04]  /*11e50*/  LDL.LU.64 R156, [R1+0x198] ;  /* 0x00019800019c7983 */ /* 0x000f280000300a00 */
[----:B------:R-:W4:Y:S04]  /*11e60*/  LDL.LU.64 R248, [R1+0x158] ;  /* 0x0001580001f87983 */ /* 0x000f280000300a00 */
[----:B------:R-:W4:Y:S04]  /*11e70*/  LDL.LU.64 R168, [R1+0x118] ;  /* 0x0001180001a87983 */ /* 0x000f280000300a00 */
[----:B------:R-:W4:Y:S04]  /*11e80*/  LDL.LU.64 R170, [R1+0xd8] ;  /* 0x0000d80001aa7983 */ /* 0x000f280000300a00 */
[----:B------:R-:W4:Y:S04]  /*11e90*/  LDL.LU.64 R186, [R1+0x98] ;  /* 0x0000980001ba7983 */ /* 0x000f280000300a00 */
[----:B------:R4:W-:Y:S04]  /*11ea0*/  LDGSTS.E [R5+0x42c00], desc[UR60][R18.64], P1 ;  /* 0x42c0000012057fae */ /* 0x0009e8000892187c */
[----:B------:R4:W-:Y:S04]  /*11eb0*/  LDGSTS.E [R5+0x43000], desc[UR60][R16.64], P1 ;  /* 0x4300000010057fae */ /* 0x0009e8000892187c */
[----:B------:R4:W-:Y:S04]  /*11ec0*/  LDGSTS.E [R5+0x43400], desc[UR60][R14.64], P1 ;  /* 0x434000000e057fae */ /* 0x0009e8000892187c */
[----:B------:R4:W-:Y:S04]  /*11ed0*/  LDGSTS.E [R5+0x43800], desc[UR60][R12.64], P1 ;  /* 0x438000000c057fae */ /* 0x0009e8000892187c */
[----:B------:R4:W-:Y:S01]  /*11ee0*/  LDGSTS.E [R5+0x43c00], desc[UR60][R10.64], P1 ;  /* 0x43c000000a057fae */ /* 0x0009e2000892187c */
[----:B-1----:R-:W-:-:S04]  /*11ef0*/  IMAD.WIDE R152, R175, 0x4, R152 ;  /* 0x00000004af987825 */ /* 0x002fc800078e0298 */
[C---:B---3--:R-:W-:Y:S01]  /*11f00*/  IMAD.WIDE R166, R175.reuse, 0x4, R166 ;  /* 0x00000004afa67825 */ /* 0x048fe200078e02a6 */
[----:B------:R1:W-:Y:S03]  /*11f10*/  STL.64 [R1+0x260], R152 ;  /* 0x0002609801007387 */ /* 0x0003e60000100a00 */
[C---:B------:R-:W-:Y:S01]  /*11f20*/  IMAD.WIDE R176, R175.reuse, 0x4, R176 ;  /* 0x00000004afb07825 */ /* 0x040fe200078e02b0 */
[----:B------:R3:W-:Y:S03]  /*11f30*/  STL.64 [R1+0x418], R166 ;  /* 0x000418a601007387 */ /* 0x0007e60000100a00 */
[C---:B------:R-:W-:Y:S01]  /*11f40*/  IMAD.WIDE R164, R175.reuse, 0x4, R164 ;  /* 0x00000004afa47825 */ /* 0x040fe200078e02a4 */
[----:B------:R3:W-:Y:S03]  /*11f50*/  STL.64 [R1+0x668], R176 ;  /* 0x000668b001007387 */ /* 0x0007e60000100a00 */
[C---:B--2---:R-:W-:Y:S01]  /*11f60*/  IMAD.WIDE R160, R175.reuse, 0x4, R160 ;  /* 0x00000004afa07825 */ /* 0x044fe200078e02a0 */
[----:B------:R2:W-:Y:S03]  /*11f70*/  STL.64 [R1+0x6e0], R164 ;  /* 0x0006e0a401007387 */ /* 0x0005e60000100a00 */
[C---:B----4-:R-:W-:Y:S01]  /*11f80*/  IMAD.WIDE R162, R175.reuse, 0x4, R162 ;  /* 0x00000004afa27825 */ /* 0x050fe200078e02a2 */
        /* <DEDUP_REMOVED lines=9> */
[C---:B------:R-:W-:Y:S01]  /*12020*/  IMAD.WIDE R20, R175.reuse, 0x4, R250 ;  /* 0x00000004af147825 */ /* 0x040fe200078e02fa */
[----:B------:R4:W-:Y:S04]  /*12030*/  STL.64 [R1+0x8e0], R22 ;  /* 0x0008e01601007387 */ /* 0x0009e80000100a00 */
[----:B------:R4:W-:Y:S04]  /*12040*/  STL.64 [R1+0x918], R20 ;  /* 0x0009181401007387 */ /* 0x0009e80000100a00 */
[----:B------:R4:W-:Y:S04]  /*12050*/  LDGSTS.E [R6+0x40080], desc[UR60][R152.64], P1 ;  /* 0x4008000098067fae */ /* 0x0009e8000892187c */
        /* <DEDUP_REMOVED lines=8> */
[----:B------:R4:W-:Y:S01]  /*120e0*/  STL.64 [R1+0x9a8], R14 ;  /* 0x0009a80e01007387 */ /* 0x0009e20000100a00 */
[----:B------:R-:W-:-:S03]  /*120f0*/  IMAD.WIDE R10, R175, 0x4, R186 ;  /* 0x00000004af0a7825 */ /* 0x000fc600078e02ba */
[----:B-1----:R-:W4:Y:S04]  /*12100*/  LDL.LU.64 R152, [R1+0x450] ;  /* 0x0004500001987983 */ /* 0x002f280000300a00 */
[----:B------:R1:W-:Y:S04]  /*12110*/  STL.64 [R1+0x9c0], R12 ;  /* 0x0009c00c01007387 */ /* 0x0003e80000100a00 */
[----:B------:R-:W4:Y:S04]  /*12120*/  LDL.LU.64 R156, [R1+0x410] ;  /* 0x00041000019c7983 */ /* 0x000f280000300a00 */
[----:B------:R1:W-:Y:S04]  /*12130*/  STL.64 [R1+0x9d0], R10 ;  /* 0x0009d00a01007387 */ /* 0x0003e80000100a00 */
[----:B------:R-:W4:Y:S04]  /*12140*/  LDL.LU.64 R170, [R1+0x3d0] ;  /* 0x0003d00001aa7983 */ /* 0x000f280000300a00 */
[----:B------:R-:W4:Y:S04]  /*12150*/  LDL.LU.64 R168, [R1+0x390] ;  /* 0x0003900001a87983 */ /* 0x000f280000300a00 */
[----:B---3--:R-:W3:Y:S04]  /*12160*/  LDL.LU.64 R166, [R1+0x350] ;  /* 0x0003500001a67983 */ /* 0x008ee80000300a00 */
[----:B------:R-:W3:Y:S04]  /*12170*/  LDL.LU.64 R176, [R1+0x310] ;  /* 0x0003100001b07983 */ /* 0x000ee80000300a00 */
[----:B------:R1:W-:Y:S04]  /*12180*/  LDGSTS.E [R6+0x40c80], desc[UR60][R164.64], P1 ;  /* 0x40c80000a4067fae */ /* 0x0003e8000892187c */
[----:B------:R1:W-:Y:S04]  /*12190*/  LDGSTS.E [R6+0x41080], desc[UR60][R160.64], P1 ;  /* 0x41080000a0067fae */ /* 0x0003e8000892187c */
[----:B------:R1:W-:Y:S04]  /*121a0*/  LDGSTS.E [R6+0x41480], desc[UR60][R162.64], P1 ;  /* 0x41480000a2067fae */ /* 0x0003e8000892187c */
[----:B--2---:R-:W1:Y:S04]  /*121b0*/  LDL.LU.64 R164, [R1+0x2d0] ;  /* 0x0002d00001a47983 */ /* 0x004e680000300a00 */
[----:B----4-:R-:W2:Y:S04]  /*121c0*/  LDL.LU.64 R160, [R1+0x290] ;  /* 0x0002900001a07983 */ /* 0x010ea80000300a00 */
        /* <DEDUP_REMOVED lines=18> */
[----:B------:R-:W-:-:S04]  /*122f0*/  IMAD.WIDE R152, R175, 0x4, R152 ;  /* 0x00000004af987825 */ /* 0x000fc800078e0298 */
[C---:B------:R-:W-:Y:S01]  /*12300*/  IMAD.WIDE R156, R175.reuse, 0x4, R156 ;  /* 0x00000004af9c7825 */ /* 0x040fe200078e029c */
[----:B------:R4:W-:Y:S03]  /*12310*/  STL.64 [R1+0x320], R152 ;  /* 0x0003209801007387 */ /* 0x0009e60000100a00 */
[C---:B------:R-:W-:Y:S01]  /*12320*/  IMAD.WIDE R170, R175.reuse, 0x4, R170 ;  /* 0x00000004afaa7825 */ /* 0x040fe200078e02aa */
[----:B------:R4:W-:Y:S03]  /*12330*/  STL.64 [R1+0x398], R156 ;  /* 0x0003989c01007387 */ /* 0x0009e60000100a00 */
[C---:B------:R-:W-:Y:S01]  /*12340*/  IMAD.WIDE R168, R175.reuse, 0x4, R168 ;  /* 0x00000004afa87825 */ /* 0x040fe200078e02a8 */
[----:B------:R4:W-:Y:S03]  /*12350*/  STL.64 [R1+0x3e0], R170 ;  /* 0x0003e0aa01007387 */ /* 0x0009e60000100a00 */
[C---:B---3--:R-:W-:Y:S01]  /*12360*/  IMAD.WIDE R166, R175.reuse, 0x4, R166 ;  /* 0x00000004afa67825 */ /* 0x048fe200078e02a6 */
[----:B------:R3:W-:Y:S03]  /*12370*/  STL.64 [R1+0x660], R168 ;  /* 0x000660a801007387 */ /* 0x0007e60000100a00 */
[C---:B------:R-:W-:Y:S01]  /*12380*/  IMAD.WIDE R176, R175.reuse, 0x4, R176 ;  /* 0x00000004afb07825 */ /* 0x040fe200078e02b0 */
[----:B------:R3:W-:Y:S04]  /*12390*/  STL.64 [R1+0x6d8], R166 ;  /* 0x0006d8a601007387 */ /* 0x0007e80000100a00 */
[----:B------:R-:W-:Y:S04]  /*123a0*/  STL.64 [R1+0x748], R176 ;  /* 0x000748b001007387 */ /* 0x000fe80000100a00 */
[----:B------:R3:W-:Y:S04]  /*123b0*/  LDGSTS.E [R7+0x40100], desc[UR60][R152.64], P1 ;  /* 0x4010000098077fae */ /* 0x0007e8000892187c */
[----:B------:R3:W-:Y:S01]  /*123c0*/  LDGSTS.E [R7+0x40500], desc[UR60][R156.64], P1 ;  /* 0x405000009c077fae */ /* 0x0007e2000892187c */
[----:B-1----:R-:W-:-:S03]  /*123d0*/  IMAD.WIDE R164, R175, 0x4, R164 ;  /* 0x00000004afa47825 */ /* 0x002fc600078e02a4 */
[----:B------:R1:W-:Y:S01]  /*123e0*/  LDGSTS.E [R7+0x40900], desc[UR60][R170.64], P1 ;  /* 0x40900000aa077fae */ /* 0x0003e2000892187c */
[----:B--2---:R-:W-:-:S03]  /*123f0*/  IMAD.WIDE R160, R175, 0x4, R160 ;  /* 0x00000004afa07825 */ /* 0x004fc600078e02a0 */
[----:B------:R-:W-:Y:S01]  /*12400*/  STL.64 [R1+0x7b8], R164 ;  /* 0x0007b8a401007387 */ /* 0x000fe20000100a00 */
[----:B----4-:R-:W-:-:S03]  /*12410*/  IMAD.WIDE R162, R175, 0x4, R162 ;  /* 0x00000004afa27825 */ /* 0x010fc600078e02a2 */
[----:B------:R2:W-:Y:S01]  /*12420*/  STL.64 [R1+0x818], R160 ;  /* 0x000818a001007387 */ /* 0x0005e20000100a00 */
[----:B------:R-:W-:-:S03]  /*12430*/  IMAD.WIDE R22, R175, 0x4, R204 ;  /* 0x00000004af167825 */ /* 0x000fc600078e02cc */
[----:B------:R4:W-:Y:S01]  /*12440*/  STL.64 [R1+0x858], R162 ;  /* 0x000858a201007387 */ /* 0x0009e20000100a00 */
[----:B------:R-:W-:-:S03]  /*12450*/  IMAD.WIDE R20, R175, 0x4, R250 ;  /* 0x00000004af147825 */ /* 0x000fc600078e02fa */
[----:B------:R1:W-:Y:S04]  /*12460*/  STL.64 [R1+0x898], R22 ;  /* 0x0008981601007387 */ /* 0x0003e80000100a00 */
[----:B------:R1:W-:Y:S04]  /*12470*/  STL.64 [R1+0x8d8], R20 ;  /* 0x0008d81401007387 */ /* 0x0003e80000100a00 */
[----:B------:R1:W-:Y:S04]  /*12480*/  LDGSTS.E [R7+0x40d00], desc[UR60][R168.64], P1 ;  /* 0x40d00000a8077fae */ /* 0x0003e8000892187c */
[----:B------:R1:W-:Y:S01]  /*12490*/  LDGSTS.E [R7+0x41100], desc[UR60][R166.64], P1 ;  /* 0x41100000a6077fae */ /* 0x0003e2000892187c */
[----:B------:R-:W-:-:S03]  /*124a0*/  IMAD.WIDE R18, R175, 0x4, R154 ;  /* 0x00000004af127825 */ /* 0x000fc600078e029a */
[----:B------:R-:W-:Y:S01]  /*124b0*/  LDGSTS.E [R7+0x41500], desc[UR60][R176.64], P1 ;  /* 0x41500000b0077fae */ /* 0x000fe2000892187c */
[----:B------:R-:W-:-:S03]  /*124c0*/  IMAD.WIDE R16, R175, 0x4, R158 ;  /* 0x00000004af107825 */ /* 0x000fc600078e029e */
[----:B------:R1:W-:Y:S01]  /*124d0*/  STL.64 [R1+0x910], R18 ;  /* 0x0009101201007387 */ /* 0x0003e20000100a00 */
[----:B------:R-:W-:-:S03]  /*124e0*/  IMAD.WIDE R14, R175, 0x4, R248 ;  /* 0x00000004af0e7825 */ /* 0x000fc600078e02f8 */
[----:B------:R1:W-:Y:S01]  /*124f0*/  STL.64 [R1+0x940], R16 ;  /* 0x0009401001007387 */ /* 0x0003e20000100a00 */
[----:B------:R-:W-:-:S03]  /*12500*/  IMAD.WIDE R12, R175, 0x4, R172 ;  /* 0x00000004af0c7825 */ /* 0x000fc600078e02ac */
[----:B------:R1:W-:Y:S01]  /*12510*/  STL.64 [R1+0x968], R14 ;  /* 0x0009680e01007387 */ /* 0x0003e20000100a00 */
[----:B------:R-:W-:-:S03]  /*12520*/  IMAD.WIDE R10, R175, 0x4, R186 ;  /* 0x00000004af0a7825 */ /* 0x000fc600078e02ba */
[----:B------:R-:W4:Y:S04]  /*12530*/  LDL.LU.64 R152, [R1+0x448] ;  /* 0x0004480001987983 */ /* 0x000f280000300a00 */
[----:B------:R1:W-:Y:S04]  /*12540*/  STL.64 [R1+0x9a0], R12 ;  /* 0x0009a00c01007387 */ /* 0x0003e80000100a00 */
[----:B------:R-:W4:Y:S04]  /*12550*/  LDL.LU.64 R172, [R1+0x408] ;  /* 0x0004080001ac7983 */ /* 0x000f280000300a00 */
[----:B------:R1:W-:Y:S04]  /*12560*/  STL.64 [R1+0x9b8], R10 ;  /* 0x0009b80a01007387 */ /* 0x0003e80000100a00 */
[----:B------:R-:W4:Y:S04]  /*12570*/  LDL.LU.64 R158, [R1+0x3c8] ;  /* 0x0003c800019e7983 */ /* 0x000f280000300a00 */
[----:B------:R-:W4:Y:S04]  /*12580*/  LDL.LU.64 R154, [R1+0x388] ;  /* 0x00038800019a7983 */ /* 0x000f280000300a00 */
[----:B------:R-:W4:Y:S04]  /*12590*/  LDL.LU.64 R156, [R1+0x348] ;  /* 0x00034800019c7983 */ /* 0x000f280000300a00 */
[----:B------:R-:W1:Y:S04]  /*125a0*/  LDL.LU.64 R170, [R1+0x308] ;  /* 0x0003080001aa7983 */ /* 0x000e680000300a00 */
[----:B---3--:R-:W3:Y:S04]  /*125b0*/  LDL.LU.64 R168, [R1+0x2c8] ;  /* 0x0002c80001a87983 */ /* 0x008ee80000300a00 */
[----:B------:R-:W3:Y:S04]  /*125c0*/  LDL.LU.64 R166, [R1+0x288] ;  /* 0x0002880001a67983 */ /* 0x000ee80000300a00 */
[----:B------:R-:W3:Y:S04]  /*125d0*/  LDL.LU.64 R204, [R1+0x248] ;  /* 0x0002480001cc7983 */ /* 0x000ee80000300a00 */
[----:B------:R-:W-:Y:S04]  /*125e0*/  LDGSTS.E [R7+0x41900], desc[UR60][R164.64], P1 ;  /* 0x41900000a4077fae */ /* 0x000fe8000892187c */
[----:B------:R-:W3:Y:S04]  /*125f0*/  LDL.LU.64 R250, [R1+0x208] ;  /* 0x0002080001fa7983 */ /* 0x000ee80000300a00 */
[----:B------:R-:W-:Y:S04]  /*12600*/  LDGSTS.E [R7+0x41d00], desc[UR60][R160.64], P1 ;  /* 0x41d00000a0077fae */ /* 0x000fe8000892187c */
[----:B------:R-:W-:Y:S04]  /*12610*/  LDGSTS.E [R7+0x42100], desc[UR60][R162.64], P1 ;  /* 0x42100000a2077fae */ /* 0x000fe8000892187c */
[----:B------:R3:W-:Y:S04]  /*12620*/  LDGSTS.E [R7+0x42500], desc[UR60][R22.64], P1 ;  /* 0x4250000016077fae */ /* 0x0007e8000892187c */
[----:B--2---:R-:W2:Y:S04]  /*12630*/  LDL.LU.64 R160, [R1+0x1c8] ;  /* 0x0001c80001a07983 */ /* 0x004ea80000300a00 */
[----:B------:R-:W2:Y:S04]  /*12640*/  LDL.LU.64 R248, [R1+0x188] ;  /* 0x0001880001f87983 */ /* 0x000ea80000300a00 */
[----:B----4-:R-:W4:Y:S04]  /*12650*/  LDL.LU.64 R162, [R1+0x148] ;  /* 0x0001480001a27983 */ /* 0x010f280000300a00 */
[----:B------:R-:W4:Y:S04]  /*12660*/  LDL.LU.64 R164, [R1+0x108] ;  /* 0x0001080001a47983 */ /* 0x000f280000300a00 */
[----:B------:R-:W4:Y:S04]  /*12670*/  LDL.LU.64 R176, [R1+0xc8] ;  /* 0x0000c80001b07983 */ /* 0x000f280000300a00 */
[----:B------:R-:W4:Y:S04]  /*12680*/  LDL.LU.64 R186, [R1+0x88] ;  /* 0x0000880001ba7983 */ /* 0x000f280000300a00 */
[----:B------:R3:W-:Y:S04]  /*12690*/  LDGSTS.E [R7+0x42900], desc[UR60][R20.64], P1 ;  /* 0x4290000014077fae */ /* 0x0007e8000892187c */
        /* <DEDUP_REMOVED lines=14> */
[C---:B-1----:R-:W-:Y:S01]  /*12780*/  IMAD.WIDE R170, R175.reuse, 0x4, R170 ;  /* 0x00000004afaa7825 */ /* 0x042fe200078e02aa */
[----:B------:R1:W-:Y:S03]  /*12790*/  STL.64 [R1+0x458], R156 ;  /* 0x0004589c01007387 */ /* 0x0003e60000100a00 */
[C---:B---3--:R-:W-:Y:S01]  /*127a0*/  IMAD.WIDE R168, R175.reuse, 0x4, R168 ;  /* 0x00000004afa87825 */ /* 0x048fe200078e02a8 */
        /* <DEDUP_REMOVED lines=10> */
[----:B--2---:R-:W-:-:S03]  /*12850*/  IMAD.WIDE R18, R175, 0x4, R160 ;  /* 0x00000004af127825 */ /* 0x004fc600078e02a0 */
[----:B------:R2:W-:Y:S01]  /*12860*/  LDGSTS.E [R8+0x40980], desc[UR60][R158.64], P1 ;  /* 0x409800009e087fae */ /* 0x0005e2000892187c */
[----:B------:R-:W-:-:S03]  /*12870*/  IMAD.WIDE R16, R175, 0x4, R248 ;  /* 0x00000004af107825 */ /* 0x000fc600078e02f8 */
[----:B------:R2:W-:Y:S01]  /*12880*/  STL.64 [R1+0x890], R18 ;  /* 0x0008901201007387 */ /* 0x0005e20000100a00 */
[----:B----4-:R-:W-:-:S03]  /*12890*/  IMAD.WIDE R14, R175, 0x4, R162 ;  /* 0x00000004af0e7825 */ /* 0x010fc600078e02a2 */
[----:B------:R4:W-:Y:S01]  /*128a0*/  STL.64 [R1+0x8d0], R16 ;  /* 0x0008d01001007387 */ /* 0x0009e20000100a00 */
[----:B------:R-:W-:-:S03]  /*128b0*/  IMAD.WIDE R12, R175, 0x4, R164 ;  /* 0x00000004af0c7825 */ /* 0x000fc600078e02a4 */
[----:B------:R4:W-:Y:S01]  /*128c0*/  STL.64 [R1+0x908], R14 ;  /* 0x0009080e01007387 */ /* 0x0009e20000100a00 */
[----:B------:R-:W-:-:S03]  /*128d0*/  IMAD.WIDE R10, R175, 0x4, R176 ;  /* 0x00000004af0a7825 */ /* 0x000fc600078e02b0 */
[----:B------:R4:W-:Y:S01]  /*128e0*/  STL.64 [R1+0x938], R12 ;  /* 0x0009380c01007387 */ /* 0x0009e20000100a00 */
[----:B------:R-:W-:-:S03]  /*128f0*/  IMAD.WIDE R6, R175, 0x4, R186 ;  /* 0x00000004af067825 */ /* 0x000fc600078e02ba */
[----:B------:R-:W2:Y:S04]  /*12900*/  LDL.LU.64 R152, [R1+0x440] ;  /* 0x0004400001987983 */ /* 0x000ea80000300a00 */
[----:B------:R4:W-:Y:S04]  /*12910*/  STL.64 [R1+0x960], R10 ;  /* 0x0009600a01007387 */ /* 0x0009e80000100a00 */
[----:B------:R-:W4:Y:S04]  /*12920*/  LDL.LU.64 R164, [R1+0x400] ;  /* 0x0004000001a47983 */ /* 0x000f280000300a00 */
[----:B------:R4:W-:Y:S04]  /*12930*/  STL.64 [R1+0x998], R6 ;  /* 0x0009980601007387 */ /* 0x0009e80000100a00 */
[----:B------:R-:W4:Y:S04]  /*12940*/  LDL.LU.64 R162, [R1+0x3c0] ;  /* 0x0003c00001a27983 */ /* 0x000f280000300a00 */
[----:B------:R-:W4:Y:S04]  /*12950*/  LDL.LU.64 R160, [R1+0x380] ;  /* 0x0003800001a07983 */ /* 0x000f280000300a00 */
[----:B------:R-:W4:Y:S04]  /*12960*/  LDL.LU.64 R172, [R1+0x340] ;  /* 0x0003400001ac7983 */ /* 0x000f280000300a00 */
[----:B------:R-:W4:Y:S04]  /*12970*/  LDL.LU.64 R158, [R1+0x300] ;  /* 0x00030000019e7983 */ /* 0x000f280000300a00 */
[----:B------:R4:W-:Y:S04]  /*12980*/  LDGSTS.E [R8+0x40d80], desc[UR60][R154.64], P1 ;  /* 0x40d800009a087fae */ /* 0x0009e8000892187c */
[----:B------:R4:W-:Y:S04]  /*12990*/  LDGSTS.E [R8+0x41180], desc[UR60][R156.64], P1 ;  /* 0x411800009c087fae */ /* 0x0009e8000892187c */
[----:B------:R-:W-:Y:S04]  /*129a0*/  LDGSTS.E [R8+0x41580], desc[UR60][R170.64], P1 ;  /* 0x41580000aa087fae */ /* 0x000fe8000892187c */
[----:B------:R-:W4:Y:S04]  /*129b0*/  LDL.LU.64 R154, [R1+0x2c0] ;  /* 0x0002c000019a7983 */ /* 0x000f280000300a00 */
[----:B-1----:R-:W4:Y:S04]  /*129c0*/  LDL.LU.64 R156, [R1+0x280] ;  /* 0x00028000019c7983 */ /* 0x002f280000300a00 */
[----:B------:R-:W4:Y:S04]  /*129d0*/  LDL.LU.64 R204, [R1+0x240] ;  /* 0x0002400001cc7983 */ /* 0x000f280000300a00 */
[----:B------:R-:W-:Y:S04]  /*129e0*/  LDGSTS.E [R8+0x41980], desc[UR60][R168.64], P1 ;  /* 0x41980000a8087fae */ /* 0x000fe8000892187c */
[----:B------:R-:W4:Y:S04]  /*129f0*/  LDL.LU.64 R250, [R1+0x200] ;  /* 0x0002000001fa7983 */ /* 0x000f280000300a00 */
[----:B------:R-:W-:Y:S04]  /*12a00*/  LDGSTS.E [R8+0x41d80], desc[UR60][R166.64], P1 ;  /* 0x41d80000a6087fae */ /* 0x000fe8000892187c */
[----:B------:R-:W4:Y:S04]  /*12a10*/  LDL.LU.64 R248, [R1+0x1c0] ;  /* 0x0001c00001f87983 */ /* 0x000f280000300a00 */
[----:B------:R1:W-:Y:S04]  /*12a20*/  LDGSTS.E [R8+0x42180], desc[UR60][R22.64], P1 ;  /* 0x4218000016087fae */ /* 0x0003e8000892187c */
[----:B---3--:R-:W3:Y:S04]  /*12a30*/  LDL.LU.64 R166, [R1+0x180] ;  /* 0x0001800001a67983 */ /* 0x008ee80000300a00 */
[----:B------:R-:W3:Y:S04]  /*12a40*/  LDL.LU.64 R168, [R1+0x140] ;  /* 0x0001400001a87983 */ /* 0x000ee80000300a00 */
[----:B------:R-:W3:Y:S04]  /*12a50*/  LDL.LU.64 R170, [R1+0x100] ;  /* 0x0001000001aa7983 */ /* 0x000ee80000300a00 */
[----:B------:R-:W3:Y:S04]  /*12a60*/  LDL.LU.64 R176, [R1+0xc0] ;  /* 0x0000c00001b07983 */ /* 0x000ee80000300a00 */
[----:B------:R-:W3:Y:S04]  /*12a70*/  LDL.LU.64 R186, [R1+0x80] ;  /* 0x0000800001ba7983 */ /* 0x000ee80000300a00 */
[----:B------:R1:W-:Y:S04]  /*12a80*/  LDGSTS.E [R8+0x42580], desc[UR60][R20.64], P1 ;  /* 0x4258000014087fae */ /* 0x0003e8000892187c */
[----:B------:R1:W-:Y:S04]  /*12a90*/  LDGSTS.E [R8+0x42980], desc[UR60][R18.64], P1 ;  /* 0x4298000012087fae */ /* 0x0003e8000892187c */
[----:B------:R3:W-:Y:S04]  /*12aa0*/  LDGSTS.E [R8+0x42d80], desc[UR60][R16.64], P1 ;  /* 0x42d8000010087fae */ /* 0x0007e8000892187c */
[----:B------:R3:W-:Y:S04]  /*12ab0*/  LDGSTS.E [R8+0x43180], desc[UR60][R14.64], P1 ;  /* 0x431800000e087fae */ /* 0x0007e8000892187c */
[----:B------:R3:W-:Y:S04]  /*12ac0*/  LDGSTS.E [R8+0x43580], desc[UR60][R12.64], P1 ;  /* 0x435800000c087fae */ /* 0x0007e8000892187c */
[----:B------:R3:W-:Y:S04]  /*12ad0*/  LDGSTS.E [R8+0x43980], desc[UR60][R10.64], P1 ;  /* 0x439800000a087fae */ /* 0x0007e8000892187c */
[----:B------:R3:W-:Y:S01]  /*12ae0*/  LDGSTS.E [R8+0x43d80], desc[UR60][R6.64], P1 ;  /* 0x43d8000006087fae */ /* 0x0007e2000892187c */
[----:B--2---:R-:W-:-:S04]  /*12af0*/  IMAD.WIDE R152, R175, 0x4, R152 ;  /* 0x00000004af987825 */ /* 0x004fc800078e0298 */
[C---:B----4-:R-:W-:Y:S01]  /*12b00*/  IMAD.WIDE R164, R175.reuse, 0x4, R164 ;  /* 0x00000004afa47825 */ /* 0x050fe200078e02a4 */
        /* <DEDUP_REMOVED lines=8> */
[----:B------:R-:W-:Y:S04]  /*12b90*/  STL.64 [R1+0x3a0], R172 ;  /* 0x0003a0ac01007387 */ /* 0x000fe80000100a00 */
[----:B------:R-:W-:Y:S04]  /*12ba0*/  STL.64 [R1+0x420], R158 ;  /* 0x0004209e01007387 */ /* 0x000fe80000100a00 */
[----:B------:R4:W-:Y:S04]  /*12bb0*/  LDGSTS.E [R9+0x40200], desc[UR60][R152.64], P1 ;  /* 0x4020000098097fae */ /* 0x0009e8000892187c */
[----:B------:R4:W-:Y:S01]  /*12bc0*/  LDGSTS.E [R9+0x40600], desc[UR60][R164.64], P1 ;  /* 0x40600000a4097fae */ /* 0x0009e2000892187c */
[----:B------:R-:W-:-:S03]  /*12bd0*/  IMAD.WIDE R154, R175, 0x4, R154 ;  /* 0x00000004af9a7825 */ /* 0x000fc600078e029a */
[----:B------:R4:W-:Y:S01]  /*12be0*/  LDGSTS.E [R9+0x40a00], desc[UR60][R162.64], P1 ;  /* 0x40a00000a2097fae */ /* 0x0009e2000892187c */
[----:B------:R-:W-:-:S03]  /*12bf0*/  IMAD.WIDE R156, R175, 0x4, R156 ;  /* 0x00000004af9c7825 */ /* 0x000fc600078e029c */
[----:B------:R4:W-:Y:S01]  /*12c00*/  STL.64 [R1+0x6c8], R154 ;  /* 0x0006c89a01007387 */ /* 0x0009e20000100a00 */
[----:B-1----:R-:W-:-:S03]  /*12c10*/  IMAD.WIDE R22, R175, 0x4, R204 ;  /* 0x00000004af167825 */ /* 0x002fc600078e02cc */
[----:B------:R1:W-:Y:S01]  /*12c20*/  STL.64 [R1+0x738], R156 ;  /* 0x0007389c01007387 */ /* 0x0003e20000100a00 */
[----:B------:R-:W-:-:S03]  /*12c30*/  IMAD.WIDE R20, R175, 0x4, R250 ;  /* 0x00000004af147825 */ /* 0x000fc600078e02fa */
[----:B------:R1:W-:Y:S01]  /*12c40*/  STL.64 [R1+0x7a8], R22 ;  /* 0x0007a81601007387 */ /* 0x0003e20000100a00 */
[----:B------:R-:W-:-:S03]  /*12c50*/  IMAD.WIDE R18, R175, 0x4, R248 ;  /* 0x00000004af127825 */ /* 0x000fc600078e02f8 */
[----:B------:R1:W-:Y:S01]  /*12c60*/  STL.64 [R1+0x808], R20 ;  /* 0x0008081401007387 */ /* 0x0003e20000100a00 */
[----:B---3--:R-:W-:-:S03]  /*12c70*/  IMAD.WIDE R16, R175, 0x4, R166 ;  /* 0x00000004af107825 */ /* 0x008fc600078e02a6 */
[----:B------:R3:W-:Y:S01]  /*12c80*/  STL.64 [R1+0x848], R18 ;  /* 0x0008481201007387 */ /* 0x0007e20000100a00 */
[----:B------:R-:W-:-:S03]  /*12c90*/  IMAD.WIDE R14, R175, 0x4, R168 ;  /* 0x00000004af0e7825 */ /* 0x000fc600078e02a8 */
[----:B------:R3:W-:Y:S01]  /*12ca0*/  STL.64 [R1+0x888], R16 ;  /* 0x0008881001007387 */ /* 0x0007e20000100a00 */
[----:B------:R-:W-:-:S03]  /*12cb0*/  IMAD.WIDE R12, R175, 0x4, R170 ;  /* 0x00000004af0c7825 */ /* 0x000fc600078e02aa */
[----:B------:R3:W-:Y:S01]  /*12cc0*/  STL.64 [R1+0x8c8], R14 ;  /* 0x0008c80e01007387 */ /* 0x0007e20000100a00 */
[----:B------:R-:W-:-:S03]  /*12cd0*/  IMAD.WIDE R10, R175, 0x4, R176 ;  /* 0x00000004af0a7825 */ /* 0x000fc600078e02b0 */
[----:B------:R3:W-:Y:S01]  /*12ce0*/  STL.64 [R1+0x900], R12 ;  /* 0x0009000c01007387 */ /* 0x0007e20000100a00 */
[----:B------:R-:W-:-:S03]  /*12cf0*/  IMAD.WIDE R6, R175, 0x4, R186 ;  /* 0x00000004af067825 */ /* 0x000fc600078e02ba */
[----:B--2---:R-:W2:Y:S04]  /*12d00*/  LDL.LU.64 R152, [R1+0x438] ;  /* 0x0004380001987983 */ /* 0x004ea80000300a00 */
[----:B------:R3:W-:Y:S04]  /*12d10*/  STL.64 [R1+0x930], R10 ;  /* 0x0009300a01007387 */ /* 0x0007e80000100a00 */
[----:B------:R-:W3:Y:S04]  /*12d20*/  LDL.LU.64 R170, [R1+0x3f8] ;  /* 0x0003f80001aa7983 */ /* 0x000ee80000300a00 */
[----:B------:R3:W-:Y:S04]  /*12d30*/  STL.64 [R1+0x958], R6 ;  /* 0x0009580601007387 */ /* 0x0007e80000100a00 */
[----:B------:R-:W3:Y:S04]  /*12d40*/  LDL.LU.64 R168, [R1+0x3b8] ;  /* 0x0003b80001a87983 */ /* 0x000ee80000300a00 */
[----:B------:R-:W3:Y:S04]  /*12d50*/  LDL.LU.64 R166, [R1+0x378] ;  /* 0x0003780001a67983 */ /* 0x000ee80000300a00 */
[----:B----4-:R-:W4:Y:S04]  /*12d60*/  LDL.LU.64 R164, [R1+0x338] ;  /* 0x0003380001a47983 */ /* 0x010f280000300a00 */
[----:B------:R-:W4:Y:S04]  /*12d70*/  LDL.LU.64 R162, [R1+0x2f8] ;  /* 0x0002f80001a27983 */ /* 0x000f280000300a00 */
[----:B------:R4:W-:Y:S04]  /*12d80*/  LDGSTS.E [R9+0x40e00], desc[UR60][R160.64], P1 ;  /* 0x40e00000a0097fae */ /* 0x0009e8000892187c */
[----:B------:R-:W-:Y:S04]  /*12d90*/  LDGSTS.E [R9+0x41200], desc[UR60][R172.64], P1 ;  /* 0x41200000ac097fae */ /* 0x000fe8000892187c */
[----:B------:R-:W-:Y:S04]  /*12da0*/  LDGSTS.E [R9+0x41600], desc[UR60][R158.64], P1 ;  /* 0x416000009e097fae */ /* 0x000fe8000892187c */
[----:B------:R-:W4:Y:S04]  /*12db0*/  LDL.LU.64 R160, [R1+0x2b8] ;  /* 0x0002b80001a07983 */ /* 0x000f280000300a00 */
[----:B------:R-:W4:Y:S04]  /*12dc0*/  LDL.LU.64 R204, [R1+0x278] ;  /* 0x0002780001cc7983 */ /* 0x000f280000300a00 */
[----:B------:R-:W4:Y:S04]  /*12dd0*/  LDL.LU.64 R250, [R1+0x238] ;  /* 0x0002380001fa7983 */ /* 0x000f280000300a00 */
[----:B------:R-:W-:Y:S04]  /*12de0*/  LDGSTS.E [R9+0x41a00], desc[UR60][R154.64], P1 ;  /* 0x41a000009a097fae */ /* 0x000fe8000892187c */
[----:B------:R-:W-:Y:S04]  /*12df0*/  LDGSTS.E [R9+0x41e00], desc[UR60][R156.64], P1 ;  /* 0x41e000009c097fae */ /* 0x000fe8000892187c */
[----:B------:R4:W-:Y:S04]  /*12e00*/  LDGSTS.E [R9+0x42200], desc[UR60][R22.64], P1 ;  /* 0x4220000016097fae */ /* 0x0009e8000892187c */
[----:B------:R-:W4:Y:S04]  /*12e10*/  LDL.LU.64 R154, [R1+0x1f8] ;  /* 0x0001f800019a7983 */ /* 0x000f280000300a00 */
[----:B-1----:R-:W4:Y:S04]  /*12e20*/  LDL.LU.64 R156, [R1+0x1b8] ;  /* 0x0001b800019c7983 */ /* 0x002f280000300a00 */
        /* <DEDUP_REMOVED lines=13> */
[C---:B---3--:R-:W-:Y:S01]  /*12f00*/  IMAD.WIDE R170, R175.reuse, 0x4, R170 ;  /* 0x00000004afaa7825 */ /* 0x048fe200078e02aa */
[----:B------:R2:W-:Y:S03]  /*12f10*/  STL.64 [R1+0x280], R152 ;  /* 0x0002809801007387 */ /* 0x0005e60000100a00 */
[C---:B------:R-:W-:Y:S01]  /*12f20*/  IMAD.WIDE R168, R175.reuse, 0x4, R168 ;  /* 0x00000004afa87825 */ /* 0x040fe200078e02a8 */
[----:B------:R3:W-:Y:S03]  /*12f30*/  STL.64 [R1+0x2c0], R170 ;  /* 0x0002c0aa01007387 */ /* 0x0007e60000100a00 */
[C---:B------:R-:W-:Y:S01]  /*12f40*/  IMAD.WIDE R166, R175.reuse, 0x4, R166 ;  /* 0x00000004afa67825 */ /* 0x040fe200078e02a6 */
[----:B------:R3:W-:Y:S03]  /*12f50*/  STL.64 [R1+0x300], R168 ;  /* 0x000300a801007387 */ /* 0x0007e60000100a00 */
[C---:B----4-:R-:W-:Y:S01]  /*12f60*/  IMAD.WIDE R164, R175.reuse, 0x4, R164 ;  /* 0x00000004afa47825 */ /* 0x050fe200078e02a4 */
        /* <DEDUP_REMOVED lines=11> */
[----:B------:R1:W-:Y:S04]  /*13020*/  STL.64 [R1+0x440], R22 ;  /* 0x0004401601007387 */ /* 0x0003e80000100a00 */
[----:B------:R1:W-:Y:S04]  /*13030*/  STL.64 [R1+0x730], R20 ;  /* 0x0007301401007387 */ /* 0x0003e80000100a00 */
[----:B------:R1:W-:Y:S04]  /*13040*/  LDGSTS.E [R180+0x40e80], desc[UR60][R166.64], P1 ;  /* 0x40e80000a6b47fae */ /* 0x0003e8000892187c */
[----:B------:R-:W-:Y:S01]  /*13050*/  LDGSTS.E [R180+0x41280], desc[UR60][R164.64], P1 ;  /* 0x41280000a4b47fae */ /* 0x000fe2000892187c */
        /* <DEDUP_REMOVED lines=18> */
[----:B--2---:R-:W2:Y:S04]  /*13180*/  LDL.LU.64 R152, [R1+0x370] ;  /* 0x0003700001987983 */ /* 0x004ea80000300a00 */
[----:B---3--:R-:W3:Y:S04]  /*13190*/  LDL.LU.64 R170, [R1+0x330] ;  /* 0x0003300001aa7983 */ /* 0x008ee80000300a00 */
[----:B------:R-:W3:Y:S04]  /*131a0*/  LDL.LU.64 R168, [R1+0x2f0] ;  /* 0x0002f00001a87983 */ /* 0x000ee80000300a00 */
[----:B----4-:R-:W1:Y:S04]  /*131b0*/  LDL.LU.64 R166, [R1+0x2b0] ;  /* 0x0002b00001a67983 */ /* 0x010e680000300a00 */
[----:B------:R-:W4:Y:S04]  /*131c0*/  LDL.LU.64 R204, [R1+0x270] ;  /* 0x0002700001cc7983 */ /* 0x000f280000300a00 */
        /* <DEDUP_REMOVED lines=23> */
[C---:B--2---:R-:W-:Y:S01]  /*13340*/  IMAD.WIDE R152, R175.reuse, 0x4, R152 ;  /* 0x00000004af987825 */ /* 0x044fe200078e0298 */
[----:B------:R2:W-:Y:S03]  /*13350*/  STL.64 [R1+0x308], R154 ;  /* 0x0003089a01007387 */ /* 0x0005e60000100a00 */
[C---:B---3--:R-:W-:Y:S01]  /*13360*/  IMAD.WIDE R170, R175.reuse, 0x4, R170 ;  /* 0x00000004afaa7825 */ /* 0x048fe200078e02aa */
[----:B------:R3:W-:Y:S03]  /*13370*/  STL.64 [R1+0x348], R152 ;  /* 0x0003489801007387 */ /* 0x0007e60000100a00 */
[C---:B------:R-:W-:Y:S01]  /*13380*/  IMAD.WIDE R168, R175.reuse, 0x4, R168 ;  /* 0x00000004afa87825 */ /* 0x040fe200078e02a8 */
[----:B------:R-:W-:Y:S03]  /*13390*/  STL.64 [R1+0x388], R170 ;  /* 0x000388aa01007387 */ /* 0x000fe60000100a00 */
[C---:B-1----:R-:W-:Y:S01]  /*133a0*/  IMAD.WIDE R166, R175.reuse, 0x4, R166 ;  /* 0x00000004afa67825 */ /* 0x042fe200078e02a6 */
[----:B------:R-:W-:Y:S03]  /*133b0*/  STL.64 [R1+0x3c8], R168 ;  /* 0x0003c8a801007387 */ /* 0x000fe60000100a00 */
[C---:B----4-:R-:W-:Y:S01]  /*133c0*/  IMAD.WIDE R22, R175.reuse, 0x4, R204 ;  /* 0x00000004af167825 */ /* 0x050fe200078e02cc */
        /* <DEDUP_REMOVED lines=20> */
[----:B------:R-:W-:Y:S04]  /*13510*/  STL.64 [R1+0x8b8], R8 ;  /* 0x0008b80801007387 */ /* 0x000fe80000100a00 */
[----:B------:R-:W4:Y:S04]  /*13520*/  LDL.LU.64 R162, [R1+0x3e8] ;  /* 0x0003e80001a27983 */ /* 0x000f280000300a00 */
[----:B------:R4:W-:Y:S04]  /*13530*/  STL.64 [R1+0x8f0], R6 ;  /* 0x0008f00601007387 */ /* 0x0009e80000100a00 */
[----:B------:R-:W4:Y:S04]  /*13540*/  LDL.LU.64 R160, [R1+0x3a8] ;  /* 0x0003a80001a07983 */ /* 0x000f280000300a00 */
[----:B------:R-:W4:Y:S04]  /*13550*/  LDL.LU.64 R158, [R1+0x368] ;  /* 0x00036800019e7983 */ /* 0x000f280000300a00 */
[----:B------:R-:W4:Y:S04]  /*13560*/  LDL.LU.64 R156, [R1+0x328] ;  /* 0x00032800019c7983 */ /* 0x000f280000300a00 */
[----:B--2---:R-:W2:Y:S04]  /*13570*/  LDL.LU.64 R154, [R1+0x2e8] ;  /* 0x0002e800019a7983 */ /* 0x004ea80000300a00 */
[----:B------:R2:W-:Y:S04]  /*13580*/  LDGSTS.E [R244+0x40f00], desc[UR60][R152.64], P1 ;  /* 0x40f0000098f47fae */ /* 0x0005e8000892187c */
[----:B------:R-:W-:Y:S04]  /*13590*/  LDGSTS.E [R244+0x41300], desc[UR60][R170.64], P1 ;  /* 0x41300000aaf47fae */ /* 0x000fe8000892187c */
[----:B------:R-:W-:Y:S04]  /*135a0*/  LDGSTS.E [R244+0x41700], desc[UR60][R168.64], P1 ;  /* 0x41700000a8f47fae */ /* 0x000fe8000892187c */
[----:B---3--:R-:W3:Y:S04]  /*135b0*/  LDL.LU.64 R152, [R1+0x2a8] ;  /* 0x0002a80001987983 */ /* 0x008ee80000300a00 */
[----:B------:R-:W3:Y:S04]  /*135c0*/  LDL.LU.64 R204, [R1+0x268] ;  /* 0x0002680001cc7983 */ /* 0x000ee80000300a00 */
[----:B------:R-:W3:Y:S04]  /*135d0*/  LDL.LU.64 R250, [R1+0x228] ;  /* 0x0002280001fa7983 */ /* 0x000ee80000300a00 */
[----:B------:R-:W-:Y:S04]  /*135e0*/  LDGSTS.E [R244+0x41b00], desc[UR60][R166.64], P1 ;  /* 0x41b00000a6f47fae */ /* 0x000fe8000892187c */
[----:B------:R-:W3:Y:S04]  /*135f0*/  LDL.LU.64 R248, [R1+0x1e8] ;  /* 0x0001e80001f87983 */ /* 0x000ee80000300a00 */
[----:B------:R3:W-:Y:S04]  /*13600*/  LDGSTS.E [R244+0x41f00], desc[UR60][R22.64], P1 ;  /* 0x41f0000016f47fae */ /* 0x0007e8000892187c */
[----:B-1----:R-:W3:Y:S04]  /*13610*/  LDL.LU.64 R166, [R1+0x1a8] ;  /* 0x0001a80001a67983 */ /* 0x002ee80000300a00 */
[----:B------:R-:W3:Y:S04]  /*13620*/  LDL.LU.64 R168, [R1+0x168] ;  /* 0x0001680001a87983 */ /* 0x000ee80000300a00 */
        /* <DEDUP_REMOVED lines=10> */
[----:B------:R-:W-:Y:S04]  /*136d0*/  LDGSTS.E [R244+0x43b00], desc[UR60][R8.64], P1 ;  /* 0x43b0000008f47fae */ /* 0x000fe8000892187c */
[----:B------:R1:W-:Y:S01]  /*136e0*/  LDGSTS.E [R244+0x43f00], desc[UR60][R6.64], P1 ;  /* 0x43f0000006f47fae */ /* 0x0003e2000892187c */
[----:B----4-:R-:W-:-:S04]  /*136f0*/  IMAD.WIDE R164, R175, 0x4, R164 ;  /* 0x00000004afa47825 */ /* 0x010fc800078e02a4 */
        /* <DEDUP_REMOVED lines=8> */
[C---:B--2---:R-:W-:Y:S01]  /*13780*/  IMAD.WIDE R154, R175.reuse, 0x4, R154 ;  /* 0x00000004af9a7825 */ /* 0x044fe200078e029a */
[----:B------:R4:W-:Y:S04]  /*13790*/  STL.64 [R1+0x390], R156 ;  /* 0x0003909c01007387 */ /* 0x0009e80000100a00 */
[----:B------:R4:W-:Y:S04]  /*137a0*/  STL.64 [R1+0x3d0], R154 ;  /* 0x0003d09a01007387 */ /* 0x0009e80000100a00 */
[----:B------:R4:W-:Y:S04]  /*137b0*/  LDGSTS.E [R245+0x40380], desc[UR60][R164.64], P1 ;  /* 0x40380000a4f57fae */ /* 0x0009e8000892187c */
[----:B------:R4:W-:Y:S01]  /*137c0*/  LDGSTS.E [R245+0x40780], desc[UR60][R162.64], P1 ;  /* 0x40780000a2f57fae */ /* 0x0009e2000892187c */
[----:B---3--:R-:W-:-:S03]  /*137d0*/  IMAD.WIDE R152, R175, 0x4, R152 ;  /* 0x00000004af987825 */ /* 0x008fc600078e0298 */
        /* <DEDUP_REMOVED lines=12> */
[----:B------:R4:W-:Y:S04]  /*138a0*/  STL.64 [R1+0x790], R14 ;  /* 0x0007900e01007387 */ /* 0x0009e80000100a00 */
[----:B------:R4:W-:Y:S01]  /*138b0*/  STL.64 [R1+0x7f0], R12 ;  /* 0x0007f00c01007387 */ /* 0x0009e20000100a00 */
[----:B------:R-:W-:-:S03]  /*138c0*/  IMAD.WIDE R10, R175, 0x4, R172 ;  /* 0x00000004af0a7825 */ /* 0x000fc600078e02ac */
[----:B------:R4:W-:Y:S01]  /*138d0*/  LDGSTS.E [R245+0x40f80], desc[UR60][R158.64], P1 ;  /* 0x40f800009ef57fae */ /* 0x0009e2000892187c */
[----:B------:R-:W-:-:S03]  /*138e0*/  IMAD.WIDE R6, R175, 0x4, R186 ;  /* 0x00000004af067825 */ /* 0x000fc600078e02ba */
[----:B------:R4:W-:Y:S04]  /*138f0*/  LDGSTS.E [R245+0x41380], desc[UR60][R156.64], P1 ;  /* 0x413800009cf57fae */ /* 0x0009e8000892187c */
[----:B------:R-:W2:Y:S01]  /*13900*/  LDL R186, [R1+0x9e8] ;  /* 0x0009e80001ba7983 */ /* 0x000ea20000100800 */
[----:B------:R-:W-:-:S03]  /*13910*/  IMAD.WIDE R8, R175, 0x4, R176 ;  /* 0x00000004af087825 */ /* 0x000fc600078e02b0 */
[----:B------:R4:W-:Y:S04]  /*13920*/  STL.64 [R1+0x830], R10 ;  /* 0x0008300a01007387 */ /* 0x0009e80000100a00 */
[----:B------:R4:W-:Y:S04]  /*13930*/  STL.64 [R1+0x870], R8 ;  /* 0x0008700801007387 */ /* 0x0009e80000100a00 */
[----:B------:R4:W-:Y:S04]  /*13940*/  STL.64 [R1+0x8b0], R6 ;  /* 0x0008b00601007387 */ /* 0x0009e80000100a00 */
[----:B------:R4:W-:Y:S04]  /*13950*/  LDGSTS.E [R245+0x41780], desc[UR60][R154.64], P1 ;  /* 0x417800009af57fae */ /* 0x0009e8000892187c */
        /* <DEDUP_REMOVED lines=9> */
[----:B------:R4:W-:Y:S01]  /*139f0*/  LDGSTS.E [R245+0x43f80], desc[UR60][R6.64], P1 ;  /* 0x43f8000006f57fae */ /* 0x0009e2000892187c */
[----:B------:R-:W-:-:S03]  /*13a00*/  CS2R R88, SRZ ;  /* 0x0000000000587805 */ /* 0x000fc6000001ff00 */
[----:B------:R-:W0:Y:S01]  /*13a10*/  LDGDEPBAR ;  /* 0x00000000000079af */ /* 0x000e220000000000 */
[----:B------:R-:W-:Y:S02]  /*13a20*/  CS2R R90, SRZ ;  /* 0x00000000005a7805 */ /* 0x000fe4000001ff00 */
[----:B------:R-:W-:Y:S02]  /*13a30*/  CS2R R92, SRZ ;  /* 0x00000000005c7805 */ /* 0x000fe4000001ff00 */
[----:B------:R-:W-:Y:S02]  /*13a40*/  CS2R R94, SRZ ;  /* 0x00000000005e7805 */ /* 0x000fe4000001ff00 */
[----:B------:R-:W-:Y:S02]  /*13a50*/  CS2R R96, SRZ ;  /* 0x0000000000607805 */ /* 0x000fe4000001ff00 */
[----:B------:R-:W-:Y:S02]  /*13a60*/  CS2R R98, SRZ ;  /* 0x0000000000627805 */ /* 0x000fe4000001ff00 */
[----:B------:R-:W-:-:S02]  /*13a70*/  CS2R R100, SRZ ;  /* 0x0000000000647805 */ /* 0x000fc4000001ff00 */
        /* <DEDUP_REMOVED lines=57> */
[----:B--2---:R-:W-:-:S13]  /*13e10*/  ISETP.GE.AND P0, PT, R186, 0x80, PT ;  /* 0x00000080ba00780c */ /* 0x004fda0003f06270 */
[----:B----4-:R-:W-:Y:S05]  /*13e20*/  @!P0 BRA `(.L_x_0) ;  /* 0x000000ec00888947 */ /* 0x010fea0003800000 */
[----:B------:R-:W2:Y:S04]  /*13e30*/  LDL.LU.64 R170, [R1+0x60] ;  /* 0x0000600001aa7983 */ /* 0x000ea80000300a00 */
[----:B------:R-:W3:Y:S04]  /*13e40*/  LDL.LU.64 R172, [R1+0x58] ;  /* 0x0000580001ac7983 */ /* 0x000ee80000300a00 */
[----:B------:R-:W4:Y:S01]  /*13e50*/  LDL.LU.64 R176, [R1+0x468] ;  /* 0x0004680001b07983 */ /* 0x000f220000300a00 */
[----:B------:R-:W-:Y:S02]  /*13e60*/  IMAD.MOV.U32 R5, RZ, RZ, R242 ;  /* 0x000000ffff057224 */ /* 0x000fe400078e00f2 */
[----:B------:R-:W-:Y:S01]  /*13e70*/  IMAD.MOV.U32 R6, RZ, RZ, R243 ;  /* 0x000000ffff067224 */ /* 0x000fe200078e00f3 */
[----:B------:R-:W-:Y:S04]  /*13e80*/  STL [R1+0xbf8], R181 ;  /* 0x000bf8b501007387 */ /* 0x000fe80000100800 */
[----:B-----5:R-:W-:Y:S04]  /*13e90*/  STL.64 [R1+0xbf0], R2 ;  /* 0x000bf00201007387 */ /* 0x020fe80000100a00 */
[----:B------:R1:W-:Y:S01]  /*13ea0*/  STL.64 [R1+0xc00], R4 ;  /* 0x000c000401007387 */ /* 0x0003e20000100a00 */
[----:B------:R-:W-:-:S02]  /*13eb0*/  IMAD.MOV.U32 R13, RZ, RZ, R196 ;  /* 0x000000ffff0d7224 */ /* 0x000fc400078e00c4 */
[----:B--2---:R-:W-:Y:S02]  /*13ec0*/  IMAD.MOV.U32 R7, RZ, RZ, R170 ;  /* 0x000000ffff077224 */ /* 0x004fe400078e00aa */
[----:B------:R-:W-:Y:S02]  /*13ed0*/  IMAD.MOV.U32 R8, RZ, RZ, R171 ;  /* 0x000000ffff087224 */ /* 0x000fe400078e00ab */
[----:B---3--:R-:W-:Y:S01]  /*13ee0*/  IMAD.MOV.U32 R9, RZ, RZ, R172 ;  /* 0x000000ffff097224 */ /* 0x008fe200078e00ac */
[----:B------:R-:W-:Y:S01]  /*13ef0*/  MOV R10, R173 ;  /* 0x000000ad000a7202 */ /* 0x000fe20000000f00 */
[----:B------:R-:W-:Y:S01]  /*13f00*/  STL.64 [R1+0xc08], R6 ;  /* 0x000c080601007387 */ /* 0x000fe20000100a00 */
[----:B----4-:R-:W-:-:S03]  /*13f10*/  IMAD.MOV.U32 R11, RZ, RZ, R176 ;  /* 0x000000ffff0b7224 */ /* 0x010fc600078e00b0 */
[----:B------:R-:W-:Y:S01]  /*13f20*/  STL.64 [R1+0xc10], R8 ;  /* 0x000c100801007387 */ /* 0x000fe20000100a00 */
[----:B------:R-:W-:-:S03]  /*13f30*/  IMAD.MOV.U32 R12, RZ, RZ, R177 ;  /* 0x000000ffff0c7224 */ /* 0x000fc600078e00b1 */
[----:B------:R2:W-:Y:S04]  /*13f40*/  STL.64 [R1+0xc18], R10 ;  /* 0x000c180a01007387 */ /* 0x0005e80000100a00 */
[----:B-1----:R-:W3:Y:S04]  /*13f50*/  LDL.LU.64 R4, [R1+0x510] ;  /* 0x0005100001047983 */ /* 0x002ee80000300a00 */
[----:B------:R-:W4:Y:S04]  /*13f60*/  LDL.LU.64 R2, [R1+0x518] ;  /* 0x0005180001027983 */ /* 0x000f280000300a00 */
[----:B------:R-:W4:Y:S04]  /*13f70*/  LDL.LU.64 R240, [R1+0x520] ;  /* 0x0005200001f07983 */ /* 0x000f280000300a00 */
[----:B------:R-:W4:Y:S04]  /*13f80*/  LDL.LU.64 R244, [R1+0x528] ;  /* 0x0005280001f47983 */ /* 0x000f280000300a00 */
[----:B--2---:R-:W2:Y:S04]  /*13f90*/  LDL.LU.64 R10, [R1+0x4d8] ;  /* 0x0004d800010a7983 */ /* 0x004ea80000300a00 */
[----:B------:R-:W2:Y:S04]  /*13fa0*/  LDL.LU.64 R180, [R1+0x4e0] ;  /* 0x0004e00001b47983 */ /* 0x000ea80000300a00 */
[----:B------:R-:W2:Y:S04]  /*13fb0*/  LDL.LU.64 R248, [R1+0x4e8] ;  /* 0x0004e80001f87983 */ /* 0x000ea80000300a00 */
[----:B------:R-:W2:Y:S04]  /*13fc0*/  LDL.LU.64 R250, [R1+0x4b0] ;  /* 0x0004b00001fa7983 */ /* 0x000ea80000300a00 */
[----:B------:R-:W2:Y:S04]  /*13fd0*/  LDL.LU.64 R8, [R1+0x4b8] ;  /* 0x0004b80001087983 */ /* 0x000ea80000300a00 */
[----:B------:R-:W2:Y:S04]  /*13fe0*/  LDL.LU.64 R6, [R1+0x4c0] ;  /* 0x0004c00001067983 */ /* 0x000ea80000300a00 */
[----:B------:R-:W2:Y:S04]  /*13ff0*/  LDL.LU.64 R242, [R1+0x4c8] ;  /* 0x0004c80001f27983 */ /* 0x000ea80000300a00 */
[----:B------:R1:W-:Y:S04]  /*14000*/  STL.64 [R1+0xc20], R12 ;  /* 0x000c200c01007387 */ /* 0x0003e80000100a00 */
[----:B-1----:R-:W2:Y:S01]  /*14010*/  LDL.LU.64 R12, [R1+0x4d0] ;  /* 0x0004d000010c7983 */ /* 0x002ea20000300a00 */
[----:B------:R-:W-:Y:S01]  /*14020*/  IMAD.MOV.U32 R14, RZ, RZ, R197 ;  /* 0x000000ffff0e7224 */ /* 0x000fe200078e00c5 */
[----:B------:R-:W-:Y:S01]  /*14030*/  MOV R23, R188 ;  /* 0x000000bc00177202 */ /* 0x000fe20000000f00 */
[----:B------:R-:W-:Y:S01]  /*14040*/  IMAD.MOV.U32 R15, RZ, RZ, R198 ;  /* 0x000000ffff0f7224 */ /* 0x000fe200078e00c6 */
[----:B------:R-:W-:Y:S01]  /*14050*/  MOV R172, R222 ;  /* 0x000000de00ac7202 */ /* 0x000fe20000000f00 */
[----:B------:R-:W-:Y:S01]  /*14060*/  IMAD.MOV.U32 R16, RZ, RZ, R199 ;  /* 0x000000ffff107224 */ /* 0x000fe200078e00c7 */
[----:B------:R-:W-:Y:S01]  /*14070*/  MOV R161, R237 ;  /* 0x000000ed00a17202 */ /* 0x000fe20000000f00 */
[----:B------:R-:W-:Y:S01]  /*14080*/  IMAD.MOV.U32 R17, RZ, RZ, R200 ;  /* 0x000000ffff117224 */ /* 0x000fe200078e00c8 */
[----:B------:R-:W-:Y:S01]  /*14090*/  STL.64 [R1+0xc28], R14 ;  /* 0x000c280e01007387 */ /* 0x000fe20000100a00 */
[----:B------:R-:W-:Y:S01]  /*140a0*/  IMAD.MOV.U32 R18, RZ, RZ, R201 ;  /* 0x000000ffff127224 */ /* 0x000fe200078e00c9 */
[----:B------:R-:W-:Y:S01]  /*140b0*/  MOV R201, R211 ;  /* 0x000000d300c97202 */ /* 0x000fe20000000f00 */
[----:B------:R-:W-:Y:S01]  /*140c0*/  IMAD.MOV.U32 R19, RZ, RZ, R202 ;  /* 0x000000ffff137224 */ /* 0x000fe200078e00ca */
[----:B------:R-:W-:Y:S01]  /*140d0*/  STL.64 [R1+0xc30], R16 ;  /* 0x000c301001007387 */ /* 0x000fe20000100a00 */
[----:B------:R-:W-:-:S02]  /*140e0*/  IMAD.MOV.U32 R20, RZ, RZ, R203 ;  /* 0x000000ffff147224 */ /* 0x000fc400078e00cb */
[----:B------:R-:W-:Y:S01]  /*140f0*/  IMAD.MOV.U32 R21, RZ, RZ, R190 ;  /* 0x000000ffff157224 */ /* 0x000fe200078e00be */
[----:B------:R-:W-:Y:S01]  /*14100*/  STL.64 [R1+0xc38], R18 ;  /* 0x000c381201007387 */ /* 0x000fe20000100a00 */
[----:B------:R-:W-:Y:S02]  /*14110*/  IMAD.MOV.U32 R22, RZ, RZ, R191 ;  /* 0x000000ffff167224 */ /* 0x000fe400078e00bf */
[----:B------:R-:W-:Y:S01]  /*14120*/  IMAD.MOV.U32 R188, RZ, RZ, R192 ;  /* 0x000000ffffbc7224 */ /* 0x000fe200078e00c0 */
[----:B------:R1:W-:Y:S01]  /*14130*/  STL.64 [R1+0xc40], R20 ;  /* 0x000c401401007387 */ /* 0x0003e20000100a00 */
[----:B------:R-:W-:Y:S02]  /*14140*/  IMAD.MOV.U32 R202, RZ, RZ, R210 ;  /* 0x000000ffffca7224 */ /* 0x000fe400078e00d2 */
[----:B------:R-:W-:Y:S01]  /*14150*/  IMAD.MOV.U32 R203, RZ, RZ, R209 ;  /* 0x000000ffffcb7224 */ /* 0x000fe200078e00d1 */
[----:B------:R1:W-:Y:S01]  /*14160*/  STL.64 [R1+0xc48], R22 ;  /* 0x000c481601007387 */ /* 0x0003e20000100a00 */
[----:B------:R-:W-:-:S02]  /*14170*/  IMAD.MOV.U32 R200, RZ, RZ, R212 ;  /* 0x000000ffffc87224 */ /* 0x000fc400078e00d4 */
[----:B------:R-:W-:Y:S01]  /*14180*/  IMAD.MOV.U32 R198, RZ, RZ, R214 ;  /* 0x000000ffffc67224 */ /* 0x000fe200078e00d6 */
[----:B------:R-:W-:Y:S01]  /*14190*/  STL [R1+0xc50], R188 ;  /* 0x000c50bc01007387 */ /* 0x000fe20000100800 */
[----:B------:R-:W-:Y:S02]  /*141a0*/  IMAD.MOV.U32 R199, RZ, RZ, R213 ;  /* 0x000000ffffc77224 */ /* 0x000fe400078e00d5 */
[----:B------:R-:W-:Y:S02]  /*141b0*/  IMAD.MOV.U32 R196, RZ, RZ, R216 ;  /* 0x000000ffffc47224 */ /* 0x000fe400078e00d8 */
[----:B------:R-:W-:Y:S02]  /*141c0*/  IMAD.MOV.U32 R197, RZ, RZ, R215 ;  /* 0x000000ffffc57224 */ /* 0x000fe400078e00d7 */
[----:B------:R-:W-:Y:S02]  /*141d0*/  IMAD.MOV.U32 R173, RZ, RZ, R221 ;  /* 0x000000ffffad7224 */ /* 0x000fe400078e00dd */
[----:B------:R-:W-:-:S02]  /*141e0*/  IMAD.MOV.U32 R156, RZ, RZ, R178 ;  /* 0x000000ffff9c7224 */ /* 0x000fc400078e00b2 */
[----:B------:R-:W-:Y:S02]  /*141f0*/  IMAD.MOV.U32 R170, RZ, RZ, R224 ;  /* 0x000000ffffaa7224 */ /* 0x000fe400078e00e0 */
        /* <DEDUP_REMOVED lines=30> */
[----:B---3--:R-:W-:Y:S02]  /*143e0*/  IMAD.MOV.U32 R210, RZ, RZ, R4 ;  /* 0x000000ffffd27224 */ /* 0x008fe400078e0004 */
[----:B------:R-:W-:Y:S02]  /*143f0*/  IMAD.MOV.U32 R209, RZ, RZ, R5 ;  /* 0x000000ffffd17224 */ /* 0x000fe400078e0005 */
[----:B------:R-:W3:Y:S01]  /*14400*/  LDL.LU.64 R4, [R1+0x490] ;  /* 0x0004900001047983 */ /* 0x000ee20000300a00 */
[----:B----4-:R-:W-:Y:S02]  /*14410*/  IMAD.MOV.U32 R212, RZ, RZ, R2 ;  /* 0x000000ffffd47224 */ /* 0x010fe400078e0002 */
[----:B------:R-:W-:Y:S02]  /*14420*/  IMAD.MOV.U32 R211, RZ, RZ, R3 ;  /* 0x000000ffffd37224 */ /* 0x000fe400078e0003 */
[----:B------:R-:W4:Y:S01]  /*14430*/  LDL.LU.64 R2, [R1+0x498] ;  /* 0x0004980001027983 */ /* 0x000f220000300a00 */
[----:B------:R-:W-:-:S02]  /*14440*/  IMAD.MOV.U32 R214, RZ, RZ, R240 ;  /* 0x000000ffffd67224 */ /* 0x000fc400078e00f0 */
[----:B------:R-:W-:Y:S01]  /*14450*/  IMAD.MOV.U32 R213, RZ, RZ, R241 ;  /* 0x000000ffffd57224 */ /* 0x000fe200078e00f1 */
[----:B------:R-:W-:Y:S01]  /*14460*/  MOV R215, R245 ;  /* 0x000000f500d77202 */ /* 0x000fe20000000f00 */
[----:B------:R-:W4:Y:S01]  /*14470*/  LDL.LU.64 R240, [R1+0x4a0] ;  /* 0x0004a00001f07983 */ /* 0x000f220000300a00 */
[----:B------:R-:W-:-:S03]  /*14480*/  IMAD.MOV.U32 R216, RZ, RZ, R244 ;  /* 0x000000ffffd87224 */ /* 0x000fc600078e00f4 */
[----:B------:R-:W4:Y:S01]  /*14490*/  LDL.LU.64 R244, [R1+0x4a8] ;  /* 0x0004a80001f47983 */ /* 0x000f220000300a00 */
[----:B--2---:R-:W-:Y:S02]  /*144a0*/  IMAD.MOV.U32 R220, RZ, RZ, R10 ;  /* 0x000000ffffdc7224 */ /* 0x004fe400078e000a */
[----:B------:R-:W-:Y:S02]  /*144b0*/  IMAD.MOV.U32 R222, RZ, RZ, R180 ;  /* 0x000000ffffde7224 */ /* 0x000fe400078e00b4 */
[----:B------:R-:W-:Y:S02]  /*144c0*/  IMAD.MOV.U32 R221, RZ, RZ, R181 ;  /* 0x000000ffffdd7224 */ /* 0x000fe400078e00b5 */
[----:B------:R-:W2:Y:S01]  /*144d0*/  LDL.LU.64 R180, [R1+0x478] ;  /* 0x0004780001b47983 */ /* 0x000ea20000300a00 */
[----:B------:R-:W-:Y:S02]  /*144e0*/  IMAD.MOV.U32 R225, RZ, RZ, R248 ;  /* 0x000000ffffe17224 */ /* 0x000fe400078e00f8 */
[----:B------:R-:W-:-:S02]  /*144f0*/  IMAD.MOV.U32 R224, RZ, RZ, R249 ;  /* 0x000000ffffe07224 */ /* 0x000fc400078e00f9 */
[----:B------:R-:W2:Y:S01]  /*14500*/  LDL.LU.64 R248, [R1+0x480] ;  /* 0x0004800001f87983 */ /* 0x000ea20000300a00 */
[----:B------:R-:W-:Y:S02]  /*14510*/  IMAD.MOV.U32 R227, RZ, RZ, R250 ;  /* 0x000000ffffe37224 */ /* 0x000fe400078e00fa */
[----:B------:R-:W-:Y:S02]  /*14520*/  IMAD.MOV.U32 R226, RZ, RZ, R251 ;  /* 0x000000ffffe27224 */ /* 0x000fe400078e00fb */
[----:B------:R-:W2:Y:S01]  /*14530*/  LDL.LU.64 R250, [R1+0x488] ;  /* 0x0004880001fa7983 */ /* 0x000ea20000300a00 */
[----:B------:R-:W-:Y:S02]  /*14540*/  IMAD.MOV.U32 R219, RZ, RZ, R11 ;  /* 0x000000ffffdb7224 */ /* 0x000fe400078e000b */
[----:B------:R-:W-:Y:S02]  /*14550*/  IMAD.MOV.U32 R218, RZ, RZ, R12 ;  /* 0x000000ffffda7224 */ /* 0x000fe400078e000c */
[----:B------:R-:W-:-:S02]  /*14560*/  IMAD.MOV.U32 R217, RZ, RZ, R13 ;  /* 0x000000ffffd97224 */ /* 0x000fc400078e000d */
[----:B------:R-:W2:Y:S04]  /*14570*/  LDL.LU.64 R12, [R1] ;  /* 0x00000000010c7983 */ /* 0x000ea80000300a00 */
[----:B------:R-:W2:Y:S04]  /*14580*/  LDL.LU.64 R10, [R1+0x8] ;  /* 0x00000800010a7983 */ /* 0x000ea80000300a00 */
[----:B-1----:R-:W2:Y:S01]  /*14590*/  LDL.LU.64 R20, [R1+0x10] ;  /* 0x0000100001147983 */ /* 0x002ea20000300a00 */
[----:B------:R-:W-:Y:S02]  /*145a0*/  IMAD.MOV.U32 R229, RZ, RZ, R8 ;  /* 0x000000ffffe57224 */ /* 0x000fe400078e0008 */
[----:B------:R-:W-:-:S02]  /*145b0*/  IMAD.MOV.U32 R228, RZ, RZ, R9 ;  /* 0x000000ffffe47224 */ /* 0x000fc400078e0009 */
[----:B------:R-:W2:Y:S01]  /*145c0*/  LDL.LU.64 R8, [R1+0x470] ;  /* 0x0004700001087983 */ /* 0x000ea20000300a00 */
[----:B------:R-:W-:Y:S01]  /*145d0*/  MOV R231, R6 ;  /* 0x0000000600e77202 */ /* 0x000fe20000000f00 */
[----:B------:R-:W-:Y:S02]  /*145e0*/  IMAD.MOV.U32 R230, RZ, RZ, R7 ;  /* 0x000000ffffe67224 */ /* 0x000fe400078e0007 */
[----:B------:R-:W2:Y:S04]  /*145f0*/  LDL.LU.64 R6, [R1+0x18] ;  /* 0x0000180001067983 */ /* 0x000ea80000300a00 */
[----:B------:R-:W2:Y:S04]  /*14600*/  LDL.LU.64 R18, [R1+0x20] ;  /* 0x0000200001127983 */ /* 0x000ea80000300a00 */
[----:B------:R-:W2:Y:S01]  /*14610*/  LDL.LU.64 R16, [R1+0x28] ;  /* 0x0000280001107983 */ /* 0x000ea20000300a00 */
[----:B---3--:R-:W-:-:S02]  /*14620*/  IMAD.MOV.U32 R235, RZ, RZ, R4 ;  /* 0x000000ffffeb7224 */ /* 0x008fc400078e0004 */
[----:B------:R-:W-:Y:S02]  /*14630*/  IMAD.MOV.U32 R234, RZ, RZ, R5 ;  /* 0x000000ffffea7224 */ /* 0x000fe400078e0005 */
[----:B------:R-:W3:Y:S01]  /*14640*/  LDL.LU.64 R4, [R1+0x30] ;  /* 0x0000300001047983 */ /* 0x000ee20000300a00 */
[----:B----4-:R-:W-:Y:S02]  /*14650*/  IMAD.MOV.U32 R237, RZ, RZ, R2 ;  /* 0x000000ffffed7224 */ /* 0x010fe400078e0002 */
[----:B------:R-:W-:Y:S02]  /*14660*/  IMAD.MOV.U32 R236, RZ, RZ, R3 ;  /* 0x000000ffffec7224 */ /* 0x000fe400078e0003 */
[----:B------:R-:W4:Y:S01]  /*14670*/  LDL.LU.64 R2, [R1+0x38] ;  /* 0x0000380001027983 */ /* 0x000f220000300a00 */
[----:B------:R-:W-:Y:S02]  /*14680*/  IMAD.MOV.U32 R239, RZ, RZ, R240 ;  /* 0x000000ffffef7224 */ /* 0x000fe400078e00f0 */
[----:B------:R-:W-:-:S02]  /*14690*/  IMAD.MOV.U32 R238, RZ, RZ, R241 ;  /* 0x000000ffffee7224 */ /* 0x000fc400078e00f1 */
[----:B------:R-:W-:Y:S02]  /*146a0*/  IMAD.MOV.U32 R241, RZ, RZ, R244 ;  /* 0x000000fffff17224 */ /* 0x000fe400078e00f4 */
[----:B------:R-:W-:Y:S02]  /*146b0*/  IMAD.MOV.U32 R240, RZ, RZ, R245 ;  /* 0x000000fffff07224 */ /* 0x000fe400078e00f5 */
[----:B--2---:R-:W-:Y:S02]  /*146c0*/  IMAD.MOV.U32 R245, RZ, RZ, R180 ;  /* 0x000000fffff57224 */ /* 0x004fe400078e00b4 */
[----:B------:R-:W-:Y:S02]  /*146d0*/  IMAD.MOV.U32 R244, RZ, RZ, R181 ;  /* 0x000000fffff47224 */ /* 0x000fe400078e00b5 */
[----:B------:R-:W2:Y:S04]  /*146e0*/  LDL.LU.64 R180, [R1+0x40] ;  /* 0x0000400001b47983 */ /* 0x000ea80000300a00 */
[----:B------:R-:W2:Y:S01]  /*146f0*/  LDL.LU.64 R14, [R1+0x48] ;  /* 0x00004800010e7983 */ /* 0x000ea20000300a00 */
[----:B------:R-:W-:Y:S01]  /*14700*/  IMAD.MOV.U32 R233, RZ, RZ, R242 ;  /* 0x000000ffffe97224 */ /* 0x000fe200078e00f2 */
[----:B------:R-:W-:Y:S01]  /*14710*/  MOV R242, R247 ;  /* 0x000000f700f27202 */ /* 0x000fe20000000f00 */
        /* <DEDUP_REMOVED lines=8> */
[----:B------:R-:W2:Y:S01]  /*147a0*/  LDL.LU.64 R12, [R1+0x50] ;  /* 0x00005000010c7983 */ /* 0x000ea20000300a00 */
[----:B------:R-:W-:-:S03]  /*147b0*/  IMAD.MOV.U32 R252, RZ, RZ, R11 ;  /* 0x000000fffffc7224 */ /* 0x000fc600078e000b */
[----:B------:R1:W-:Y:S01]  /*147c0*/  STL [R1], R10 ;  /* 0x0000000a01007387 */ /* 0x0003e20000100800 */
[----:B------:R-:W-:-:S03]  /*147d0*/  IMAD.MOV.U32 R22, RZ, RZ, R21 ;  /* 0x000000ffff167224 */ /* 0x000fc600078e0015 */
[----:B-1----:R-:W2:Y:S04]  /*147e0*/  LDL.LU.64 R10, [R1+0x610] ;  /* 0x00061000010a7983 */ /* 0x002ea80000300a00 */
[----:B------:R1:W-:Y:S04]  /*147f0*/  STL [R1+0x8], R20 ;  /* 0x0000081401007387 */ /* 0x0003e80000100800 */
[----:B-1----:R-:W2:Y:S04]  /*14800*/  LDL.LU.64 R20, [R1+0x618] ;  /* 0x0006180001147983 */ /* 0x002ea80000300a00 */
[----:B------:R1:W-:Y:S04]  /*14810*/  STL [R1+0x4], R22 ;  /* 0x0000041601007387 */ /* 0x0003e80000100800 */
[----:B------:R1:W-:Y:S02]  /*14820*/  STL [R1+0x10], R8 ;  /* 0x0000100801007387 */ /* 0x0003e40000100800 */
[----:B-1----:R-:W-:-:S02]  /*14830*/  IMAD.MOV.U32 R22, RZ, RZ, R9 ;  /* 0x000000ffff167224 */ /* 0x002fc400078e0009 */
[----:B------:R-:W2:Y:S04]  /*14840*/  LDL.LU.64 R8, [R1+0x620] ;  /* 0x0006200001087983 */ /* 0x000ea80000300a00 */
[----:B------:R1:W-:Y:S04]  /*14850*/  STL [R1+0xc], R22 ;  /* 0x00000c1601007387 */ /* 0x0003e80000100800 */
[----:B------:R1:W-:Y:S02]  /*14860*/  STL [R1+0x18], R6 ;  /* 0x0000180601007387 */ /* 0x0003e40000100800 */
[----:B-1----:R-:W-:-:S02]  /*14870*/  IMAD.MOV.U32 R22, RZ, RZ, R7 ;  /* 0x000000ffff167224 */ /* 0x002fc400078e0007 */
[----:B------:R-:W2:Y:S04]  /*14880*/  LDL.LU.64 R6, [R1+0x628] ;  /* 0x0006280001067983 */ /* 0x000ea80000300a00 */
[----:B------:R1:W-:Y:S04]  /*14890*/  STL [R1+0x14], R22 ;  /* 0x0000141601007387 */ /* 0x0003e80000100800 */
[----:B------:R1:W-:Y:S02]  /*148a0*/  STL [R1+0x20], R18 ;  /* 0x0000201201007387 */ /* 0x0003e40000100800 */
[----:B-1----:R-:W-:-:S02]  /*148b0*/  MOV R22, R19 ;  /* 0x0000001300167202 */ /* 0x002fc40000000f00 */
[----:B------:R-:W2:Y:S04]  /*148c0*/  LDL.LU.64 R18, [R1+0x5d0] ;  /* 0x0005d00001127983 */ /* 0x000ea80000300a00 */
[----:B------:R1:W-:Y:S04]  /*148d0*/  STL [R1+0x1c], R22 ;  /* 0x00001c1601007387 */ /* 0x0003e80000100800 */
[----:B------:R1:W-:Y:S02]  /*148e0*/  STL [R1+0x28], R16 ;  /* 0x0000281001007387 */ /* 0x0003e40000100800 */
[----:B-1----:R-:W-:-:S02]  /*148f0*/  IMAD.MOV.U32 R22, RZ, RZ, R17 ;  /* 0x000000ffff167224 */ /* 0x002fc400078e0011 */
[----:B------:R-:W2:Y:S04]  /*14900*/  LDL.LU.64 R16, [R1+0x5d8] ;  /* 0x0005d80001107983 */ /* 0x000ea80000300a00 */
[----:B------:R1:W-:Y:S04]  /*14910*/  STL [R1+0x24], R22 ;  /* 0x0000241601007387 */ /* 0x0003e80000100800 */
[----:B---3--:R3:W-:Y:S01]  /*14920*/  STL [R1+0x30], R4 ;  /* 0x0000300401007387 */ /* 0x0087e20000100800 */
[----:B-1----:R-:W-:-:S03]  /*14930*/  IMAD.MOV.U32 R22, RZ, RZ, R5 ;  /* 0x000000ffff167224 */ /* 0x002fc600078e0005 */
[----:B---3--:R-:W3:Y:S04]  /*14940*/  LDL.LU.64 R4, [R1+0x5e0] ;  /* 0x0005e00001047983 */ /* 0x008ee80000300a00 */
[----:B------:R1:W-:Y:S04]  /*14950*/  STL [R1+0x2c], R22 ;  /* 0x00002c1601007387 */ /* 0x0003e80000100800 */
[----:B----4-:R4:W-:Y:S01]  /*14960*/  STL [R1+0x38], R2 ;  /* 0x0000380201007387 */ /* 0x0109e20000100800 */
[----:B-1----:R-:W-:-:S03]  /*14970*/  IMAD.MOV.U32 R22, RZ, RZ, R3 ;  /* 0x000000ffff167224 */ /* 0x002fc600078e0003 */
[----:B----4-:R-:W4:Y:S04]  /*14980*/  LDL.LU.64 R2, [R1+0x5e8] ;  /* 0x0005e80001027983 */ /* 0x010f280000300a00 */
[----:B------:R1:W-:Y:S04]  /*14990*/  STL [R1+0x34], R22 ;  /* 0x0000341601007387 */ /* 0x0003e80000100800 */
[----:B--2---:R2:W-:Y:S01]  /*149a0*/  STL [R1+0x40], R180 ;  /* 0x000040b401007387 */ /* 0x0045e20000100800 */
[----:B-1----:R-:W-:-:S03]  /*149b0*/  IMAD.MOV.U32 R22, RZ, RZ, R181 ;  /* 0x000000ffff167224 */ /* 0x002fc600078e00b5 */
[----:B--2---:R-:W2:Y:S04]  /*149c0*/  LDL.LU.64 R180, [R1+0x5b0] ;  /* 0x0005b00001b47983 */ /* 0x004ea80000300a00 */
        /* <DEDUP_REMOVED lines=33> */
[----:B---3--:R3:W-:Y:S01]  /*14be0*/  STL [R1+0x88], R4 ;  /* 0x0000880401007387 */ /* 0x0087e20000100800 */
[----:B-1----:R-:W-:-:S03]  /*14bf0*/  MOV R22, R5 ;  /* 0x0000000500167202 */ /* 0x002fc60000000f00 */
        /* <DEDUP_REMOVED lines=51> */
[----:B-1----:R-:W-:-:S03]  /*14f30*/  MOV R22, R181 ;  /* 0x000000b500167202 */ /* 0x002fc60000000f00 */
        /* <DEDUP_REMOVED lines=259> */
[----:B-1----:R-:W-:-:S03]  /*15f70*/  MOV R22, R3 ;  /* 0x0000000300167202 */ /* 0x002fc60000000f00 */
        /* <DEDUP_REMOVED lines=165> */
[----:B------:R-:W-:Y:S04]  /*169d0*/  STL [R1+0x43c], R22 ;  /* 0x00043c1601007387 */ /* 0x000fe80000100800 */
[----:B------:R1:W-:Y:S04]  /*169e0*/  STL [R1+0x448], R16 ;  /* 0x0004481001007387 */ /* 0x0003e80000100800 */
[----:B------:R-:W2:Y:S01]  /*169f0*/  LDL.LU.64 R190, [R1+0x8e0] ;  /* 0x0008e00001be7983 */ /* 0x000ea20000300a00 */
[----:B-1----:R-:W-:-:S05]  /*16a00*/  IMAD.MOV.U32 R16, RZ, RZ, R17 ;  /* 0x000000ffff107224 */ /* 0x002fca00078e0011 */
        /* <DEDUP_REMOVED lines=13> */
[----:B------:R1:W-:Y:S04]  /*16ae0*/  STL [R1+0x468], R14 ;  /* 0x0004680e01007387 */ /* 0x0003e80000100800 */
[----:B-1----:R-:W2:Y:S01]  /*16af0*/  LDL.LU.64 R16, [R1+0x7a0] ;  /* 0x0007a00001107983 */ /* 0x002ea20000300a00 */
[----:B------:R-:W-:-:S05]  /*16b00*/  IMAD.MOV.U32 R14, RZ, RZ, R15 ;  /* 0x000000ffff0e7224 */ /* 0x000fca00078e000f */
        /* <DEDUP_REMOVED lines=11> */
[----:B------:R-:W-:-:S03]  /*16bc0*/  IMAD.MOV.U32 R20, RZ, RZ, R21 ;  /* 0x000000ffff147224 */ /* 0x000fc600078e0015 */
[----:B------:R1:W-:Y:S04]  /*16bd0*/  STL [R1+0x488], R8 ;  /* 0x0004880801007387 */ /* 0x0003e80000100800 */
[----:B------:R1:W-:Y:S02]  /*16be0*/  STL [R1+0x47c], R20 ;  /* 0x00047c1401007387 */ /* 0x0003e40000100800 */
[----:B-1----:R-:W-:Y:S02]  /*16bf0*/  IMAD.MOV.U32 R8, RZ, RZ, R9 ;  /* 0x000000ffff087224 */ /* 0x002fe400078e0009 */
[----:B------:R-:W2:Y:S04]  /*16c00*/  LDL.LU.64 R20, [R1+0x918] ;  /* 0x0009180001147983 */ /* 0x000ea80000300a00 */
[----:B------:R-:W-:Y:S04]  /*16c10*/  STL [R1+0x490], R6 ;  /* 0x0004900601007387 */ /* 0x000fe80000100800 */
[----:B------:R1:W-:Y:S04]  /*16c20*/  STL [R1+0x484], R8 ;  /* 0x0004840801007387 */ /* 0x0003e80000100800 */
[----:B-1----:R-:W2:Y:S01]  /*16c30*/  LDL.LU.64 R8, [R1+0x8d8] ;  /* 0x0008d80001087983 */ /* 0x002ea20000300a00 */
[----:B------:R-:W-:-:S03]  /*16c40*/  IMAD.MOV.U32 R6, RZ, RZ, R7 ;  /* 0x000000ffff067224 */ /* 0x000fc600078e0007 */
[----:B------:R1:W-:Y:S04]  /*16c50*/  STL [R1+0x498], R18 ;  /* 0x0004981201007387 */ /* 0x0003e80000100800 */
[----:B------:R1:W-:Y:S02]  /*16c60*/  STL [R1+0x48c], R6 ;  /* 0x00048c0601007387 */ /* 0x0003e40000100800 */
[----:B-1----:R-:W-:Y:S02]  /*16c70*/  MOV R18, R19 ;  /* 0x0000001300127202 */ /* 0x002fe40000000f00 */
[----:B------:R-:W2:Y:S04]  /*16c80*/  LDL.LU.64 R6, [R1+0x890] ;  /* 0x0008900001067983 */ /* 0x000ea80000300a00 */
[----:B------:R-:W-:Y:S04]  /*16c90*/  STL [R1+0x4a0], R190 ;  /* 0x0004a0be01007387 */ /* 0x000fe80000100800 */
[----:B------:R1:W-:Y:S04]  /*16ca0*/  STL [R1+0x494], R18 ;  /* 0x0004941201007387 */ /* 0x0003e80000100800 */
[----:B-1----:R-:W2:Y:S01]  /*16cb0*/  LDL.LU.64 R18, [R1+0x848] ;  /* 0x0008480001127983 */ /* 0x002ea20000300a00 */
[----:B------:R-:W-:-:S03]  /*16cc0*/  IMAD.MOV.U32 R22, RZ, RZ, R191 ;  /* 0x000000ffff167224 */ /* 0x000fc600078e00bf */
[----:B---3--:R-:W-:Y:S04]  /*16cd0*/  STL [R1+0x4a8], R4 ;  /* 0x0004a80401007387 */ /* 0x008fe80000100800 */
[----:B------:R1:W-:Y:S02]  /*16ce0*/  STL [R1+0x49c], R22 ;  /* 0x00049c1601007387 */ /* 0x0003e40000100800 */
[----:B-1----:R-:W-:Y:S02]  /*16cf0*/  IMAD.MOV.U32 R22, RZ, RZ, R5 ;  /* 0x000000ffff167224 */ /* 0x002fe400078e0005 */
[----:B------:R-:W3:Y:S04]  /*16d00*/  LDL.LU.64 R4, [R1+0x800] ;  /* 0x0008000001047983 */ /* 0x000ee80000300a00 */
        /* <DEDUP_REMOVED lines=17> */
[----:B------:R1:W-:Y:S02]  /*16e20*/  STL [R1+0x4d0], R12 ;  /* 0x0004d00c01007387 */ /* 0x0003e40000100800 */
[----:B-1----:R-:W-:-:S02]  /*16e30*/  IMAD.MOV.U32 R12, RZ, RZ, R13 ;  /* 0x000000ffff0c7224 */ /* 0x002fc400078e000d */
[----:B------:R1:W-:Y:S04]  /*16e40*/  STL [R1+0x4d8], R10 ;  /* 0x0004d80a01007387 */ /* 0x0003e80000100800 */
[----:B------:R1:W-:Y:S02]  /*16e50*/  STL [R1+0x4cc], R12 ;  /* 0x0004cc0c01007387 */ /* 0x0003e40000100800 */
[----:B-1----:R-:W-:Y:S02]  /*16e60*/  IMAD.MOV.U32 R10, RZ, RZ, R11 ;  /* 0x000000ffff0a7224 */ /* 0x002fe400078e000b */
[----:B------:R-:W2:Y:S04]  /*16e70*/  LDL.LU.64 R12, [R1+0x910] ;  /* 0x00091000010c7983 */ /* 0x000ea80000300a00 */
[----:B------:R1:W-:Y:S04]  /*16e80*/  STL [R1+0x4e0], R20 ;  /* 0x0004e01401007387 */ /* 0x0003e80000100800 */
[----:B------:R1:W-:Y:S02]  /*16e90*/  STL [R1+0x4d4], R10 ;  /* 0x0004d40a01007387 */ /* 0x0003e40000100800 */
[----:B-1----:R-:W-:-:S02]  /*16ea0*/  IMAD.MOV.U32 R20, RZ, RZ, R21 ;  /* 0x000000ffff147224 */ /* 0x002fc400078e0015 */
[----:B------:R-:W2:Y:S04]  /*16eb0*/  LDL.LU.64 R10, [R1+0x8d0] ;  /* 0x0008d000010a7983 */ /* 0x000ea80000300a00 */
[----:B------:R1:W-:Y:S04]  /*16ec0*/  STL [R1+0x4e8], R8 ;  /* 0x0004e80801007387 */ /* 0x0003e80000100800 */
[----:B------:R-:W-:Y:S04]  /*16ed0*/  STL [R1+0x4dc], R20 ;  /* 0x0004dc1401007387 */ /* 0x000fe80000100800 */
[----:B------:R-:W2:Y:S01]  /*16ee0*/  LDL.LU.64 R22, [R1+0x888] ;  /* 0x0008880001167983 */ /* 0x000ea20000300a00 */
[----:B-1----:R-:W-:-:S03]  /*16ef0*/  IMAD.MOV.U32 R8, RZ, RZ, R9 ;  /* 0x000000ffff087224 */ /* 0x002fc600078e0009 */
[----:B------:R1:W-:Y:S04]  /*16f00*/  STL [R1+0x4f0], R6 ;  /* 0x0004f00601007387 */ /* 0x0003e80000100800 */
[----:B------:R1:W-:Y:S02]  /*16f10*/  STL [R1+0x4e4], R8 ;  /* 0x0004e40801007387 */ /* 0x0003e40000100800 */
[----:B-1----:R-:W-:Y:S02]  /*16f20*/  IMAD.MOV.U32 R6, RZ, RZ, R7 ;  /* 0x000000ffff067224 */ /* 0x002fe400078e0007 */
[----:B------:R-:W2:Y:S04]  /*16f30*/  LDL.LU.64 R8, [R1+0x840] ;  /* 0x0008400001087983 */ /* 0x000ea80000300a00 */
[----:B------:R-:W-:Y:S04]  /*16f40*/  STL [R1+0x4f8], R18 ;  /* 0x0004f81201007387 */ /* 0x000fe80000100800 */
[----:B------:R1:W-:Y:S04]  /*16f50*/  STL [R1+0x4ec], R6 ;  /* 0x0004ec0601007387 */ /* 0x0003e80000100800 */
[----:B-1----:R-:W2:Y:S04]  /*16f60*/  LDL.LU.64 R6, [R1+0x7f8] ;  /* 0x0007f80001067983 */ /* 0x002ea80000300a00 */
[----:B------:R-:W2:Y:S01]  /*16f70*/  LDL.LU.64 R190, [R1+0x790] ;  /* 0x0007900001be7983 */ /* 0x000ea20000300a00 */
[----:B------:R-:W-:-:S05]  /*16f80*/  IMAD.MOV.U32 R18, RZ, RZ, R19 ;  /* 0x000000ffff127224 */ /* 0x000fca00078e0013 */
        /* <DEDUP_REMOVED lines=9> */
[----:B--2---:R2:W-:Y:S04]  /*17020*/  STL [R1+0x510], R180 ;  /* 0x000510b401007387 */ /* 0x0045e80000100800 */
[----:B------:R-:W4:Y:S01]  /*17030*/  LDL.LU.64 R20, [R1+0x940] ;  /* 0x0009400001147983 */ /* 0x000f220000300a00 */
[----:B-1----:R-:W-:-:S03]  /*17040*/  IMAD.MOV.U32 R18, RZ, RZ, R181 ;  /* 0x000000ffff127224 */ /* 0x002fc600078e00b5 */
[----:B------:R1:W-:Y:S04]  /*17050*/  STL [R1+0x518], R16 ;  /* 0x0005181001007387 */ /* 0x0003e80000100800 */
[----:B------:R1:W-:Y:S04]  /*17060*/  STL [R1+0x50c], R18 ;  /* 0x00050c1201007387 */ /* 0x0003e80000100800 */
[----:B--2---:R-:W2:Y:S01]  /*17070*/  LDL.LU.64 R180, [R1+0x908] ;  /* 0x0009080001b47983 */ /* 0x004ea20000300a00 */
[----:B-1----:R-:W-:-:S03]  /*17080*/  IMAD.MOV.U32 R16, RZ, RZ, R17 ;  /* 0x000000ffff107224 */ /* 0x002fc600078e0011 */
[----:B------:R1:W-:Y:S04]  /*17090*/  STL [R1+0x520], R14 ;  /* 0x0005200e01007387 */ /* 0x0003e80000100800 */
[----:B------:R1:W-:Y:S04]  /*170a0*/  STL [R1+0x514], R16 ;  /* 0x0005141001007387 */ /* 0x0003e80000100800 */
[----:B------:R-:W2:Y:S01]  /*170b0*/  LDL.LU.64 R18, [R1+0x8c8] ;  /* 0x0008c80001127983 */ /* 0x000ea20000300a00 */
[----:B-1----:R-:W-:-:S03]  /*170c0*/  IMAD.MOV.U32 R14, RZ, RZ, R15 ;  /* 0x000000ffff0e7224 */ /* 0x002fc600078e000f */
[----:B------:R-:W2:Y:S04]  /*170d0*/  LDL.LU.64 R16, [R1+0x880] ;  /* 0x0008800001107983 */ /* 0x000ea80000300a00 */
        /* <DEDUP_REMOVED lines=12> */
[----:B------:R-:W-:Y:S04]  /*171a0*/  STL [R1+0x540], R8 ;  /* 0x0005400801007387 */ /* 0x000fe80000100800 */
[----:B------:R1:W-:Y:S02]  /*171b0*/  STL [R1+0x534], R22 ;  /* 0x0005341601007387 */ /* 0x0003e40000100800 */
[----:B-1----:R-:W-:Y:S02]  /*171c0*/  IMAD.MOV.U32 R22, RZ, RZ, R9 ;  /* 0x000000ffff167224 */ /* 0x002fe400078e0009 */
[----:B------:R-:W2:Y:S04]  /*171d0*/  LDL.LU.64 R8, [R1+0x9a8] ;  /* 0x0009a80001087983 */ /* 0x000ea80000300a00 */
[----:B------:R-:W-:Y:S04]  /*171e0*/  STL [R1+0x53c], R22 ;  /* 0x00053c1601007387 */ /* 0x000fe80000100800 */
[----:B------:R1:W-:Y:S04]  /*171f0*/  STL [R1+0x548], R6 ;  /* 0x0005480601007387 */ /* 0x0003e80000100800 */
[----:B------:R-:W-:Y:S01]  /*17200*/  STL [R1+0x550], R190 ;  /* 0x000550be01007387 */ /* 0x000fe20000100800 */
[----:B-1----:R-:W-:-:S05]  /*17210*/  IMAD.MOV.U32 R6, RZ, RZ, R7 ;  /* 0x000000ffff067224 */ /* 0x002fca00078e0007 */
[----:B------:R1:W-:Y:S01]  /*17220*/  STL [R1+0x544], R6 ;  /* 0x0005440601007387 */ /* 0x0003e20000100800 */
[----:B------:R-:W-:-:S03]  /*17230*/  IMAD.MOV.U32 R22, RZ, RZ, R191 ;  /* 0x000000ffff167224 */ /* 0x000fc600078e00bf */
[----:B-1----:R-:W2:Y:S04]  /*17240*/  LDL.LU.64 R6, [R1+0x968] ;  /* 0x0009680001067983 */ /* 0x002ea80000300a00 */
[----:B---3--:R-:W-:Y:S04]  /*17250*/  STL [R1+0x558], R4 ;  /* 0x0005580401007387 */ /* 0x008fe80000100800 */
[----:B------:R1:W-:Y:S02]  /*17260*/  STL [R1+0x54c], R22 ;  /* 0x00054c1601007387 */ /* 0x0003e40000100800 */
[----:B-1----:R-:W-:-:S02]  /*17270*/  IMAD.MOV.U32 R22, RZ, RZ, R5 ;  /* 0x000000ffff167224 */ /* 0x002fc400078e0005 */
[----:B------:R-:W3:Y:S04]  /*17280*/  LDL.LU.64 R4, [R1+0x938] ;  /* 0x0009380001047983 */ /* 0x000ee80000300a00 */
[----:B------:R-:W-:Y:S04]  /*17290*/  STL [R1+0x554], R22 ;  /* 0x0005541601007387 */ /* 0x000fe80000100800 */
[----:B----4-:R1:W-:Y:S04]  /*172a0*/  STL [R1+0x560], R2 ;  /* 0x0005600201007387 */ /* 0x0103e80000100800 */
[----:B------:R4:W-:Y:S01]  /*172b0*/  STL [R1+0x568], R20 ;  /* 0x0005681401007387 */ /* 0x0009e20000100800 */
[----:B-1----:R-:W-:-:S05]  /*172c0*/  IMAD.MOV.U32 R2, RZ, RZ, R3 ;  /* 0x000000ffff027224 */ /* 0x002fca00078e0003 */
[----:B------:R1:W-:Y:S01]  /*172d0*/  STL [R1+0x55c], R2 ;  /* 0x00055c0201007387 */ /* 0x0003e20000100800 */
[----:B----4-:R-:W-:-:S03]  /*172e0*/  MOV R20, R21 ;  /* 0x0000001500147202 */ /* 0x010fc60000000f00 */
[----:B-1----:R-:W4:Y:S04]  /*172f0*/  LDL.LU.64 R2, [R1+0x900] ;  /* 0x0009000001027983 */ /* 0x002f280000300a00 */
[----:B--2---:R-:W-:Y:S04]  /*17300*/  STL [R1+0x570], R180 ;  /* 0x000570b401007387 */ /* 0x004fe80000100800 */
[----:B------:R1:W-:Y:S02]  /*17310*/  STL [R1+0x564], R20 ;  /* 0x0005641401007387 */ /* 0x0003e40000100800 */
[----:B-1----:R-:W-:-:S02]  /*17320*/  IMAD.MOV.U32 R20, RZ, RZ, R181 ;  /* 0x000000ffff147224 */ /* 0x002fc400078e00b5 */
[----:B------:R-:W2:Y:S04]  /*17330*/  LDL.LU.64 R180, [R1+0x8c0] ;  /* 0x0008c00001b47983 */ /* 0x000ea80000300a00 */
[----:B------:R-:W-:Y:S04]  /*17340*/  STL [R1+0x56c], R20 ;  /* 0x00056c1401007387 */ /* 0x000fe80000100800 */
[----:B------:R1:W-:Y:S04]  /*17350*/  STL [R1+0x578], R18 ;  /* 0x0005781201007387 */ /* 0x0003e80000100800 */
[----:B------:R1:W-:Y:S02]  /*17360*/  STL [R1+0x580], R16 ;  /* 0x0005801001007387 */ /* 0x0003e40000100800 */
[----:B-1----:R-:W-:-:S02]  /*17370*/  IMAD.MOV.U32 R18, RZ, RZ, R19 ;  /* 0x000000ffff127224 */ /* 0x002fc400078e0013 */
[----:B------:R-:W-:-:S03]  /*17380*/  IMAD.MOV.U32 R16, RZ, RZ, R17 ;  /* 0x000000ffff107224 */ /* 0x000fc600078e0011 */
[----:B------:R-:W-:Y:S04]  /*17390*/  STL [R1+0x574], R18 ;  /* 0x0005741201007387 */ /* 0x000fe80000100800 */
[----:B------:R-:W2:Y:S04]  /*173a0*/  LDL.LU.64 R184, [R1+0x878] ;  /* 0x0008780001b87983 */ /* 0x000ea80000300a00 */
[----:B------:R1:W-:Y:S04]  /*173b0*/  STL [R1+0x588], R14 ;  /* 0x0005880e01007387 */ /* 0x0003e80000100800 */
[----:B------:R-:W-:Y:S04]  /*173c0*/  STL [R1+0x57c], R16 ;  /* 0x00057c1001007387 */ /* 0x000fe80000100800 */
[----:B------:R-:W2:Y:S01]  /*173d0*/  LDL.LU.64 R190, [R1+0x830] ;  /* 0x0008300001be7983 */ /* 0x000ea20000300a00 */
[----:B-1----:R-:W-:-:S05]  /*173e0*/  IMAD.MOV.U32 R14, RZ, RZ, R15 ;  /* 0x000000ffff0e7224 */ /* 0x002fca00078e000f */
[----:B------:R-:W-:Y:S04]  /*173f0*/  STL [R1+0x584], R14 ;  /* 0x0005840e01007387 */ /* 0x000fe80000100800 */
[----:B------:R1:W-:Y:S02]  /*17400*/  STL [R1+0x590], R12 ;  /* 0x0005900c01007387 */ /* 0x0003e40000100800 */
[----:B-1----:R-:W-:Y:S02]  /*17410*/  IMAD.MOV.U32 R12, RZ, RZ, R13 ;  /* 0x000000ffff0c7224 */ /* 0x002fe400078e000d */
[----:B------:R1:W-:Y:S04]  /*17420*/  STL [R1+0x598], R10 ;  /* 0x0005980a01007387 */ /* 0x0003e80000100800 */
[----:B------:R-:W-:Y:S04]  /*17430*/  STL [R1+0x58c], R12 ;  /* 0x00058c0c01007387 */ /* 0x000fe80000100800 */
[----:B------:R-:W2:Y:S01]  /*17440*/  LDL.LU.64 R188, [R1+0x9d8] ;  /* 0x0009d80001bc7983 */ /* 0x000ea20000300a00 */
[----:B-1----:R-:W-:-:S03]  /*17450*/  IMAD.MOV.U32 R10, RZ, RZ, R11 ;  /* 0x000000ffff0a7224 */ /* 0x002fc600078e000b */
[----:B------:R-:W2:Y:S04]  /*17460*/  LDL.LU.64 R22, [R1+0x9c0] ;  /* 0x0009c00001167983 */ /* 0x000ea80000300a00 */
[----:B------:R-:W-:Y:S04]  /*17470*/  STL [R1+0x594], R10 ;  /* 0x0005940a01007387 */ /* 0x000fe80000100800 */
[----:B------:R1:W-:Y:S04]  /*17480*/  STL [R1+0x5a0], R8 ;  /* 0x0005a00801007387 */ /* 0x0003e80000100800 */
[----:B------:R-:W2:Y:S04]  /*17490*/  LDL.LU.64 R20, [R1+0x9a0] ;  /* 0x0009a00001147983 */ /* 0x000ea80000300a00 */
[----:B------:R-:W2:Y:S01]  /*174a0*/  LDL.LU.64 R18, [R1+0x960] ;  /* 0x0009600001127983 */ /* 0x000ea20000300a00 */
[----:B-1----:R-:W-:-:S05]  /*174b0*/  IMAD.MOV.U32 R8, RZ, RZ, R9 ;  /* 0x000000ffff087224 */ /* 0x002fca00078e0009 */
[----:B------:R-:W-:Y:S04]  /*174c0*/  STL [R1+0x59c], R8 ;  /* 0x00059c0801007387 */ /* 0x000fe80000100800 */
[----:B------:R1:W-:Y:S04]  /*174d0*/  STL [R1+0x5a8], R6 ;  /* 0x0005a80601007387 */ /* 0x0003e80000100800 */
[----:B------:R-:W2:Y:S04]  /*174e0*/  LDL.LU.64 R16, [R1+0x930] ;  /* 0x0009300001107983 */ /* 0x000ea80000300a00 */
[----:B------:R-:W2:Y:S01]  /*174f0*/  LDL.LU.64 R14, [R1+0x8f8] ;  /* 0x0008f800010e7983 */ /* 0x000ea20000300a00 */
[----:B-1----:R-:W-:-:S05]  /*17500*/  IMAD.MOV.U32 R6, RZ, RZ, R7 ;  /* 0x000000ffff067224 */ /* 0x002fca00078e0007 */
[----:B------:R-:W-:Y:S04]  /*17510*/  STL [R1+0x5a4], R6 ;  /* 0x0005a40601007387 */ /* 0x000fe80000100800 */
[----:B---3--:R1:W-:Y:S04]  /*17520*/  STL [R1+0x5b0], R4 ;  /* 0x0005b00401007387 */ /* 0x0083e80000100800 */
[----:B------:R-:W3:Y:S04]  /*17530*/  LDL.LU.64 R12, [R1+0x8b8] ;  /* 0x0008b800010c7983 */ /* 0x000ee80000300a00 */
[----:B------:R-:W3:Y:S01]  /*17540*/  LDL.LU.64 R10, [R1+0x870] ;  /* 0x00087000010a7983 */ /* 0x000ee20000300a00 */
[----:B-1----:R-:W-:-:S05]  /*17550*/  IMAD.MOV.U32 R4, RZ, RZ, R5 ;  /* 0x000000ffff047224 */ /* 0x002fca00078e0005 */
[----:B------:R-:W-:Y:S04]  /*17560*/  STL [R1+0x5ac], R4 ;  /* 0x0005ac0401007387 */ /* 0x000fe80000100800 */
[----:B----4-:R1:W-:Y:S04]  /*17570*/  STL [R1+0x5b8], R2 ;  /* 0x0005b80201007387 */ /* 0x0103e80000100800 */
[----:B------:R-:W4:Y:S04]  /*17580*/  LDL.LU.64 R8, [R1+0x9e0] ;  /* 0x0009e00001087983 */ /* 0x000f280000300a00 */
[----:B------:R-:W4:Y:S01]  /*17590*/  LDL.LU.64 R6, [R1+0x9d0] ;  /* 0x0009d00001067983 */ /* 0x000f220000300a00 */
[----:B-1----:R-:W-:-:S05]  /*175a0*/  IMAD.MOV.U32 R2, RZ, RZ, R3 ;  /* 0x000000ffff027224 */ /* 0x002fca00078e0003 */
[----:B------:R1:W-:Y:S04]  /*175b0*/  STL [R1+0x5b4], R2 ;  /* 0x0005b40201007387 */ /* 0x0003e80000100800 */
[----:B--2---:R2:W-:Y:S04]  /*175c0*/  STL [R1+0x5c0], R180 ;  /* 0x0005c0b401007387 */ /* 0x0045e80000100800 */
[----:B------:R-:W4:Y:S01]  /*175d0*/  LDL.LU.64 R4, [R1+0x9b8] ;  /* 0x0009b80001047983 */ /* 0x000f220000300a00 */
[----:B-1----:R-:W-:-:S03]  /*175e0*/  IMAD.MOV.U32 R2, RZ, RZ, R181 ;  /* 0x000000ffff027224 */ /* 0x002fc600078e00b5 */
[----:B--2---:R-:W2:Y:S04]  /*175f0*/  LDL.LU.64 R180, [R1+0x998] ;  /* 0x0009980001b47983 */ /* 0x004ea80000300a00 */
[----:B------:R1:W-:Y:S01]  /*17600*/  STL [R1+0x5bc], R2 ;  /* 0x0005bc0201007387 */ /* 0x0003e20000100800 */
[----:B------:R-:W-:-:S03]  /*17610*/  IMAD.MOV.U32 R179, RZ, RZ, R185 ;  /* 0x000000ffffb37224 */ /* 0x000fc600078e00b9 */
[----:B------:R1:W-:Y:S04]  /*17620*/  STL [R1+0x5c8], R184 ;  /* 0x0005c8b801007387 */ /* 0x0003e80000100800 */
[----:B-1----:R-:W2:Y:S04]  /*17630*/  LDL.LU.64 R2, [R1+0x958] ;  /* 0x0009580001027983 */ /* 0x002ea80000300a00 */
[----:B------:R-:W2:Y:S04]  /*17640*/  LDL.LU.64 R182, [R1+0x928] ;  /* 0x0009280001b67983 */ /* 0x000ea80000300a00 */
[----:B------:R1:W-:Y:S04]  /*17650*/  STL [R1+0x5c4], R179 ;  /* 0x0005c4b301007387 */ /* 0x0003e80000100800 */
[----:B------:R1:W-:Y:S04]  /*17660*/  STL [R1+0x5d0], R190 ;  /* 0x0005d0be01007387 */ /* 0x0003e80000100800 */
[----:B------:R-:W2:Y:S01]  /*17670*/  LDL.LU.64 R184, [R1+0x8f0] ;  /* 0x0008f00001b87983 */ /* 0x000ea20000300a00 */
[----:B-1----:R-:W-:-:S03]  /*17680*/  MOV R179, R191 ;  /* 0x000000bf00b37202 */ /* 0x002fc60000000f00 */
[----:B------:R-:W2:Y:S04]  /*17690*/  LDL.LU.64 R190, [R1+0x8b0] ;  /* 0x0008b00001be7983 */ /* 0x000ea80000300a00 */
[----:B------:R1:W-:Y:S02]  /*176a0*/  STL [R1+0x5cc], R179 ;  /* 0x0005ccb301007387 */ /* 0x0003e40000100800 */
[----:B-1----:R-:W-:Y:S02]  /*176b0*/  IMAD.MOV.U32 R179, RZ, RZ, R189 ;  /* 0x000000ffffb37224 */ /* 0x002fe400078e00bd */
[----:B------:R1:W-:Y:S04]  /*176c0*/  STL [R1+0x5d8], R188 ;  /* 0x0005d8bc01007387 */ /* 0x0003e80000100800 */
[----:B-1----:R1:W5:Y:S04]  /*176d0*/  LDL.LU R188, [R1+0xc50] ;  /* 0x000c500001bc7983 */ /* 0x0023680000300800 */
[----:B------:R-:W-:Y:S04]  /*176e0*/  STL [R1+0x5e0], R22 ;  /* 0x0005e01601007387 */ /* 0x000fe80000100800 */
[----:B------:R1:W-:Y:S02]  /*176f0*/  STL [R1+0x5d4], R179 ;  /* 0x0005d4b301007387 */ /* 0x0003e40000100800 */
[----:B-1----:R-:W-:-:S02]  /*17700*/  IMAD.MOV.U32 R179, RZ, RZ, R23 ;  /* 0x000000ffffb37224 */ /* 0x002fc400078e0017 */
[----:B------:R1:W5:Y:S04]  /*17710*/  LDL.LU.64 R22, [R1+0xc48] ;  /* 0x000c480001167983 */ /* 0x0003680000300a00 */
        /* <DEDUP_REMOVED lines=16> */
[----:B---3--:R-:W-:Y:S04]  /*17820*/  STL [R1+0x608], R12 ;  /* 0x0006080c01007387 */ /* 0x008fe80000100800 */
[----:B------:R3:W-:Y:S02]  /*17830*/  STL [R1+0x5fc], R179 ;  /* 0x0005fcb301007387 */ /* 0x0007e40000100800 */
[----:B---3--:R-:W-:-:S02]  /*17840*/  IMAD.MOV.U32 R179, RZ, RZ, R13 ;  /* 0x000000ffffb37224 */ /* 0x008fc400078e000d */
[----:B------:R1:W5:Y:S04]  /*17850*/  LDL.LU.64 R12, [R1+0xc20] ;  /* 0x000c2000010c7983 */ /* 0x0003680000300a00 */
[----:B------:R-:W-:Y:S04]  /*17860*/  STL [R1+0x610], R10 ;  /* 0x0006100a01007387 */ /* 0x000fe80000100800 */
[----:B------:R3:W-:Y:S02]  /*17870*/  STL [R1+0x604], R179 ;  /* 0x000604b301007387 */ /* 0x0007e40000100800 */
[----:B---3--:R-:W-:-:S02]  /*17880*/  IMAD.MOV.U32 R179, RZ, RZ, R11 ;  /* 0x000000ffffb37224 */ /* 0x008fc400078e000b */
[----:B------:R1:W5:Y:S04]  /*17890*/  LDL.LU.64 R10, [R1+0xc18] ;  /* 0x000c1800010a7983 */ /* 0x0003680000300a00 */
[----:B----4-:R-:W-:Y:S04]  /*178a0*/  STL [R1+0x618], R8 ;  /* 0x0006180801007387 */ /* 0x010fe80000100800 */
[----:B------:R3:W-:Y:S02]  /*178b0*/  STL [R1+0x60c], R179 ;  /* 0x00060cb301007387 */ /* 0x0007e40000100800 */
[----:B---3--:R-:W-:-:S02]  /*178c0*/  IMAD.MOV.U32 R179, RZ, RZ, R9 ;  /* 0x000000ffffb37224 */ /* 0x008fc400078e0009 */
[----:B------:R1:W5:Y:S04]  /*178d0*/  LDL.LU.64 R8, [R1+0xc10] ;  /* 0x000c100001087983 */ /* 0x0003680000300a00 */
[----:B------:R-:W-:Y:S04]  /*178e0*/  STL [R1+0x620], R6 ;  /* 0x0006200601007387 */ /* 0x000fe80000100800 */
[----:B------:R3:W-:Y:S02]  /*178f0*/  STL [R1+0x614], R179 ;  /* 0x000614b301007387 */ /* 0x0007e40000100800 */
[----:B---3--:R-:W-:-:S02]  /*17900*/  IMAD.MOV.U32 R179, RZ, RZ, R7 ;  /* 0x000000ffffb37224 */ /* 0x008fc400078e0007 */
[----:B------:R1:W5:Y:S04]  /*17910*/  LDL.LU.64 R6, [R1+0xc08] ;  /* 0x000c080001067983 */ /* 0x0003680000300a00 */
[----:B------:R-:W-:Y:S04]  /*17920*/  STL [R1+0x628], R4 ;  /* 0x0006280401007387 */ /* 0x000fe80000100800 */
[----:B------:R3:W-:Y:S02]  /*17930*/  STL [R1+0x61c], R179 ;  /* 0x00061cb301007387 */ /* 0x0007e40000100800 */
[----:B---3--:R-:W-:-:S02]  /*17940*/  IMAD.MOV.U32 R179, RZ, RZ, R5 ;  /* 0x000000ffffb37224 */ /* 0x008fc400078e0005 */
[----:B------:R1:W5:Y:S04]  /*17950*/  LDL.LU.64 R4, [R1+0xc00] ;  /* 0x000c000001047983 */ /* 0x0003680000300a00 */
[----:B--2---:R-:W-:Y:S04]  /*17960*/  STL [R1+0x630], R180 ;  /* 0x000630b401007387 */ /* 0x004fe80000100800 */
[----:B------:R2:W-:Y:S02]  /*17970*/  STL [R1+0x624], R179 ;  /* 0x000624b301007387 */ /* 0x0005e40000100800 */
[----:B--2---:R-:W-:-:S02]  /*17980*/  IMAD.MOV.U32 R179, RZ, RZ, R181 ;  /* 0x000000ffffb37224 */ /* 0x004fc400078e00b5 */
[----:B------:R-:W2:Y:S04]  /*17990*/  LDL.LU R181, [R1+0xbf8] ;  /* 0x000bf80001b57983 */ /* 0x000ea80000300800 */
[----:B------:R-:W-:Y:S04]  /*179a0*/  STL [R1+0x638], R2 ;  /* 0x0006380201007387 */ /* 0x000fe80000100800 */
[----:B------:R3:W-:Y:S02]  /*179b0*/  STL [R1+0x62c], R179 ;  /* 0x00062cb301007387 */ /* 0x0007e40000100800 */
[----:B---3--:R-:W-:-:S02]  /*179c0*/  MOV R179, R3 ;  /* 0x0000000300b37202 */ /* 0x008fc40000000f00 */
[----:B------:R1:W5:Y:S04]  /*179d0*/  LDL.LU.64 R2, [R1+0xbf0] ;  /* 0x000bf00001027983 */ /* 0x0003680000300a00 */
[----:B------:R-:W-:Y:S04]  /*179e0*/  STL [R1+0x640], R182 ;  /* 0x000640b601007387 */ /* 0x000fe80000100800 */
[----:B------:R3:W-:Y:S04]  /*179f0*/  STL [R1+0x634], R179 ;  /* 0x000634b301007387 */ /* 0x0007e80000100800 */
[----:B------:R-:W-:Y:S01]  /*17a00*/  STL [R1+0x648], R184 ;  /* 0x000648b801007387 */ /* 0x000fe20000100800 */
[----:B---3--:R-:W-:-:S05]  /*17a10*/  IMAD.MOV.U32 R179, RZ, RZ, R183 ;  /* 0x000000ffffb37224 */ /* 0x008fca00078e00b7 */
[----:B------:R3:W-:Y:S01]  /*17a20*/  STL [R1+0x63c], R179 ;  /* 0x00063cb301007387 */ /* 0x0007e20000100800 */
[----:B------:R-:W-:-:S03]  /*17a30*/  SHF.R.S32.HI R44, RZ, 0x1f, R186 ;  /* 0x0000001fff2c7819 */ /* 0x000fc600000114ba */
[----:B------:R-:W-:Y:S01]  /*17a40*/  STL [R1+0x650], R190 ;  /* 0x000650be01007387 */ /* 0x000fe20000100800 */
[----:B---3--:R-:W-:Y:S01]  /*17a50*/  IMAD.MOV.U32 R179, RZ, RZ, R185 ;  /* 0x000000ffffb37224 */ /* 0x008fe200078e00b9 */
[----:B------:R-:W-:-:S04]  /*17a60*/  LEA.HI R44, R44, R186, RZ, 0x7 ;  /* 0x000000ba2c2c7211 */ /* 0x000fc800078f38ff */
[----:B------:R3:W-:Y:S01]  /*17a70*/  STL [R1+0x644], R179 ;  /* 0x000644b301007387 */ /* 0x0007e20000100800 */
[----:B------:R-:W-:Y:S01]  /*17a80*/  SHF.R.S32.HI R182, RZ, 0x1f, R175 ;  /* 0x0000001fffb67819 */ /* 0x000fe200000114af */
[----:B---3--:R-:W-:-:S05]  /*17a90*/  IMAD.MOV.U32 R179, RZ, RZ, R191 ;  /* 0x000000ffffb37224 */ /* 0x008fca00078e00bf */
[----:B------:R3:W-:Y:S01]  /*17aa0*/  STL [R1+0x64c], R179 ;  /* 0x00064cb301007387 */ /* 0x0007e20000100800 */
[C---:B------:R-:W-:Y:S01]  /*17ab0*/  SHF.L.U64.HI R182, R175.reuse, 0x2, R182 ;  /* 0x00000002afb67819 */ /* 0x040fe200000102b6 */
[----:B------:R-:W-:Y:S01]  /*17ac0*/  IMAD.SHL.U32 R183, R175, 0x4, RZ ;  /* 0x00000004afb77824 */ /* 0x000fe200078e00ff */
[----:B---3--:R-:W-:-:S05]  /*17ad0*/  SHF.R.S32.HI R179, RZ, 0x7, R44 ;  /* 0x00000007ffb37819 */ /* 0x008fca000001142c */
[----:B------:R-:W-:Y:S01]  /*17ae0*/  VIADD R175, R179, 0xfffffffe ;  /* 0xfffffffeb3af7836 */ /* 0x000fe20000000000 */
[----:B------:R1:W-:Y:S04]  /*17af0*/  STL [R1+0x654], R179 ;  /* 0x000654b301007387 */ /* 0x0003e80000100800 */
[----:B------:R1:W-:Y:S01]  /*17b00*/  STL [R1+0x660], R175 ;  /* 0x000660af01007387 */ /* 0x0003e20000100800 */
[----:B------:R-:W-:Y:S01]  /*17b10*/  IMAD.MOV.U32 R184, RZ, RZ, 0x1 ;  /* 0x00000001ffb87424 */ /* 0x000fe200078e00ff */
[----:B------:R-:W-:Y:S01]  /*17b20*/  CS2R R88, SRZ ;  /* 0x0000000000587805 */ /* 0x000fe2000001ff00 */
[----:B------:R-:W-:Y:S01]  /*17b30*/  IMAD.MOV.U32 R185, RZ, RZ, -0x1 ;  /* 0xffffffffffb97424 */ /* 0x000fe200078e00ff */
[----:B------:R-:W-:Y:S01]  /*17b40*/  CS2R R90, SRZ ;  /* 0x00000000005a7805 */ /* 0x000fe2000001ff00 */
[----:B------:R-:W-:Y:S01]  /*17b50*/  IMAD.MOV.U32 R186, RZ, RZ, RZ ;  /* 0x000000ffffba7224 */ /* 0x000fe200078e00ff */
        /* <DEDUP_REMOVED lines=62> */
[----:B--2---:R-:W-:-:S04]  /*17f40*/  SHF.R.S32.HI R180, RZ, 0x1f, R181 ;  /* 0x0000001fffb47819 */ /* 0x004fc800000114b5 */
[C---:B------:R-:W-:Y:S01]  /*17f50*/  SHF.L.U64.HI R180, R181.reuse, 0x2, R180 ;  /* 0x00000002b5b47819 */ /* 0x040fe200000102b4 */
[----:B-1----:R-:W-:-:S07]  /*17f60*/  IMAD.SHL.U32 R181, R181, 0x4, RZ ;  /* 0x00000004b5b57824 */ /* 0x002fce00078e00ff */
.L_x_1:
[----:B-----5:R-:W-:Y:S01]  /*17f70*/  VIADD R185, R185, 0x1 ;  /* 0x00000001b9b97836 */ /* 0x020fe20000000000 */
[----:B------:R-:W-:-:S04]  /*17f80*/  DEPBAR.LE SB0, 0x2 ;  /* 0x000080800000791a */ /* 0x000fc80000000000 */
[C---:B------:R-:W-:Y:S01]  /*17f90*/  ISETP.GT.AND P0, PT, R185.reuse, 0x2, PT ;  /* 0x00000002b900780c */ /* 0x040fe20003f04270 */
[----:B------:R-:W-:Y:S03]  /*17fa0*/  BAR.SYNC.DEFER_BLOCKING 0x0 ;  /* 0x0000000000007b1d */ /* 0x000fe60000010000 */
[----:B------:R-:W-:-:S03]  /*17fb0*/  SEL R185, R185, RZ, !P0 ;  /* 0x000000ffb9b97207 */ /* 0x000fc60004000000 */
[----:B------:R-:W-:Y:S01]  /*17fc0*/  UMOV UR5, 0x40000040 ;  /* 0x4000004000057882 */ /* 0x000fe20000000000 */
[----:B------:R-:W-:Y:S01]  /*17fd0*/  UMOV UR7, 0x40000040 ;  /* 0x4000004000077882 */ /* 0x000fe20000000000 */
[----:B-----5:R-:W-:Y:S01]  /*17fe0*/  IMAD R179, R185, 0x10000, R2 ;  /* 0x00010000b9b37824 */ /* 0x020fe200078e0202 */
[----:B------:R-:W-:Y:S01]  /*17ff0*/  MOV R189, RZ ;  /* 0x000000ff00bd7202 */ /* 0x000fe20000000f00 */
[----:B------:R-:W2:Y:S01]  /*18000*/  LDL R190, [R1+0x660] ;  /* 0x0006600001be7983 */ /* 0x000ea20000100800 */
[----:B------:R-:W1:Y:S01]  /*18010*/  LDC R191, c[0x0][0x230] ;  /* 0x00008c00ffbf7b82 */ /* 0x000e620000000800 */
[----:B------:R-:W-:Y:S01]  /*18020*/  VIADD R175, R179, 0x30000 ;  /* 0x00030000b3af7836 */ /* 0x000fe20000000000 */
[----:B------:R-:W-:Y:S01]  /*18030*/  SHF.R.U32.HI R179, RZ, 0x4, R179 ;  /* 0x00000004ffb37819 */ /* 0x000fe200000116b3 */
[----:B------:R-:W-:Y:S01]  /*18040*/  VIADD R184, R184, 0x1 ;  /* 0x00000001b8b87836 */ /* 0x000fe20000000000 */
[----:B------:R-:W-:Y:S01]  /*18050*/  IADD3 R7, P4, R7, R181, RZ ;  /* 0x000000b507077210 */ /* 0x000fe20007f9e0ff */
[----:B------:R-:W-:Y:S01]  /*18060*/  STL [R1+0xbf0], R0 ;  /* 0x000bf00001007387 */ /* 0x000fe20000100800 */
[----:B------:R-:W-:-:S02]  /*18070*/  SHF.R.U32.HI R175, RZ, 0x4, R175 ;  /* 0x00000004ffaf7819 */ /* 0x000fc400000116af */
[----:B------:R-:W-:Y:S01]  /*18080*/  SGXT.U32 R179, R179, 0xe ;  /* 0x0000000eb3b3781a */ /* 0x000fe20000000000 */
[----:B------:R-:W-:Y:S01]  /*18090*/  WARPGROUP.ARRIVE ;  /* 0x00000000000079c5 */ /* 0x000fe20000000000 */
[----:B------:R-:W-:Y:S01]  /*180a0*/  SGXT.U32 R175, R175, 0xe ;  /* 0x0000000eafaf781a */ /* 0x000fe20000000000 */
[----:B-1----:R-:W-:Y:S01]  /*180b0*/  VIADD R191, R191, 0xffffff00 ;  /* 0xffffff00bfbf7836 */ /* 0x002fe20000000000 */
[----:B------:R-:W-:Y:S01]  /*180c0*/  R2UR UR4, R179 ;  /* 0x00000000b30472ca */ /* 0x000fe200000e0000 */
[----:B------:R-:W-:Y:S01]  /*180d0*/  IMAD.X R8, R8, 0x1, R180, P4 ;  /* 0x0000000108087824 */ /* 0x000fe200020e06b4 */
[----:B------:R-:W-:Y:S01]  /*180e0*/  R2UR UR6, R175 ;  /* 0x00000000af0672ca */ /* 0x000fe200000e0000 */
[----:B------:R1:W-:Y:S01]  /*180f0*/  STL [R1+0xbf4], R185 ;  /* 0x000bf4b901007387 */ /* 0x0003e20000100800 */
[----:B------:R-:W-:Y:S02]  /*18100*/  IADD3 R179, P0, R179, 0x2, RZ ;  /* 0x00000002b3b37810 */ /* 0x000fe40007f1e0ff */
[----:B------:R-:W-:Y:S01]  /*18110*/  IADD3 R11, P4, R11, R181, RZ ;  /* 0x000000b50b0b7210 */ /* 0x000fe20007f9e0ff */
[----:B------:R-:W3:Y:S01]  /*18120*/  LDL.LU R223, [R1+0x64] ;  /* 0x0000640001df7983 */ /* 0x000ee20000300800 */
[----:B------:R-:W-:Y:S01]  /*18130*/  R2UR UR56, R179 ;  /* 0x00000000b33872ca */ /* 0x000fe200000e0000 */
[----:B------:R-:W-:Y:S01]  /*18140*/  IMAD.MOV.U32 R179, RZ, RZ, RZ ;  /* 0x000000ffffb37224 */ /* 0x000fe200078e00ff */
[----:B------:R-:W-:-:S02]  /*18150*/  IADD3.X R189, R189, 0x40000040, RZ, P0, !PT ;  /* 0x40000040bdbd7810 */ /* 0x000fc400007fe4ff */
[----:B------:R-:W-:Y:S01]  /*18160*/  IADD3 R175, P0, R175, 0x2, RZ ;  /* 0x00000002afaf7810 */ /* 0x000fe20007f1e0ff */
[----:B-1----:R-:W4:Y:S01]  /*18170*/  LDL.LU R185, [R1+0x68] ;  /* 0x0000680001b97983 */ /* 0x002f220000300800 */
[----:B------:R-:W-:Y:S01]  /*18180*/  R2UR UR57, R189 ;  /* 0x00000000bd3972ca */ /* 0x000fe200000e0000 */
[----:B------:R-:W-:Y:S01]  /*18190*/  HGMMA.64x128x8.F32.TF32 R88, gdesc[UR4], R88 ;  /* 0x05e00000045879f0 */ /* 0x000fe20008702858 */
[----:B------:R-:W-:Y:S01]  /*181a0*/  IADD3.X R179, R179, 0x40000040, RZ, P0, !PT ;  /* 0x40000040b3b37810 */ /* 0x000fe200007fe4ff */
[----:B------:R-:W3:Y:S01]  /*181b0*/  LDL.LU R0, [R1+0x70] ;  /* 0x0000700001007983 */ /* 0x000ee20000300800 */
[----:B------:R-:W-:Y:S01]  /*181c0*/  R2UR UR58, R175 ;  /* 0x00000000af3a72ca */ /* 0x000fe200000e0000 */
[----:B------:R-:W-:Y:S01]  /*181d0*/  IMAD R175, R186, -0x80, R191 ;  /* 0xffffff80baaf7824 */ /* 0x000fe200078e02bf */
[----:B------:R-:W-:-:S04]  /*181e0*/  R2UR UR59, R179 ;  /* 0x00000000b33b72ca */ /* 0x000fc800000e0000 */
[----:B------:R-:W-:-:S03]  /*181f0*/  ISETP.GT.AND P1, PT, R175, RZ, PT ;  /* 0x000000ffaf00720c */ /* 0x000fc60003f24270 */
[----:B------:R-:W-:Y:S02]  /*18200*/  UIADD3.64 UR8, UR56, 0x2, URZ ;  /* 0x0000000238087897 */ /* 0x000fe4000fffe03f */
[----:B------:R-:W-:Y:S02]  /*18210*/  UIADD3.64 UR12, UR56, 0x400, URZ ;  /* 0x00000400380c7897 */ /* 0x000fe4000fffe03f */
[----:B------:R-:W-:Y:S02]  /*18220*/  UIADD3.64 UR16, UR56, 0x402, URZ ;  /* 0x0000040238107897 */ /* 0x000fe4000fffe03f */
[----:B------:R-:W-:Y:S02]  /*18230*/  UIADD3.64 UR10, UR58, 0x2, URZ ;  /* 0x000000023a0a7897 */ /* 0x000fe4000fffe03f */
[----:B------:R-:W-:Y:S02]  /*18240*/  UIADD3.64 UR14, UR58, 0x400, URZ ;  /* 0x000004003a0e7897 */ /* 0x000fe4000fffe03f */
[----:B------:R-:W-:-:S02]  /*18250*/  UIADD3.64 UR18, UR58, 0x402, URZ ;  /* 0x000004023a127897 */ /* 0x000fc4000fffe03f */
        /* <DEDUP_REMOVED lines=18> */
[----:B------:R-:W-:-:S12]  /*18380*/  HGMMA.64x128x8.F32.TF32 R88, gdesc[UR56], R88 ;  /* 0x05e00000385879f0 */ /* 0x000fd80008702858 */
[----:B------:R-:W-:Y:S01]  /*18390*/  HGMMA.64x128x8.F32.TF32 R88, gdesc[UR8], R88 ;  /* 0x05e00000085879f0 */ /* 0x000fe20008702858 */
[----:B------:R-:W-:Y:S02]  /*183a0*/  UIADD3.64 UR8, UR56, 0x4, URZ ;  /* 0x0000000438087897 */ /* 0x000fe4000fffe03f */
[----:B------:R-:W-:-:S07]  /*183b0*/  UIADD3.64 UR10, UR58, 0x4, URZ ;  /* 0x000000043a0a7897 */ /* 0x000fce000fffe03f */
[----:B------:R-:W-:Y:S01]  /*183c0*/  UMOV UR4, UR10 ;  /* 0x0000000a00047c82 */ /* 0x000fe20008000000 */
[----:B------:R-:W-:Y:S01]  /*183d0*/  UMOV UR5, UR11 ;  /* 0x0000000b00057c82 */ /* 0x000fe20008000000 */
[----:B--2---:R-:W-:Y:S01]  /*183e0*/  ISETP.GE.AND P0, PT, R186, R190, PT ;  /* 0x000000beba00720c */ /* 0x004fe20003f06270 */
[----:B------:R-:W-:Y:S01]  /*183f0*/  HGMMA.64x128x8.F32.TF32 R88, gdesc[UR8], R88 ;  /* 0x05e00000085879f0 */ /* 0x000fe20008702858 */
[----:B------:R-:W-:Y:S02]  /*18400*/  UIADD3.64 UR8, UR56, 0x3fe, URZ ;  /* 0x000003fe38087897 */ /* 0x000fe4000fffe03f */
[----:B------:R-:W-:-:S09]  /*18410*/  UIADD3.64 UR10, UR58, 0x3fe, URZ ;  /* 0x000003fe3a0a7897 */ /* 0x000fd2000fffe03f */
[----:B------:R-:W-:Y:S01]  /*18420*/  HGMMA.64x128x8.F32.TF32 R88, gdesc[UR8], R88 ;  /* 0x05e00000085879f0 */ /* 0x000fe20008702858 */
[----:B------:R-:W-:Y:S01]  /*18430*/  UMOV UR8, UR4 ;  /* 0x0000000400087c82 */ /* 0x000fe20008000000 */
[----:B------:R-:W-:Y:S01]  /*18440*/  UMOV UR9, UR5 ;  /* 0x0000000500097c82 */ /* 0x000fe20008000000 */
[----:B------:R-:W-:-:S09]  /*18450*/  UIADD3.64 UR4, UR56, 0x1fe, URZ ;  /* 0x000001fe38047897 */ /* 0x000fd2000fffe03f */
[----:B------:R-:W-:Y:S01]  /*18460*/  HGMMA.64x128x8.F32.TF32 R88, gdesc[UR12], R88 ;  /* 0x05e000000c5879f0 */ /* 0x000fe20008702858 */
[----:B------:R-:W-:-:S11]  /*18470*/  UIADD3.64 UR12, UR58, 0x2, URZ ;  /* 0x000000023a0c7897 */ /* 0x000fd6000fffe03f */
        /* <DEDUP_REMOVED lines=21> */
[----:B------:R-:W-:Y:S01]  /*185d0*/  UIADD3.64 UR4, UR56, 0x200, URZ ;  /* 0x0000020038047897 */ /* 0x000fe2000fffe03f */
[----:B------:R-:W-:Y:S01]  /*185e0*/  UMOV UR6, UR58 ;  /* 0x0000003a00067c82 */ /* 0x000fe20008000000 */
[----:B------:R-:W-:-:S09]  /*185f0*/  UMOV UR7, UR59 ;  /* 0x0000003b00077c82 */ /* 0x000fd20008000000 */
[----:B------:R-:W-:Y:S01]  /*18600*/  HGMMA.64x128x8.F32.TF32 R24, gdesc[UR4], R24 ;  /* 0x05e00000041879f0 */ /* 0x000fe20008702818 */
[----:B------:R-:W-:Y:S01]  /*18610*/  UIADD3.64 UR4, UR56, 0x202, URZ ;  /* 0x0000020238047897 */ /* 0x000fe2000fffe03f */
[----:B------:R-:W-:Y:S01]  /*18620*/  UMOV UR6, UR12 ;  /* 0x0000000c00067c82 */ /* 0x000fe20008000000 */
[----:B------:R-:W-:Y:S01]  /*18630*/  UMOV UR7, UR13 ;  /* 0x0000000d00077c82 */ /* 0x000fe20008000000 */
[----:B------:R-:W-:-:S08]  /*18640*/  UIADD3.64 UR12, UR56, 0x600, URZ ;  /* 0x00000600380c7897 */ /* 0x000fd0000fffe03f */
[----:B------:R-:W-:Y:S01]  /*18650*/  HGMMA.64x128x8.F32.TF32 R24, gdesc[UR4], R24 ;  /* 0x05e00000041879f0 */ /* 0x000fe20008702818 */
[----:B------:R-:W-:Y:S01]  /*18660*/  UIADD3.64 UR4, UR56, 0x204, URZ ;  /* 0x0000020438047897 */ /* 0x000fe2000fffe03f */
[----:B------:R-:W-:Y:S01]  /*18670*/  UMOV UR6, UR8 ;  /* 0x0000000800067c82 */ /* 0x000fe20008000000 */
[----:B------:R-:W-:Y:S01]  /*18680*/  UMOV UR7, UR9 ;  /* 0x0000000900077c82 */ /* 0x000fe20008000000 */
[----:B------:R-:W-:-:S08]  /*18690*/  UIADD3.64 UR8, UR56, 0x5fe, URZ ;  /* 0x000005fe38087897 */ /* 0x000fd0000fffe03f */
[----:B------:R-:W-:-:S12]  /*186a0*/  HGMMA.64x128x8.F32.TF32 R24, gdesc[UR4], R24 ;  /* 0x05e00000041879f0 */ /* 0x000fd80008702818 */
        /* <DEDUP_REMOVED lines=10> */
[----:B------:R-:W-:Y:S01]  /*18750*/  HGMMA.64x128x8.F32.TF32 R24, gdesc[UR48], R24 ;  /* 0x05e00000301879f0 */ /* 0x000fe20008702818 */
[----:B------:R-:W-:-:S11]  /*18760*/  SEL R179, RZ, 0x4, !P1 ;  /* 0x00000004ffb37807 */ /* 0x000fd60004800000 */
[----:B------:R-:W-:Y:S01]  /*18770*/  HGMMA.64x128x8.F32.TF32 R24, gdesc[UR52], R24, gsb0 ;  /* 0x05e00000341879f0 */ /* 0x000fe20008002818 */
[----:B------:R-:W-:Y:S02]  /*18780*/  SEL R179, R179, RZ, !P0 ;  /* 0x000000ffb3b37207 */ /* 0x000fe40004000000 */
[----:B------:R-:W-:Y:S02]  /*18790*/  ISETP.GT.AND P1, PT, R175, 0x1, PT ;  /* 0x00000001af00780c */ /* 0x000fe40003f24270 */
[----:B------:R-:W-:Y:S02]  /*187a0*/  ISETP.NE.U32.AND P2, PT, R179, RZ, PT ;  /* 0x000000ffb300720c */ /* 0x000fe40003f45070 */
[----:B------:R-:W-:Y:S02]  /*187b0*/  SEL R179, RZ, 0x4, !P1 ;  /* 0x00000004ffb37807 */ /* 0x000fe40004800000 */
[----:B------:R-:W-:Y:S02]  /*187c0*/  ISETP.GT.AND P1, PT, R184, 0x2, PT ;  /* 0x00000002b800780c */ /* 0x000fe40003f24270 */
[----:B------:R-:W-:-:S02]  /*187d0*/  SEL R179, R179, RZ, !P0 ;  /* 0x000000ffb3b37207 */ /* 0x000fc40004000000 */
[----:B------:R-:W-:Y:S02]  /*187e0*/  SEL R184, R184, RZ, !P1 ;  /* 0x000000ffb8b87207 */ /* 0x000fe40004800000 */
[----:B------:R-:W-:Y:S02]  /*187f0*/  IADD3 R5, P1, R5, R181, RZ ;  /* 0x000000b505057210 */ /* 0x000fe40007f3e0ff */
[----:B------:R-:W-:Y:S01]  /*18800*/  ISETP.NE.U32.AND P3, PT, R179, RZ, PT ;  /* 0x000000ffb300720c */ /* 0x000fe20003f65070 */
[----:B------:R-:W-:Y:S02]  /*18810*/  IMAD R179, R184, 0x10000, R2 ;  /* 0x00010000b8b37824 */ /* 0x000fe400078e0202 */
[----:B------:R-:W-:Y:S02]  /*18820*/  IMAD.X R6, R6, 0x1, R180, P1 ;  /* 0x0000000106067824 */ /* 0x000fe400008e06b4 */
[----:B------:R-:W-:Y:S02]  /*18830*/  IMAD.IADD R189, R4, 0x1, R179 ;  /* 0x0000000104bd7824 */ /* 0x000fe400078e02b3 */
[----:B------:R-:W-:-:S02]  /*18840*/  IMAD.MOV.U32 R190, RZ, RZ, R5 ;  /* 0x000000ffffbe7224 */ /* 0x000fc400078e0005 */
[----:B------:R-:W-:Y:S01]  /*18850*/  IMAD.MOV.U32 R191, RZ, RZ, R6 ;  /* 0x000000ffffbf7224 */ /* 0x000fe200078e0006 */
[----:B------:R-:W-:Y:S02]  /*18860*/  ISETP.GT.AND P1, PT, R175, 0x2, PT ;  /* 0x00000002af00780c */ /* 0x000fe40003f24270 */
[----:B------:R-:W-:Y:S02]  /*18870*/  IADD3.X R12, R12, R180, RZ, P4, !PT ;  /* 0x000000b40c0c7210 */ /* 0x000fe400027fe4ff */
[----:B------:R-:W-:-:S05]  /*18880*/  IADD3 R212, P4, R212, R181, RZ ;  /* 0x000000b5d4d47210 */ /* 0x000fca0007f9e0ff */
[----:B------:R-:W-:Y:S01]  /*18890*/  IMAD.X R211, R211, 0x1, R180, P4 ;  /* 0x00000001d3d37824 */ /* 0x000fe200020e06b4 */
[----:B------:R-:W-:Y:S02]  /*188a0*/  WARPGROUP.DEPBAR.LE gsb0, 0x1 ;  /* 0x00008000000079c5 */ /* 0x000fe40000010100 */
[----:B------:R-:W-:Y:S06]  /*188b0*/  BAR.SYNC.DEFER_BLOCKING 0x0 ;  /* 0x0000000000007b1d */ /* 0x000fec0000010000 */
[----:B------:R-:W-:Y:S01]  /*188c0*/  @!PT LDS RZ, [RZ] ;  /* 0x00000000fffff984 */ /* 0x000fe20000000800 */
[----:B------:R-:W-:Y:S01]  /*188d0*/  @!PT LDS RZ, [RZ] ;  /* 0x00000000fffff984 */ /* 0x000fe20000000800 */
[----:B------:R-:W-:Y:S01]  /*188e0*/  @!PT LDS RZ, [RZ] ;  /* 0x00000000fffff984 */ /* 0x000fe20000000800 */
[----:B------:R1:W-:Y:S02]  /*188f0*/  LDGSTS.E [R189], desc[UR60][R190.64], P2 ;  /* 0x00000000bebd7fae */ /* 0x0003e4000912187c */
[----:B-1----:R-:W-:-:S02]  /*18900*/  IMAD.MOV.U32 R190, RZ, RZ, R7 ;  /* 0x000000ffffbe7224 */ /* 0x002fc400078e0007 */
[----:B------:R-:W-:-:S05]  /*18910*/  IMAD.MOV.U32 R191, RZ, RZ, R8 ;  /* 0x000000ffffbf7224 */ /* 0x000fca00078e0008 */
[----:B------:R1:W-:Y:S01]  /*18920*/  LDGSTS.E [R189+0x4], desc[UR60][R190.64], P3 ;  /* 0x00004000bebd7fae */ /* 0x0003e2000992187c */
[----:B------:R-:W-:Y:S02]  /*18930*/  IADD3 R9, P3, R9, R181, RZ ;  /* 0x000000b509097210 */ /* 0x000fe40007f7e0ff */
[----:B-1----:R-:W-:Y:S02]  /*18940*/  SEL R190, RZ, 0x4, !P1 ;  /* 0x00000004ffbe7807 */ /* 0x002fe40004800000 */
[----:B------:R-:W-:Y:S02]  /*18950*/  ISETP.GT.AND P1, PT, R175, 0x3, PT ;  /* 0x00000003af00780c */ /* 0x000fe40003f24270 */
[----:B------:R-:W-:-:S04]  /*18960*/  SEL R190, R190, RZ, !P0 ;  /* 0x000000ffbebe7207 */ /* 0x000fc80004000000 */
[----:B------:R-:W-:Y:S02]  /*18970*/  ISETP.NE.U32.AND P2, PT, R190, RZ, PT ;  /* 0x000000ffbe00720c */ /* 0x000fe40003f45070 */
[----:B------:R-:W-:Y:S01]  /*18980*/  SEL R190, RZ, 0x4, !P1 ;  /* 0x00000004ffbe7807 */ /* 0x000fe20004800000 */
[----:B------:R-:W-:-:S03]  /*18990*/  IMAD.X R10, R10, 0x1, R180, P3 ;  /* 0x000000010a0a7824 */ /* 0x000fc600018e06b4 */
[----:B------:R-:W-:Y:S01]  /*189a0*/  SEL R190, R190, RZ, !P0 ;  /* 0x000000ffbebe7207 */ /* 0x000fe20004000000 */
[----:B------:R-:W-:-:S03]  /*189b0*/  IMAD.MOV.U32 R191, RZ, RZ, R10 ;  /* 0x000000ffffbf7224 */ /* 0x000fc600078e000a */
[----:B------:R-:W-:Y:S01]  /*189c0*/  ISETP.NE.U32.AND P1, PT, R190, RZ, PT ;  /* 0x000000ffbe00720c */ /* 0x000fe20003f25070 */
[----:B------:R-:W-:-:S05]  /*189d0*/  IMAD.MOV.U32 R190, RZ, RZ, R9 ;  /* 0x000000ffffbe7224 */ /* 0x000fca00078e0009 */
[----:B------:R1:W-:Y:S02]  /*189e0*/  LDGSTS.E [R189+0x8], desc[UR60][R190.64], P2 ;  /* 0x00008000bebd7fae */ /* 0x0003e4000912187c */
[----:B-1----:R-:W-:Y:S02]  /*189f0*/  IMAD.MOV.U32 R190, RZ, RZ, R11 ;  /* 0x000000ffffbe7224 */ /* 0x002fe400078e000b */
[----:B------:R-:W-:-:S05]  /*18a00*/  IMAD.MOV.U32 R191, RZ, RZ, R12 ;  /* 0x000000ffffbf7224 */ /* 0x000fca00078e000c */
[----:B------:R1:W-:Y:S01]  /*18a10*/  LDGSTS.E [R189+0xc], desc[UR60][R190.64], P1 ;  /* 0x0000c000bebd7fae */ /* 0x0003e2000892187c */
[----:B------:R-:W-:-:S04]  /*18a20*/  ISETP.GT.AND P1, PT, R175, 0x20, PT ;  /* 0x00000020af00780c */ /* 0x000fc80003f24270 */
[----:B-1----:R-:W-:Y:S02]  /*18a30*/  SEL R190, RZ, 0x4, !P1 ;  /* 0x00000004ffbe7807 */ /* 0x002fe40004800000 */
[----:B------:R-:W-:Y:S02]  /*18a40*/  ISETP.GT.AND P1, PT, R175, 0x21, PT ;  /* 0x00000021af00780c */ /* 0x000fe40003f24270 */
[----:B------:R-:W-:Y:S02]  /*18a50*/  SEL R190, R190, RZ, !P0 ;  /* 0x000000ffbebe7207 */ /* 0x000fe40004000000 */
[----:B------:R-:W-:Y:S02]  /*18a60*/  IADD3 R210, P3, R210, R181, RZ ;  /* 0x000000b5d2d27210 */ /* 0x000fe40007f7e0ff */
        /* <DEDUP_REMOVED lines=19> */
[----:B------:R-:W-:Y:S02]  /*18ba0*/  SEL R190, R190, RZ, !P0 ;  /* 0x000000ffbebe7207 */ /* 0x000fe40004000000 */
[----:B------:R-:W-:Y:S02]  /*18bb0*/  IADD3 R216, P4, R216, R181, RZ ;  /* 0x000000b5d8d87210 */ /* 0x000fe40007f9e0ff */
[----:B------:R-:W-:Y:S01]  /*18bc0*/  ISETP.NE.U32.AND P1, PT, R190, RZ, PT ;  /* 0x000000ffbe00720c */ /* 0x000fe20003f25070 */
[----:B------:R1:W-:Y:S01]  /*18bd0*/  STL [R1+0xbf8], R186 ;  /* 0x000bf8ba01007387 */ /* 0x0003e20000100800 */
[----:B------:R-:W-:Y:S01]  /*18be0*/  MOV R190, R214 ;  /* 0x000000d600be7202 */ /* 0x000fe20000000f00 */
[----:B------:R-:W-:Y:S02]  /*18bf0*/  IMAD.MOV.U32 R191, RZ, RZ, R213 ;  /* 0x000000ffffbf7224 */ /* 0x000fe400078e00d5 */
[----:B------:R-:W-:-:S03]  /*18c00*/  IMAD.X R215, R215, 0x1, R180, P4 ;  /* 0x00000001d7d77824 */ /* 0x000fc600020e06b4 */
[----:B------:R2:W-:Y:S04]  /*18c10*/  LDGSTS.E [R189+0x4008], desc[UR60][R190.64], P2 ;  /* 0x04008000bebd7fae */ /* 0x0005e8000912187c */
[----:B-1----:R-:W3:Y:S04]  /*18c20*/  LDL.LU R186, [R1+0x6c] ;  /* 0x00006c0001ba7983 */ /* 0x002ee80000300800 */
[----:B------:R1:W-:Y:S01]  /*18c30*/  STL [R1+0xc00], R184 ;  /* 0x000c00b801007387 */ /* 0x0003e20000100800 */
[----:B--2---:R-:W-:Y:S02]  /*18c40*/  IMAD.MOV.U32 R190, RZ, RZ, R216 ;  /* 0x000000ffffbe7224 */ /* 0x004fe400078e00d8 */
[----:B------:R-:W-:Y:S01]  /*18c50*/  IMAD.MOV.U32 R191, RZ, RZ, R215 ;  /* 0x000000ffffbf7224 */ /* 0x000fe200078e00d7 */
[----:B-1----:R-:W2:Y:S04]  /*18c60*/  LDL.LU R184, [R1+0x60] ;  /* 0x0000600001b87983 */ /* 0x002ea80000300800 */
[----:B------:R1:W-:Y:S04]  /*18c70*/  STL [R1+0xbfc], R2 ;  /* 0x000bfc0201007387 */ /* 0x0003e80000100800 */
[----:B------:R4:W-:Y:S04]  /*18c80*/  LDGSTS.E [R189+0x400c], desc[UR60][R190.64], P1 ;  /* 0x0400c000bebd7fae */ /* 0x0009e8000892187c */
[----:B-1----:R-:W3:Y:S04]  /*18c90*/  LDL.LU R2, [R1+0x5c] ;  /* 0x00005c0001027983 */ /* 0x002ee80000300800 */
[----:B------:R1:W-:Y:S04]  /*18ca0*/  STL [R1+0xc04], R6 ;  /* 0x000c040601007387 */ /* 0x0003e80000100800 */
[----:B-1----:R-:W3:Y:S04]  /*18cb0*/  LDL.LU R6, [R1+0x58] ;  /* 0x0000580001067983 */ /* 0x002ee80000300800 */
[----:B------:R-:W3:Y:S01]  /*18cc0*/  LDL.LU R191, [R1+0x54] ;  /* 0x0000540001bf7983 */ /* 0x000ee20000300800 */
[----:B------:R-:W-:-:S04]  /*18cd0*/  ISETP.GT.AND P1, PT, R175, 0x40, PT ;  /* 0x00000040af00780c */ /* 0x000fc80003f24270 */
[----:B----4-:R-:W-:Y:S02]  /*18ce0*/  SEL R190, RZ, 0x4, !P1 ;  /* 0x00000004ffbe7807 */ /* 0x010fe40004800000 */
[----:B------:R-:W-:Y:S02]  /*18cf0*/  ISETP.GT.AND P1, PT, R175, 0x41, PT ;  /* 0x00000041af00780c */ /* 0x000fe40003f24270 */
[----:B------:R-:W-:-:S04]  /*18d00*/  SEL R190, R190, RZ, !P0 ;  /* 0x000000ffbebe7207 */ /* 0x000fc80004000000 */
[----:B------:R-:W-:Y:S02]  /*18d10*/  ISETP.NE.U32.AND P2, PT, R190, RZ, PT ;  /* 0x000000ffbe00720c */ /* 0x000fe40003f45070 */
[----:B------:R-:W-:-:S04]  /*18d20*/  SEL R190, RZ, 0x4, !P1 ;  /* 0x00000004ffbe7807 */ /* 0x000fc80004800000 */
[----:B------:R-:W-:-:S04]  /*18d30*/  SEL R190, R190, RZ, !P0 ;  /* 0x000000ffbebe7207 */ /* 0x000fc80004000000 */
[----:B------:R-:W-:Y:S02]  /*18d40*/  ISETP.NE.U32.AND P1, PT, R190, RZ, PT ;  /* 0x000000ffbe00720c */ /* 0x000fe40003f25070 */
[----:B--2---:R-:W-:-:S05]  /*18d50*/  IADD3 R184, P4, R184, R181, RZ ;  /* 0x000000b5b8b87210 */ /* 0x004fca0007f9e0ff */
[----:B---3--:R-:W-:Y:S01]  /*18d60*/  IMAD.X R2, R2, 0x1, R180, P4 ;  /* 0x0000000102027824 */ /* 0x008fe200020e06b4 */
[----:B------:R-:W-:-:S05]  /*18d70*/  IADD3 R6, P3, R6, R181, RZ ;  /* 0x000000b506067210 */ /* 0x000fca0007f7e0ff */
[----:B------:R-:W-:Y:S02]  /*18d80*/  IMAD.X R191, R191, 0x1, R180, P3 ;  /* 0x00000001bfbf7824 */ /* 0x000fe400018e06b4 */
[----:B------:R-:W-:Y:S01]  /*18d90*/  IMAD.MOV.U32 R190, RZ, RZ, R6 ;  /* 0x000000ffffbe7224 */ /* 0x000fe200078e0006 */
[----:B------:R-:W-:Y:S04]  /*18da0*/  STL [R1+0x58], R6 ;  /* 0x0000580601007387 */ /* 0x000fe80000100800 */
[----:B------:R1:W-:Y:S04]  /*18db0*/  STL [R1+0x54], R191 ;  /* 0x000054bf01007387 */ /* 0x0003e80000100800 */
[----:B------:R2:W-:Y:S02]  /*18dc0*/  LDGSTS.E [R189+0x8000], desc[UR60][R190.64], P2 ;  /* 0x08000000bebd7fae */ /* 0x0005e4000912187c */
[----:B--2---:R-:W-:-:S02]  /*18dd0*/  IMAD.MOV.U32 R190, RZ, RZ, R184 ;  /* 0x000000ffffbe7224 */ /* 0x004fc400078e00b8 */
[----:B-1----:R-:W-:-:S05]  /*18de0*/  IMAD.MOV.U32 R191, RZ, RZ, R2 ;  /* 0x000000ffffbf7224 */ /* 0x002fca00078e0002 */
[----:B------:R1:W-:Y:S01]  /*18df0*/  LDGSTS.E [R189+0x8004], desc[UR60][R190.64], P1 ;  /* 0x08004000bebd7fae */ /* 0x0003e2000892187c */
[----:B------:R-:W-:-:S04]  /*18e00*/  ISETP.GT.AND P1, PT, R175, 0x42, PT ;  /* 0x00000042af00780c */ /* 0x000fc80003f24270 */
[----:B-1----:R-:W-:Y:S02]  /*18e10*/  SEL R190, RZ, 0x4, !P1 ;  /* 0x00000004ffbe7807 */ /* 0x002fe40004800000 */
[----:B------:R-:W-:Y:S02]  /*18e20*/  ISETP.GT.AND P1, PT, R175, 0x43, PT ;  /* 0x00000043af00780c */ /* 0x000fe40003f24270 */
[----:B------:R-:W-:Y:S02]  /*18e30*/  SEL R190, R190, RZ, !P0 ;  /* 0x000000ffbebe7207 */ /* 0x000fe40004000000 */
[-C--:B------:R-:W-:Y:S02]  /*18e40*/  IADD3 R185, P3, R185, R181.reuse, RZ ;  /* 0x000000b5b9b97210 */ /* 0x080fe40007f7e0ff */
[----:B------:R-:W-:Y:S02]  /*18e50*/  ISETP.NE.U32.AND P2, PT, R190, RZ, PT ;  /* 0x000000ffbe00720c */ /* 0x000fe40003f45070 */
[----:B------:R-:W-:Y:S01]  /*18e60*/  SEL R190, RZ, 0x4, !P1 ;  /* 0x00000004ffbe7807 */ /* 0x000fe20004800000 */
[----:B------:R-:W-:Y:S01]  /*18e70*/  IMAD.X R223, R223, 0x1, R180, P3 ;  /* 0x00000001dfdf7824 */ /* 0x000fe200018e06b4 */
[----:B------:R-:W-:-:S02]  /*18e80*/  IADD3 R0, P4, R0, R181, RZ ;  /* 0x000000b500007210 */ /* 0x000fc40007f9e0ff */
[----:B------:R-:W-:Y:S01]  /*18e90*/  SEL R190, R190, RZ, !P0 ;  /* 0x000000ffbebe7207 */ /* 0x000fe20004000000 */
[----:B------:R-:W-:Y:S01]  /*18ea0*/  STL [R1+0x60], R184 ;  /* 0x000060b801007387 */ /* 0x000fe20000100800 */
[----:B------:R-:W-:Y:S02]  /*18eb0*/  IMAD.MOV.U32 R191, RZ, RZ, R223 ;  /* 0x000000ffffbf7224 */ /* 0x000fe400078e00df */
[----:B------:R-:W-:Y:S01]  /*18ec0*/  ISETP.NE.U32.AND P1, PT, R190, RZ, PT ;  /* 0x000000ffbe00720c */ /* 0x000fe20003f25070 */
[----:B------:R-:W-:Y:S01]  /*18ed0*/  STL [R1+0x5c], R2 ;  /* 0x00005c0201007387 */ /* 0x000fe20000100800 */
[----:B------:R-:W-:Y:S02]  /*18ee0*/  IMAD.X R186, R186, 0x1, R180, P4 ;  /* 0x00000001baba7824 */ /* 0x000fe400020e06b4 */
[----:B------:R-:W-:Y:S01]  /*18ef0*/  IMAD.MOV.U32 R190, RZ, RZ, R185 ;  /* 0x000000ffffbe7224 */ /* 0x000fe200078e00b9 */
[----:B------:R-:W-:Y:S04]  /*18f00*/  STL [R1+0x68], R185 ;  /* 0x000068b901007387 */ /* 0x000fe80000100800 */
[----:B------:R1:W-:Y:S04]  /*18f10*/  STL [R1+0x64], R223 ;  /* 0x000064df01007387 */ /* 0x0003e80000100800 */
[----:B------:R-:W-:Y:S04]  /*18f20*/  STL [R1+0x70], R0 ;  /* 0x0000700001007387 */ /* 0x000fe80000100800 */
[----:B------:R2:W-:Y:S04]  /*18f30*/  LDGSTS.E [R189+0x8008], desc[UR60][R190.64], P2 ;  /* 0x08008000bebd7fae */ /* 0x0005e8000912187c */
[----:B-1----:R-:W3:Y:S04]  /*18f40*/  LDL.LU R223, [R1+0x158] ;  /* 0x0001580001df7983 */ /* 0x002ee80000300800 */
[----:B------:R1:W-:Y:S04]  /*18f50*/  STL [R1+0x6c], R186 ;  /* 0x00006cba01007387 */ /* 0x0003e80000100800 */
[----:B------:R-:W4:Y:S01]  /*18f60*/  LDL.LU R185, [R1+0x160] ;  /* 0x0001600001b97983 */ /* 0x000f220000300800 */
[----:B--2---:R-:W-:Y:S01]  /*18f70*/  MOV R190, R0 ;  /* 0x0000000000be7202 */ /* 0x004fe20000000f00 */
[----:B------:R-:W-:-:S02]  /*18f80*/  IMAD.MOV.U32 R191, RZ, RZ, R186 ;  /* 0x000000ffffbf7224 */ /* 0x000fc400078e00ba */
[----:B-1----:R-:W2:Y:S04]  /*18f90*/  LDL.LU R186, [R1+0x15c] ;  /* 0x00015c0001ba7983 */ /* 0x002ea80000300800 */
[----:B------:R-:W2:Y:S04]  /*18fa0*/  LDL.LU R184, [R1+0x164] ;  /* 0x0001640001b87983 */ /* 0x000ea80000300800 */
[----:B------:R-:W2:Y:S04]  /*18fb0*/  LDL.LU R6, [R1+0x168] ;  /* 0x0001680001067983 */ /* 0x000ea80000300800 */
[----:B------:R-:W2:Y:S04]  /*18fc0*/  LDL.LU R2, [R1+0x16c] ;  /* 0x00016c0001027983 */ /* 0x000ea80000300800 */
[----:B------:R-:W2:Y:S04]  /*18fd0*/  LDL.LU R0, [R1+0x170] ;  /* 0x0001700001007983 */ /* 0x000ea80000300800 */
[----:B------:R1:W-:Y:S04]  /*18fe0*/  LDGSTS.E [R189+0x800c], desc[UR60][R190.64], P1 ;  /* 0x0800c000bebd7fae */ /* 0x0003e8000892187c */
[----:B------:R-:W2:Y:S01]  /*18ff0*/  LDL.LU R191, [R1+0x154] ;  /* 0x0001540001bf7983 */ /* 0x000ea20000300800 */
[----:B------:R-:W-:-:S04]  /*19000*/  ISETP.GT.AND P1, PT, R175, 0x60, PT ;  /* 0x00000060af00780c */ /* 0x000fc80003f24270 */
[----:B-1----:R-:W-:Y:S02]  /*19010*/  SEL R190, RZ, 0x4, !P1 ;  /* 0x00000004ffbe7807 */ /* 0x002fe40004800000 */
[----:B------:R-:W-:Y:S02]  /*19020*/  ISETP.GT.AND P1, PT, R175, 0x61, PT ;  /* 0x00000061af00780c */ /* 0x000fe40003f24270 */
[----:B------:R-:W-:-:S04]  /*19030*/  SEL R190, R190, RZ, !P0 ;  /* 0x000000ffbebe7207 */ /* 0x000fc80004000000 */
[----:B------:R-:W-:Y:S02]  /*19040*/  ISETP.NE.U32.AND P2, PT, R190, RZ, PT ;  /* 0x000000ffbe00720c */ /* 0x000fe40003f45070 */
[----:B------:R-:W-:-:S04]  /*19050*/  SEL R190, RZ, 0x4, !P1 ;  /* 0x00000004ffbe7807 */ /* 0x000fc80004800000 */
[----:B------:R-:W-:-:S04]  /*19060*/  SEL R190, R190, RZ, !P0 ;  /* 0x000000ffbebe7207 */ /* 0x000fc80004000000 */
[----:B------:R-:W-:Y:S02]  /*19070*/  ISETP.NE.U32.AND P1, PT, R190, RZ, PT ;  /* 0x000000ffbe00720c */ /* 0x000fe40003f25070 */
[----:B---3--:R-:W-:-:S05]  /*19080*/  IADD3 R223, P3, R223, R181, RZ ;  /* 0x000000b5dfdf7210 */ /* 0x008fca0007f7e0ff */
[----:B------:R-:W-:Y:S01]  /*19090*/  IMAD.MOV.U32 R190, RZ, RZ, R223 ;  /* 0x000000ffffbe7224 */ /* 0x000fe200078e00df */
[----:B----4-:R-:W-:Y:S01]  /*190a0*/  IADD3 R185, P4, R185, R181, RZ ;  /* 0x000000b5b9b97210 */ /* 0x010fe20007f9e0ff */
[----:B------:R-:W-:Y:S04]  /*190b0*/  STL [R1+0x158], R223 ;  /* 0x000158df01007387 */ /* 0x000fe80000100800 */
[--C-:B--2---:R-:W-:Y:S02]  /*190c0*/  IMAD.X R186, R186, 0x1, R180.reuse, P4 ;  /* 0x00000001baba7824 */ /* 0x104fe400020e06b4 */
[----:B------:R-:W-:-:S05]  /*190d0*/  IMAD.X R191, R191, 0x1, R180, P3 ;  /* 0x00000001bfbf7824 */ /* 0x000fca00018e06b4 */
[----:B------:R1:W-:Y:S04]  /*190e0*/  STL [R1+0x154], R191 ;  /* 0x000154bf01007387 */ /* 0x0003e80000100800 */
[----:B------:R2:W-:Y:S02]  /*190f0*/  LDGSTS.E [R189+0xc000], desc[UR60][R190.64], P2 ;  /* 0x0c000000bebd7fae */ /* 0x0005e4000912187c */
[----:B--2---:R-:W-:Y:S02]  /*19100*/  IMAD.MOV.U32 R190, RZ, RZ, R185 ;  /* 0x000000ffffbe7224 */ /* 0x004fe400078e00b9 */
[----:B-1----:R-:W-:-:S05]  /*19110*/  IMAD.MOV.U32 R191, RZ, RZ, R186 ;  /* 0x000000ffffbf7224 */ /* 0x002fca00078e00ba */
        /* <DEDUP_REMOVED lines=12> */
[----:B------:R-:W-:Y:S02]  /*191e0*/  IMAD.MOV.U32 R190, RZ, RZ, R6 ;  /* 0x000000ffffbe7224 */ /* 0x000fe400078e0006 */
[----:B------:R-:W-:Y:S02]  /*191f0*/  IMAD.MOV.U32 R191, RZ, RZ, R184 ;  /* 0x000000ffffbf7224 */ /* 0x000fe400078e00b8 */
[----:B------:R-:W-:-:S03]  /*19200*/  IMAD.X R2, R2, 0x1, R180, P4 ;  /* 0x0000000102027824 */ /* 0x000fc600020e06b4 */
[----:B------:R1:W-:Y:S02]  /*19210*/  LDGSTS.E [R189+0xc008], desc[UR60][R190.64], P2 ;  /* 0x0c008000bebd7fae */ /* 0x0003e4000912187c */
[----:B-1----:R-:W-:Y:S02]  /*19220*/  IMAD.MOV.U32 R190, RZ, RZ, R0 ;  /* 0x000000ffffbe7224 */ /* 0x002fe400078e0000 */
[----:B------:R-:W-:-:S05]  /*19230*/  IMAD.MOV.U32 R191, RZ, RZ, R2 ;  /* 0x000000ffffbf7224 */ /* 0x000fca00078e0002 */
[----:B------:R1:W-:Y:S01]  /*19240*/  LDGSTS.E [R189+0xc00c], desc[UR60][R190.64], P1 ;  /* 0x0c00c000bebd7fae */ /* 0x0003e2000892187c */
[C---:B------:R-:W-:Y:S02]  /*19250*/  ISETP.GT.AND P1, PT, R175.reuse, 0x4, PT ;  /* 0x00000004af00780c */ /* 0x040fe40003f24270 */
[----:B------:R-:W-:Y:S02]  /*19260*/  ISETP.GT.AND P2, PT, R175, 0x5, PT ;  /* 0x00000005af00780c */ /* 0x000fe40003f44270 */
[----:B------:R-:W-:Y:S02]  /*19270*/  IADD3 R13, P3, R13, R181, RZ ;  /* 0x000000b50d0d7210 */ /* 0x000fe40007f7e0ff */
[----:B-1----:R-:W-:Y:S02]  /*19280*/  SEL R189, RZ, 0x4, !P1 ;  /* 0x00000004ffbd7807 */ /* 0x002fe40004800000 */
[----:B------:R-:W-:Y:S02]  /*19290*/  SEL R190, RZ, 0x4, !P2 ;  /* 0x00000004ffbe7807 */ /* 0x000fe40005000000 */
[----:B------:R-:W-:-:S02]  /*192a0*/  SEL R189, R189, RZ, !P0 ;  /* 0x000000ffbdbd7207 */ /* 0x000fc40004000000 */
[----:B------:R-:W-:Y:S02]  /*192b0*/  SEL R190, R190, RZ, !P0 ;  /* 0x000000ffbebe7207 */ /* 0x000fe40004000000 */
[----:B------:R-:W-:Y:S02]  /*192c0*/  ISETP.NE.U32.AND P1, PT, R189, RZ, PT ;  /* 0x000000ffbd00720c */ /* 0x000fe40003f25070 */
[----:B------:R-:W-:Y:S02]  /*192d0*/  LOP3.LUT R189, R4, 0x10, RZ, 0x3c, !PT ;  /* 0x0000001004bd7812 */ /* 0x000fe400078e3cff */
[----:B------:R-:W-:Y:S02]  /*192e0*/  IADD3.X R14, R14, R180, RZ, P3, !PT ;  /* 0x000000b40e0e7210 */ /* 0x000fe40001ffe4ff */
[----:B------:R-:W-:Y:S02]  /*192f0*/  IADD3 R15, P4, R15, R181, RZ ;  /* 0x000000b50f0f7210 */ /* 0x000fe40007f9e0ff */
[----:B------:R-:W-:Y:S01]  /*19300*/  ISETP.NE.U32.AND P2, PT, R190, RZ, PT ;  /* 0x000000ffbe00720c */ /* 0x000fe20003f45070 */
[----:B------:R-:W-:-:S02]  /*19310*/  IMAD.IADD R189, R189, 0x1, R179 ;  /* 0x00000001bdbd7824 */ /* 0x000fc400078e02b3 */
[----:B------:R-:W-:Y:S02]  /*19320*/  IMAD.MOV.U32 R190, RZ, RZ, R13 ;  /* 0x000000ffffbe7224 */ /* 0x000fe400078e000d */
[----:B------:R-:W-:Y:S02]  /*19330*/  IMAD.MOV.U32 R191, RZ, RZ, R14 ;  /* 0x000000ffffbf7224 */ /* 0x000fe400078e000e */
[----:B------:R-:W-:-:S03]  /*19340*/  IMAD.X R16, R16, 0x1, R180, P4 ;  /* 0x0000000110107824 */ /* 0x000fc600020e06b4 */
[----:B------:R1:W-:Y:S01]  /*19350*/  LDGSTS.E [R189], desc[UR60][R190.64], P1 ;  /* 0x00000000bebd7fae */ /* 0x0003e2000892187c */
[----:B------:R-:W-:Y:S01]  /*19360*/  ISETP.GT.AND P1, PT, R175, 0x6, PT ;  /* 0x00000006af00780c */ /* 0x000fe20003f24270 */
[----:B-1----:R-:W-:Y:S02]  /*19370*/  IMAD.MOV.U32 R190, RZ, RZ, R15 ;  /* 0x000000ffffbe7224 */ /* 0x002fe400078e000f */
        /* <DEDUP_REMOVED lines=25> */
[----:B------:R-:W-:-:S02]  /*19510*/  SEL R190, RZ, 0x4, !P1 ;  /* 0x00000004ffbe7807 */ /* 0x000fc40004800000 */
[----:B------:R-:W-:Y:S02]  /*19520*/  IADD3.X R217, R217, R180, RZ, P3, !PT ;  /* 0x000000b4d9d97210 */ /* 0x000fe40001ffe4ff */
        /* <DEDUP_REMOVED lines=19> */
[----:B------:R-:W-:Y:S01]  /*19660*/  IADD3 R225, P4, R225, R181, RZ ;  /* 0x000000b5e1e17210 */ /* 0x000fe20007f9e0ff */
[----:B------:R-:W-:Y:S01]  /*19670*/  STL [R1+0x160], R185 ;  /* 0x000160b901007387 */ /* 0x000fe20000100800 */
[----:B------:R-:W-:Y:S01]  /*19680*/  ISETP.NE.U32.AND P1, PT, R190, RZ, PT ;  /* 0x000000ffbe00720c */ /* 0x000fe20003f25070 */
[----:B------:R-:W-:Y:S02]  /*19690*/  IMAD.MOV.U32 R190, RZ, RZ, R222 ;  /* 0x000000ffffbe7224 */ /* 0x000fe400078e00de */
[----:B------:R1:W-:Y:S01]  /*196a0*/  STL [R1+0x15c], R186 ;  /* 0x00015cba01007387 */ /* 0x0003e20000100800 */
[----:B------:R-:W-:Y:S02]  /*196b0*/  IMAD.MOV.U32 R191, RZ, RZ, R221 ;  /* 0x000000ffffbf7224 */ /* 0x000fe400078e00dd */
[----:B------:R-:W-:Y:S01]  /*196c0*/  IMAD.X R224, R224, 0x1, R180, P4 ;  /* 0x00000001e0e07824 */ /* 0x000fe200020e06b4 */
[----:B------:R-:W-:Y:S04]  /*196d0*/  STL [R1+0x168], R6 ;  /* 0x0001680601007387 */ /* 0x000fe80000100800 */
[----:B------:R2:W-:Y:S04]  /*196e0*/  STL [R1+0x164], R184 ;  /* 0x000164b801007387 */ /* 0x0005e80000100800 */
[----:B------:R-:W-:Y:S04]  /*196f0*/  STL [R1+0x170], R0 ;  /* 0x0001700001007387 */ /* 0x000fe80000100800 */
[----:B------:R3:W-:Y:S04]  /*19700*/  STL [R1+0x16c], R2 ;  /* 0x00016c0201007387 */ /* 0x0007e80000100800 */
[----:B------:R-:W4:Y:S04]  /*19710*/  LDL.LU R223, [R1+0x78] ;  /* 0x0000780001df7983 */ /* 0x000f280000300800 */
[----:B------:R2:W-:Y:S04]  /*19720*/  LDGSTS.E [R189+0x4008], desc[UR60][R190.64], P2 ;  /* 0x04008000bebd7fae */ /* 0x0005e8000912187c */
[----:B-1----:R-:W4:Y:S04]  /*19730*/  LDL.LU R186, [R1+0x7c] ;  /* 0x00007c0001ba7983 */ /* 0x002f280000300800 */
[----:B------:R-:W4:Y:S01]  /*19740*/  LDL.LU R185, [R1+0x80] ;  /* 0x0000800001b97983 */ /* 0x000f220000300800 */
[----:B--2---:R-:W-:-:S03]  /*19750*/  IMAD.MOV.U32 R190, RZ, RZ, R225 ;  /* 0x000000ffffbe7224 */ /* 0x004fc600078e00e1 */
[----:B------:R-:W2:Y:S01]  /*19760*/  LDL.LU R184, [R1+0x84] ;  /* 0x0000840001b87983 */ /* 0x000ea20000300800 */
[----:B------:R-:W-:-:S03]  /*19770*/  IMAD.MOV.U32 R191, RZ, RZ, R224 ;  /* 0x000000ffffbf7224 */ /* 0x000fc600078e00e0 */
[----:B------:R-:W2:Y:S04]  /*19780*/  LDL.LU R6, [R1+0x88] ;  /* 0x0000880001067983 */ /* 0x000ea80000300800 */
[----:B---3--:R-:W3:Y:S04]  /*19790*/  LDL.LU R2, [R1+0x8c] ;  /* 0x00008c0001027983 */ /* 0x008ee80000300800 */
[----:B------:R-:W3:Y:S04]  /*197a0*/  LDL.LU R0, [R1+0x90] ;  /* 0x0000900001007983 */ /* 0x000ee80000300800 */
        /* <DEDUP_REMOVED lines=10> */
[----:B----4-:R-:W-:-:S05]  /*19850*/  IADD3 R223, P3, R223, R181, RZ ;  /* 0x000000b5dfdf7210 */ /* 0x010fca0007f7e0ff */
[----:B------:R-:W-:Y:S01]  /*19860*/  IMAD.MOV.U32 R190, RZ, RZ, R223 ;  /* 0x000000ffffbe7224 */ /* 0x000fe200078e00df */
[----:B------:R-:W-:Y:S01]  /*19870*/  IADD3 R185, P4, R185, R181, RZ ;  /* 0x000000b5b9b97210 */ /* 0x000fe20007f9e0ff */
[----:B------:R-:W-:Y:S03]  /*19880*/  STL [R1+0x78], R223 ;  /* 0x000078df01007387 */ /* 0x000fe60000100800 */
[----:B------:R-:W-:Y:S01]  /*19890*/  IADD3.X R186, R186, R180, RZ, P4, !PT ;  /* 0x000000b4baba7210 */ /* 0x000fe200027fe4ff */
[----:B--2---:R-:W-:-:S05]  /*198a0*/  IMAD.X R191, R191, 0x1, R180, P3 ;  /* 0x00000001bfbf7824 */ /* 0x004fca00018e06b4 */
        /* <DEDUP_REMOVED lines=13> */
[----:B---3--:R-:W-:-:S02]  /*19980*/  IADD3 R0, P4, R0, R181, RZ ;  /* 0x000000b500007210 */ /* 0x008fc40007f9e0ff */
[----:B------:R-:W-:Y:S01]  /*19990*/  SEL R190, R190, RZ, !P0 ;  /* 0x000000ffbebe7207 */ /* 0x000fe20004000000 */
[----:B------:R1:W-:Y:S01]  /*199a0*/  STL [R1+0x80], R185 ;  /* 0x000080b901007387 */ /* 0x0003e20000100800 */
[----:B------:R-:W-:Y:S02]  /*199b0*/  IMAD.MOV.U32 R191, RZ, RZ, R184 ;  /* 0x000000ffffbf7224 */ /* 0x000fe400078e00b8 */
[----:B------:R-:W-:Y:S01]  /*199c0*/  ISETP.NE.U32.AND P1, PT, R190, RZ, PT ;  /* 0x000000ffbe00720c */ /* 0x000fe20003f25070 */
[----:B------:R2:W-:Y:S01]  /*199d0*/  STL [R1+0x7c], R186 ;  /* 0x00007cba01007387 */ /* 0x0005e20000100800 */
[----:B------:R-:W-:Y:S02]  /*199e0*/  IMAD.X R2, R2, 0x1, R180, P4 ;  /* 0x0000000102027824 */ /* 0x000fe400020e06b4 */
[----:B------:R-:W-:Y:S01]  /*199f0*/  IMAD.MOV.U32 R190, RZ, RZ, R6 ;  /* 0x000000ffffbe7224 */ /* 0x000fe200078e0006 */
[----:B------:R-:W-:Y:S04]  /*19a00*/  STL [R1+0x88], R6 ;  /* 0x0000880601007387 */ /* 0x000fe80000100800 */
[----:B------:R3:W-:Y:S04]  /*19a10*/  STL [R1+0x84], R184 ;  /* 0x000084b801007387 */ /* 0x0007e80000100800 */
[----:B------:R-:W-:Y:S04]  /*19a20*/  STL [R1+0x90], R0 ;  /* 0x0000900001007387 */ /* 0x000fe80000100800 */
[----:B------:R-:W4:Y:S04]  /*19a30*/  LDL.LU R223, [R1+0x178] ;  /* 0x0001780001df7983 */ /* 0x000f280000300800 */
[----:B------:R3:W-:Y:S04]  /*19a40*/  STL [R1+0x8c], R2 ;  /* 0x00008c0201007387 */ /* 0x0007e80000100800 */
[----:B------:R3:W-:Y:S04]  /*19a50*/  LDGSTS.E [R189+0x8008], desc[UR60][R190.64], P2 ;  /* 0x08008000bebd7fae */ /* 0x0007e8000912187c */
[----:B-1----:R-:W4:Y:S04]  /*19a60*/  LDL.LU R185, [R1+0x180] ;  /* 0x0001800001b97983 */ /* 0x002f280000300800 */
[----:B--2---:R-:W2:Y:S01]  /*19a70*/  LDL.LU R186, [R1+0x17c] ;  /* 0x00017c0001ba7983 */ /* 0x004ea20000300800 */
[----:B---3--:R-:W-:-:S03]  /*19a80*/  IMAD.MOV.U32 R190, RZ, RZ, R0 ;  /* 0x000000ffffbe7224 */ /* 0x008fc600078e0000 */
[----:B------:R-:W3:Y:S01]  /*19a90*/  LDL.LU R184, [R1+0x184] ;  /* 0x0001840001b87983 */ /* 0x000ee20000300800 */
[----:B------:R-:W-:-:S03]  /*19aa0*/  IMAD.MOV.U32 R191, RZ, RZ, R2 ;  /* 0x000000ffffbf7224 */ /* 0x000fc600078e0002 */
[----:B------:R-:W3:Y:S04]  /*19ab0*/  LDL.LU R6, [R1+0x188] ;  /* 0x0001880001067983 */ /* 0x000ee80000300800 */
[----:B------:R-:W3:Y:S04]  /*19ac0*/  LDL.LU R2, [R1+0x18c] ;  /* 0x00018c0001027983 */ /* 0x000ee80000300800 */
[----:B------:R-:W3:Y:S04]  /*19ad0*/  LDL.LU R0, [R1+0x190] ;  /* 0x0001900001007983 */ /* 0x000ee80000300800 */
[----:B------:R1:W-:Y:S04]  /*19ae0*/  LDGSTS.E [R189+0x800c], desc[UR60][R190.64], P1 ;  /* 0x0800c000bebd7fae */ /* 0x0003e8000892187c */
[----:B------:R-:W3:Y:S01]  /*19af0*/  LDL.LU R191, [R1+0x174] ;  /* 0x0001740001bf7983 */ /* 0x000ee20000300800 */
        /* <DEDUP_REMOVED lines=11> */
[----:B------:R-:W-:Y:S04]  /*19bb0*/  STL [R1+0x178], R223 ;  /* 0x000178df01007387 */ /* 0x000fe80000100800 */
[--C-:B--2---:R-:W-:Y:S02]  /*19bc0*/  IMAD.X R186, R186, 0x1, R180.reuse, P4 ;  /* 0x00000001baba7824 */ /* 0x104fe400020e06b4 */
[----:B---3--:R-:W-:-:S05]  /*19bd0*/  IMAD.X R191, R191, 0x1, R180, P3 ;  /* 0x00000001bfbf7824 */ /* 0x008fca00018e06b4 */
[----:B------:R1:W-:Y:S04]  /*19be0*/  STL [R1+0x174], R191 ;  /* 0x000174bf01007387 */ /* 0x0003e80000100800 */
[----:B------:R2:W-:Y:S02]  /*19bf0*/  LDGSTS.E [R189+0xc000], desc[UR60][R190.64], P2 ;  /* 0x0c000000bebd7fae */ /* 0x0005e4000912187c */
[----:B--2---:R-:W-:Y:S01]  /*19c00*/  MOV R190, R185 ;  /* 0x000000b900be7202 */ /* 0x004fe20000000f00 */
        /* <DEDUP_REMOVED lines=23> */
[----:B-1----:R-:W-:-:S04]  /*19d80*/  SEL R189, RZ, 0x4, !P1 ;  /* 0x00000004ffbd7807 */ /* 0x002fc80004800000 */
[----:B------:R-:W-:Y:S02]  /*19d90*/  SEL R189, R189, RZ, !P0 ;  /* 0x000000ffbdbd7207 */ /* 0x000fe40004000000 */
[----:B------:R-:W-:Y:S02]  /*19da0*/  SEL R190, RZ, 0x4, !P2 ;  /* 0x00000004ffbe7807 */ /* 0x000fe40005000000 */
[----:B------:R-:W-:Y:S01]  /*19db0*/  ISETP.NE.U32.AND P1, PT, R189, RZ, PT ;  /* 0x000000ffbd00720c */ /* 0x000fe20003f25070 */
[----:B------:R-:W-:Y:S01]  /*19dc0*/  IMAD.X R22, R22, 0x1, R180, P3 ;  /* 0x0000000116167824 */ /* 0x000fe200018e06b4 */
[----:B------:R-:W-:Y:S02]  /*19dd0*/  SEL R190, R190, RZ, !P0 ;  /* 0x000000ffbebe7207 */ /* 0x000fe40004000000 */
[----:B------:R-:W-:Y:S01]  /*19de0*/  LOP3.LUT R223, R4, 0x20, RZ, 0x3c, !PT ;  /* 0x0000002004df7812 */ /* 0x000fe200078e3cff */
[----:B------:R-:W-:Y:S01]  /*19df0*/  IMAD.MOV.U32 R191, RZ, RZ, R22 ;  /* 0x000000ffffbf7224 */ /* 0x000fe200078e0016 */
[----:B------:R-:W-:Y:S01]  /*19e00*/  ISETP.NE.U32.AND P2, PT, R190, RZ, PT ;  /* 0x000000ffbe00720c */ /* 0x000fe20003f45070 */
[----:B------:R-:W-:-:S02]  /*19e10*/  IMAD.MOV.U32 R190, RZ, RZ, R21 ;  /* 0x000000ffffbe7224 */ /* 0x000fc400078e0015 */
[----:B------:R-:W-:Y:S01]  /*19e20*/  IMAD.IADD R223, R223, 0x1, R179 ;  /* 0x00000001dfdf7824 */ /* 0x000fe200078e02b3 */
[----:B------:R-:W-:-:S04]  /*19e30*/  IADD3 R23, P4, R23, R181, RZ ;  /* 0x000000b517177210 */ /* 0x000fc80007f9e0ff */
[----:B------:R1:W-:Y:S01]  /*19e40*/  LDGSTS.E [R223], desc[UR60][R190.64], P1 ;  /* 0x00000000bedf7fae */ /* 0x0003e2000892187c */
[----:B------:R-:W-:Y:S01]  /*19e50*/  ISETP.GT.AND P1, PT, R175, 0xa, PT ;  /* 0x0000000aaf00780c */ /* 0x000fe20003f24270 */
[----:B------:R-:W-:-:S03]  /*19e60*/  IMAD.X R152, R152, 0x1, R180, P4 ;  /* 0x0000000198987824 */ /* 0x000fc600020e06b4 */
[----:B------:R-:W-:Y:S02]  /*19e70*/  SEL R189, RZ, 0x4, !P1 ;  /* 0x00000004ffbd7807 */ /* 0x000fe40004800000 */
[----:B------:R-:W-:Y:S02]  /*19e80*/  ISETP.GT.AND P1, PT, R175, 0xb, PT ;  /* 0x0000000baf00780c */ /* 0x000fe40003f24270 */
[----:B------:R-:W-:Y:S02]  /*19e90*/  SEL R189, R189, RZ, !P0 ;  /* 0x000000ffbdbd7207 */ /* 0x000fe40004000000 */
[----:B-1----:R-:W-:Y:S01]  /*19ea0*/  MOV R190, R23 ;  /* 0x0000001700be7202 */ /* 0x002fe20000000f00 */
[----:B------:R-:W-:-:S05]  /*19eb0*/  IMAD.MOV.U32 R191, RZ, RZ, R152 ;  /* 0x000000ffffbf7224 */ /* 0x000fca00078e0098 */
[----:B------:R1:W-:Y:S01]  /*19ec0*/  LDGSTS.E [R223+0x4], desc[UR60][R190.64], P2 ;  /* 0x00004000bedf7fae */ /* 0x0003e2000912187c */
[----:B------:R-:W-:Y:S02]  /*19ed0*/  ISETP.NE.U32.AND P2, PT, R189, RZ, PT ;  /* 0x000000ffbd00720c */ /* 0x000fe40003f45070 */
[----:B------:R-:W-:Y:S02]  /*19ee0*/  SEL R189, RZ, 0x4, !P1 ;  /* 0x00000004ffbd7807 */ /* 0x000fe40004800000 */
[-C--:B------:R-:W-:Y:S02]  /*19ef0*/  IADD3 R188, P3, R188, R181.reuse, RZ ;  /* 0x000000b5bcbc7210 */ /* 0x080fe40007f7e0ff */
[----:B------:R-:W-:Y:S02]  /*19f00*/  SEL R189, R189, RZ, !P0 ;  /* 0x000000ffbdbd7207 */ /* 0x000fe40004000000 */
[----:B------:R-:W-:Y:S02]  /*19f10*/  IADD3 R153, P4, R153, R181, RZ ;  /* 0x000000b599997210 */ /* 0x000fe40007f9e0ff */
[----:B------:R-:W-:Y:S01]  /*19f20*/  ISETP.NE.U32.AND P1, PT, R189, RZ, PT ;  /* 0x000000ffbd00720c */ /* 0x000fe20003f25070 */
[----:B------:R-:W-:-:S02]  /*19f30*/  IMAD.X R155, R155, 0x1, R180, P3 ;  /* 0x000000019b9b7824 */ /* 0x000fc400018e06b4 */
[----:B------:R-:W-:Y:S02]  /*19f40*/  IMAD.X R154, R154, 0x1, R180, P4 ;  /* 0x000000019a9a7824 */ /* 0x000fe400020e06b4 */
[----:B------:R-:W-:Y:S02]  /*19f50*/  IMAD.MOV.U32 R189, RZ, RZ, R155 ;  /* 0x000000ffffbd7224 */ /* 0x000fe400078e009b */
[----:B-1----:R-:W-:Y:S02]  /*19f60*/  IMAD.MOV.U32 R190, RZ, RZ, R153 ;  /* 0x000000ffffbe7224 */ /* 0x002fe400078e0099 */
[----:B------:R-:W-:Y:S01]  /*19f70*/  IMAD.MOV.U32 R191, RZ, RZ, R154 ;  /* 0x000000ffffbf7224 */ /* 0x000fe200078e009a */
[----:B------:R1:W-:Y:S04]  /*19f80*/  LDGSTS.E [R223+0x8], desc[UR60][R188.64], P2 ;  /* 0x00008000bcdf7fae */ /* 0x0003e8000912187c */
        /* <DEDUP_REMOVED lines=12> */
[----:B--2---:R-:W-:Y:S02]  /*1a050*/  IMAD.MOV.U32 R190, RZ, RZ, R227 ;  /* 0x000000ffffbe7224 */ /* 0x004fe400078e00e3 */
[----:B------:R-:W-:Y:S02]  /*1a060*/  IMAD.MOV.U32 R191, RZ, RZ, R226 ;  /* 0x000000ffffbf7224 */ /* 0x000fe400078e00e2 */
[----:B------:R-:W-:-:S03]  /*1a070*/  IMAD.X R228, R228, 0x1, R180, P4 ;  /* 0x00000001e4e47824 */ /* 0x000fc600020e06b4 */
[----:B------:R1:W-:Y:S02]  /*1a080*/  LDGSTS.E [R223+0x4000], desc[UR60][R190.64], P2 ;  /* 0x04000000bedf7fae */ /* 0x0003e4000912187c */
[----:B-1----:R-:W-:Y:S02]  /*1a090*/  IMAD.MOV.U32 R190, RZ, RZ, R229 ;  /* 0x000000ffffbe7224 */ /* 0x002fe400078e00e5 */
[----:B------:R-:W-:-:S05]  /*1a0a0*/  IMAD.MOV.U32 R191, RZ, RZ, R228 ;  /* 0x000000ffffbf7224 */ /* 0x000fca00078e00e4 */
[----:B------:R1:W-:Y:S01]  /*1a0b0*/  LDGSTS.E [R223+0x4004], desc[UR60][R190.64], P1 ;  /* 0x04004000bedf7fae */ /* 0x0003e2000892187c */
[----:B------:R-:W-:-:S04]  /*1a0c0*/  ISETP.GT.AND P1, PT, R175, 0x2a, PT ;  /* 0x0000002aaf00780c */ /* 0x000fc80003f24270 */
[----:B------:R-:W-:Y:S02]  /*1a0d0*/  SEL R189, RZ, 0x4, !P1 ;  /* 0x00000004ffbd7807 */ /* 0x000fe40004800000 */
        /* <DEDUP_REMOVED lines=9> */
[----:B------:R-:W-:Y:S01]  /*1a170*/  STL [R1+0x180], R185 ;  /* 0x000180b901007387 */ /* 0x000fe20000100800 */
[----:B-1----:R-:W-:Y:S02]  /*1a180*/  IMAD.MOV.U32 R190, RZ, RZ, R231 ;  /* 0x000000ffffbe7224 */ /* 0x002fe400078e00e7 */
[----:B------:R-:W-:Y:S01]  /*1a190*/  IMAD.MOV.U32 R191, RZ, RZ, R230 ;  /* 0x000000ffffbf7224 */ /* 0x000fe200078e00e6 */
[----:B------:R1:W-:Y:S01]  /*1a1a0*/  STL [R1+0x17c], R186 ;  /* 0x00017cba01007387 */ /* 0x0003e20000100800 */
[----:B------:R-:W-:-:S03]  /*1a1b0*/  IMAD.X R232, R232, 0x1, R180, P4 ;  /* 0x00000001e8e87824 */ /* 0x000fc600020e06b4 */
[----:B------:R-:W-:Y:S04]  /*1a1c0*/  STL [R1+0x188], R6 ;  /* 0x0001880601007387 */ /* 0x000fe80000100800 */
[----:B------:R2:W-:Y:S04]  /*1a1d0*/  STL [R1+0x184], R184 ;  /* 0x000184b801007387 */ /* 0x0005e80000100800 */
[----:B------:R-:W-:Y:S04]  /*1a1e0*/  STL [R1+0x190], R0 ;  /* 0x0001900001007387 */ /* 0x000fe80000100800 */
[----:B------:R3:W-:Y:S04]  /*1a1f0*/  STL [R1+0x18c], R2 ;  /* 0x00018c0201007387 */ /* 0x0007e80000100800 */
[----:B------:R4:W-:Y:S04]  /*1a200*/  LDGSTS.E [R223+0x4008], desc[UR60][R190.64], P2 ;  /* 0x04008000bedf7fae */ /* 0x0009e8000912187c */
[----:B-1----:R-:W3:Y:S04]  /*1a210*/  LDL.LU R186, [R1+0x9c] ;  /* 0x00009c0001ba7983 */ /* 0x002ee80000300800 */
[----:B------:R-:W3:Y:S01]  /*1a220*/  LDL.LU R185, [R1+0xa0] ;  /* 0x0000a00001b97983 */ /* 0x000ee20000300800 */
[----:B----4-:R-:W-:-:S03]  /*1a230*/  IMAD.MOV.U32 R190, RZ, RZ, R233 ;  /* 0x000000ffffbe7224 */ /* 0x010fc600078e00e9 */
[----:B--2---:R-:W2:Y:S01]  /*1a240*/  LDL.LU R184, [R1+0xa4] ;  /* 0x0000a40001b87983 */ /* 0x004ea20000300800 */
[----:B------:R-:W-:-:S03]  /*1a250*/  IMAD.MOV.U32 R191, RZ, RZ, R232 ;  /* 0x000000ffffbf7224 */ /* 0x000fc600078e00e8 */
[----:B------:R-:W4:Y:S04]  /*1a260*/  LDL.LU R6, [R1+0xa8] ;  /* 0x0000a80001067983 */ /* 0x000f280000300800 */
[----:B---3--:R-:W3:Y:S04]  /*1a270*/  LDL.LU R2, [R1+0xac] ;  /* 0x0000ac0001027983 */ /* 0x008ee80000300800 */
[----:B------:R-:W3:Y:S04]  /*1a280*/  LDL.LU R0, [R1+0xb0] ;  /* 0x0000b00001007983 */ /* 0x000ee80000300800 */
[----:B------:R1:W-:Y:S04]  /*1a290*/  LDGSTS.E [R223+0x400c], desc[UR60][R190.64], P1 ;  /* 0x0400c000bedf7fae */ /* 0x0003e8000892187c */
[----:B------:R-:W2:Y:S04]  /*1a2a0*/  LDL.LU R190, [R1+0x94] ;  /* 0x0000940001be7983 */ /* 0x000ea80000300800 */
[----:B------:R-:W1:Y:S01]  /*1a2b0*/  LDL.LU R191, [R1+0x98] ;  /* 0x0000980001bf7983 */ /* 0x000e620000300800 */
[----:B------:R-:W-:-:S04]  /*1a2c0*/  ISETP.GT.AND P1, PT, R175, 0x48, PT ;  /* 0x00000048af00780c */ /* 0x000fc80003f24270 */
[----:B------:R-:W-:Y:S02]  /*1a2d0*/  SEL R189, RZ, 0x4, !P1 ;  /* 0x00000004ffbd7807 */ /* 0x000fe40004800000 */
[----:B------:R-:W-:Y:S02]  /*1a2e0*/  ISETP.GT.AND P1, PT, R175, 0x49, PT ;  /* 0x00000049af00780c */ /* 0x000fe40003f24270 */
[----:B------:R-:W-:-:S04]  /*1a2f0*/  SEL R189, R189, RZ, !P0 ;  /* 0x000000ffbdbd7207 */ /* 0x000fc80004000000 */
[----:B------:R-:W-:Y:S02]  /*1a300*/  ISETP.NE.U32.AND P2, PT, R189, RZ, PT ;  /* 0x000000ffbd00720c */ /* 0x000fe40003f45070 */
[----:B------:R-:W-:-:S04]  /*1a310*/  SEL R189, RZ, 0x4, !P1 ;  /* 0x00000004ffbd7807 */ /* 0x000fc80004800000 */
[----:B------:R-:W-:-:S04]  /*1a320*/  SEL R189, R189, RZ, !P0 ;  /* 0x000000ffbdbd7207 */ /* 0x000fc80004000000 */
[----:B------:R-:W-:Y:S02]  /*1a330*/  ISETP.NE.U32.AND P1, PT, R189, RZ, PT ;  /* 0x000000ffbd00720c */ /* 0x000fe40003f25070 */
[----:B------:R-:W-:-:S05]  /*1a340*/  IADD3 R185, P4, R185, R181, RZ ;  /* 0x000000b5b9b97210 */ /* 0x000fca0007f9e0ff */
[----:B------:R-:W-:Y:S01]  /*1a350*/  IMAD.X R186, R186, 0x1, R180, P4 ;  /* 0x00000001baba7824 */ /* 0x000fe200020e06b4 */
[----:B-1----:R-:W-:-:S05]  /*1a360*/  IADD3 R191, P3, R191, R181, RZ ;  /* 0x000000b5bfbf7210 */ /* 0x002fca0007f7e0ff */
[----:B--2---:R-:W-:Y:S01]  /*1a370*/  IMAD.X R190, R190, 0x1, R180, P3 ;  /* 0x00000001bebe7824 */ /* 0x004fe200018e06b4 */
[----:B------:R1:W-:Y:S04]  /*1a380*/  STL [R1+0x98], R191 ;  /* 0x000098bf01007387 */ /* 0x0003e80000100800 */
[----:B------:R2:W-:Y:S01]  /*1a390*/  STL [R1+0x94], R190 ;  /* 0x000094be01007387 */ /* 0x0005e20000100800 */
[----:B-1----:R-:W-:-:S04]  /*1a3a0*/  LOP3.LUT R191, R191, R190, RZ, 0x3c, !PT ;  /* 0x000000bebfbf7212 */ /* 0x002fc800078e3cff */
[----:B--2---:R-:W-:-:S04]  /*1a3b0*/  LOP3.LUT R190, R191, R190, RZ, 0x3c, !PT ;  /* 0x000000bebfbe7212 */ /* 0x004fc800078e3cff */
[----:B------:R-:W-:-:S05]  /*1a3c0*/  LOP3.LUT R191, R191, R190, RZ, 0x3c, !PT ;  /* 0x000000bebfbf7212 */ /* 0x000fca00078e3cff */
        /* <DEDUP_REMOVED lines=8> */
[-C--:B----4-:R-:W-:Y:S02]  /*1a450*/  IADD3 R6, P3, R6, R181.reuse, RZ ;  /* 0x000000b506067210 */ /* 0x090fe40007f7e0ff */
[----:B------:R-:W-:Y:S02]  /*1a460*/  ISETP.NE.U32.AND P2, PT, R189, RZ, PT ;  /* 0x000000ffbd00720c */ /* 0x000fe40003f45070 */
[----:B------:R-:W-:Y:S01]  /*1a470*/  SEL R189, RZ, 0x4, !P1 ;  /* 0x00000004ffbd7807 */ /* 0x000fe20004800000 */
[----:B------:R-:W-:Y:S01]  /*1a480*/  IMAD.X R184, R184, 0x1, R180, P3 ;  /* 0x00000001b8b87824 */ /* 0x000fe200018e06b4 */
[----:B---3--:R-:W-:-:S02]  /*1a490*/  IADD3 R0, P4, R0, R181, RZ ;  /* 0x000000b500007210 */ /* 0x008fc40007f9e0ff */
[----:B------:R-:W-:Y:S01]  /*1a4a0*/  SEL R189, R189, RZ, !P0 ;  /* 0x000000ffbdbd7207 */ /* 0x000fe20004000000 */
[----:B------:R2:W-:Y:S01]  /*1a4b0*/  STL [R1+0xa0], R185 ;  /* 0x0000a0b901007387 */ /* 0x0005e20000100800 */
[----:B-1----:R-:W-:Y:S02]  /*1a4c0*/  IMAD.MOV.U32 R190, RZ, RZ, R6 ;  /* 0x000000ffffbe7224 */ /* 0x002fe400078e0006 */
[----:B------:R-:W-:Y:S01]  /*1a4d0*/  ISETP.NE.U32.AND P1, PT, R189, RZ, PT ;  /* 0x000000ffbd00720c */ /* 0x000fe20003f25070 */
[----:B------:R1:W-:Y:S01]  /*1a4e0*/  STL [R1+0x9c], R186 ;  /* 0x00009cba01007387 */ /* 0x0003e20000100800 */
[----:B------:R-:W-:Y:S01]  /*1a4f0*/  MOV R191, R184 ;  /* 0x000000b800bf7202 */ /* 0x000fe20000000f00 */
[----:B------:R-:W-:Y:S02]  /*1a500*/  IMAD.X R2, R2, 0x1, R180, P4 ;  /* 0x0000000102027824 */ /* 0x000fe400020e06b4 */
[----:B------:R-:W-:Y:S04]  /*1a510*/  STL [R1+0xa8], R6 ;  /* 0x0000a80601007387 */ /* 0x000fe80000100800 */
[----:B------:R3:W-:Y:S04]  /*1a520*/  STL [R1+0xa4], R184 ;  /* 0x0000a4b801007387 */ /* 0x0007e80000100800 */
[----:B------:R-:W-:Y:S04]  /*1a530*/  STL [R1+0xb0], R0 ;  /* 0x0000b00001007387 */ /* 0x000fe80000100800 */
[----:B--2---:R-:W2:Y:S04]  /*1a540*/  LDL.LU R185, [R1+0x1a0] ;  /* 0x0001a00001b97983 */ /* 0x004ea80000300800 */
[----:B------:R4:W-:Y:S04]  /*1a550*/  LDGSTS.E [R223+0x8008], desc[UR60][R190.64], P2 ;  /* 0x08008000bedf7fae */ /* 0x0009e8000912187c */
[----:B------:R3:W-:Y:S04]  /*1a560*/  STL [R1+0xac], R2 ;  /* 0x0000ac0201007387 */ /* 0x0007e80000100800 */
[----:B-1----:R-:W2:Y:S01]  /*1a570*/  LDL.LU R186, [R1+0x19c] ;  /* 0x00019c0001ba7983 */ /* 0x002ea20000300800 */
[----:B----4-:R-:W-:-:S03]  /*1a580*/  IMAD.MOV.U32 R190, RZ, RZ, R0 ;  /* 0x000000ffffbe7224 */ /* 0x010fc600078e0000 */
[----:B---3--:R-:W3:Y:S01]  /*1a590*/  LDL.LU R184, [R1+0x1a4] ;  /* 0x0001a40001b87983 */ /* 0x008ee20000300800 */
[----:B------:R-:W-:-:S03]  /*1a5a0*/  IMAD.MOV.U32 R191, RZ, RZ, R2 ;  /* 0x000000ffffbf7224 */ /* 0x000fc600078e0002 */
[----:B------:R-:W4:Y:S04]  /*1a5b0*/  LDL.LU R6, [R1+0x1a8] ;  /* 0x0001a80001067983 */ /* 0x000f280000300800 */
[----:B------:R-:W3:Y:S04]  /*1a5c0*/  LDL.LU R2, [R1+0x1ac] ;  /* 0x0001ac0001027983 */ /* 0x000ee80000300800 */
[----:B------:R-:W3:Y:S04]  /*1a5d0*/  LDL.LU R0, [R1+0x1b0] ;  /* 0x0001b00001007983 */ /* 0x000ee80000300800 */
[----:B------:R1:W-:Y:S04]  /*1a5e0*/  LDGSTS.E [R223+0x800c], desc[UR60][R190.64], P1 ;  /* 0x0800c000bedf7fae */ /* 0x0003e8000892187c */
[----:B------:R-:W4:Y:S04]  /*1a5f0*/  LDL.LU R190, [R1+0x194] ;  /* 0x0001940001be7983 */ /* 0x000f280000300800 */
        /* <DEDUP_REMOVED lines=9> */
[----:B--2---:R-:W-:-:S05]  /*1a690*/  IADD3 R185, P4, R185, R181, RZ ;  /* 0x000000b5b9b97210 */ /* 0x004fca0007f9e0ff */
[----:B------:R-:W-:Y:S01]  /*1a6a0*/  IMAD.X R186, R186, 0x1, R180, P4 ;  /* 0x00000001baba7824 */ /* 0x000fe200020e06b4 */
[----:B-1----:R-:W-:-:S05]  /*1a6b0*/  IADD3 R191, P3, R191, R181, RZ ;  /* 0x000000b5bfbf7210 */ /* 0x002fca0007f7e0ff */
[----:B----4-:R-:W-:Y:S01]  /*1a6c0*/  IMAD.X R190, R190, 0x1, R180, P3 ;  /* 0x00000001bebe7824 */ /* 0x010fe200018e06b4 */
        /* <DEDUP_REMOVED lines=15> */
[----:B------:R-:W-:Y:S01]  /*1a7c0*/  SEL R189, RZ, 0x4, !P1 ;  /* 0x00000004ffbd7807 */ /* 0x000fe20004800000 */
[----:B---3--:R-:W-:-:S03]  /*1a7d0*/  IMAD.X R184, R184, 0x1, R180, P3 ;  /* 0x00000001b8b87824 */ /* 0x008fc600018e06b4 */
[----:B------:R-:W-:Y:S02]  /*1a7e0*/  SEL R189, R189, RZ, !P0 ;  /* 0x000000ffbdbd7207 */ /* 0x000fe40004000000 */
[----:B------:R-:W-:Y:S02]  /*1a7f0*/  IADD3 R0, P4, R0, R181, RZ ;  /* 0x000000b500007210 */ /* 0x000fe40007f9e0ff */
[----:B------:R-:W-:Y:S01]  /*1a800*/  ISETP.NE.U32.AND P1, PT, R189, RZ, PT ;  /* 0x000000ffbd00720c */ /* 0x000fe20003f25070 */
[----:B-1----:R-:W-:Y:S02]  /*1a810*/  IMAD.MOV.U32 R190, RZ, RZ, R6 ;  /* 0x000000ffffbe7224 */ /* 0x002fe400078e0006 */
        /* <DEDUP_REMOVED lines=8> */
[----:B------:R-:W-:-:S04]  /*1a8a0*/  SEL R189, RZ, 0x4, !P1 ;  /* 0x00000004ffbd7807 */ /* 0x000fc80004800000 */
[----:B------:R-:W-:Y:S02]  /*1a8b0*/  SEL R189, R189, RZ, !P0 ;  /* 0x000000ffbdbd7207 */ /* 0x000fe40004000000 */
[----:B------:R-:W-:Y:S02]  /*1a8c0*/  IADD3 R187, P3, R187, R181, RZ ;  /* 0x000000b5bbbb7210 */ /* 0x000fe40007f7e0ff */
[----:B-1----:R-:W-:Y:S02]  /*1a8d0*/  SEL R190, RZ, 0x4, !P2 ;  /* 0x00000004ffbe7807 */ /* 0x002fe40005000000 */
[----:B------:R-:W-:Y:S02]  /*1a8e0*/  ISETP.NE.U32.AND P1, PT, R189, RZ, PT ;  /* 0x000000ffbd00720c */ /* 0x000fe40003f25070 */
[----:B------:R-:W-:Y:S02]  /*1a8f0*/  SEL R190, R190, RZ, !P0 ;  /* 0x000000ffbebe7207 */ /* 0x000fe40004000000 */
[----:B------:R-:W-:-:S02]  /*1a900*/  LOP3.LUT R189, R4, 0x30, RZ, 0x3c, !PT ;  /* 0x0000003004bd7812 */ /* 0x000fc400078e3cff */
[----:B------:R-:W-:Y:S02]  /*1a910*/  IADD3.X R157, R157, R180, RZ, P3, !PT ;  /* 0x000000b49d9d7210 */ /* 0x000fe40001ffe4ff */
[----:B------:R-:W-:Y:S02]  /*1a920*/  IADD3 R156, P4, R156, R181, RZ ;  /* 0x000000b59c9c7210 */ /* 0x000fe40007f9e0ff */
[----:B------:R-:W-:Y:S01]  /*1a930*/  ISETP.NE.U32.AND P2, PT, R190, RZ, PT ;  /* 0x000000ffbe00720c */ /* 0x000fe20003f45070 */
[----:B------:R-:W-:Y:S02]  /*1a940*/  IMAD.IADD R189, R189, 0x1, R179 ;  /* 0x00000001bdbd7824 */ /* 0x000fe400078e02b3 */
[----:B------:R-:W-:Y:S02]  /*1a950*/  IMAD.MOV.U32 R190, RZ, RZ, R187 ;  /* 0x000000ffffbe7224 */ /* 0x000fe400078e00bb */
[----:B------:R-:W-:Y:S02]  /*1a960*/  IMAD.MOV.U32 R191, RZ, RZ, R157 ;  /* 0x000000ffffbf7224 */ /* 0x000fe400078e009d */
[----:B------:R-:W-:-:S03]  /*1a970*/  IMAD.X R176, R176, 0x1, R180, P4 ;  /* 0x00000001b0b07824 */ /* 0x000fc600020e06b4 */
[----:B------:R1:W-:Y:S01]  /*1a980*/  LDGSTS.E [R189], desc[UR60][R190.64], P1 ;  /* 0x00000000bebd7fae */ /* 0x0003e2000892187c */
[----:B------:R-:W-:Y:S01]  /*1a990*/  ISETP.GT.AND P1, PT, R175, 0xe, PT ;  /* 0x0000000eaf00780c */ /* 0x000fe20003f24270 */
[----:B-1----:R-:W-:Y:S02]  /*1a9a0*/  IMAD.MOV.U32 R190, RZ, RZ, R156 ;  /* 0x000000ffffbe7224 */ /* 0x002fe400078e009c */
[----:B------:R-:W-:-:S05]  /*1a9b0*/  IMAD.MOV.U32 R191, RZ, RZ, R176 ;  /* 0x000000ffffbf7224 */ /* 0x000fca00078e00b0 */
[----:B------:R1:W-:Y:S02]  /*1a9c0*/  LDGSTS.E [R189+0x4], desc[UR60][R190.64], P2 ;  /* 0x00004000bebd7fae */ /* 0x0003e4000912187c */
[----:B-1----:R-:W-:Y:S02]  /*1a9d0*/  SEL R190, RZ, 0x4, !P1 ;  /* 0x00000004ffbe7807 */ /* 0x002fe40004800000 */
[----:B------:R-:W-:Y:S02]  /*1a9e0*/  ISETP.GT.AND P1, PT, R175, 0xf, PT ;  /* 0x0000000faf00780c */ /* 0x000fe40003f24270 */
[----:B------:R-:W-:-:S04]  /*1a9f0*/  SEL R190, R190, RZ, !P0 ;  /* 0x000000ffbebe7207 */ /* 0x000fc80004000000 */
[----:B------:R-:W-:Y:S02]  /*1aa00*/  ISETP.NE.U32.AND P2, PT, R190, RZ, PT ;  /* 0x000000ffbe00720c */ /* 0x000fe40003f45070 */
[----:B------:R-:W-:Y:S02]  /*1aa10*/  SEL R190, RZ, 0x4, !P1 ;  /* 0x00000004ffbe7807 */ /* 0x000fe40004800000 */
[----:B------:R-:W-:Y:S02]  /*1aa20*/  IADD3 R159, P3, R159, R181, RZ ;  /* 0x000000b59f9f7210 */ /* 0x000fe40007f7e0ff */
[----:B------:R-:W-:-:S04]  /*1aa30*/  SEL R190, R190, RZ, !P0 ;  /* 0x000000ffbebe7207 */ /* 0x000fc80004000000 */
[----:B------:R-:W-:Y:S01]  /*1aa40*/  ISETP.NE.U32.AND P1, PT, R190, RZ, PT ;  /* 0x000000ffbe00720c */ /* 0x000fe20003f25070 */
[----:B------:R-:W-:Y:S01]  /*1aa50*/  IMAD.X R162, R162, 0x1, R180, P3 ;  /* 0x00000001a2a27824 */ /* 0x000fe200018e06b4 */
[----:B------:R-:W-:Y:S01]  /*1aa60*/  IADD3 R160, P4, R160, R181, RZ ;  /* 0x000000b5a0a07210 */ /* 0x000fe20007f9e0ff */
[----:B------:R-:W-:Y:S02]  /*1aa70*/  IMAD.MOV.U32 R190, RZ, RZ, R159 ;  /* 0x000000ffffbe7224 */ /* 0x000fe400078e009f */
[----:B------:R-:W-:Y:S02]  /*1aa80*/  IMAD.MOV.U32 R191, RZ, RZ, R162 ;  /* 0x000000ffffbf7224 */ /* 0x000fe400078e00a2 */
[----:B------:R-:W-:-:S03]  /*1aa90*/  IMAD.X R161, R161, 0x1, R180, P4 ;  /* 0x00000001a1a17824 */ /* 0x000fc600020e06b4 */
[----:B------:R1:W-:Y:S04]  /*1aaa0*/  LDGSTS.E [R189+0x8], desc[UR60][R190.64], P2 ;  /* 0x00008000bebd7fae */ /* 0x0003e8000912187c */
[----:B------:R-:W-:Y:S01]  /*1aab0*/  LDGSTS.E [R189+0xc], desc[UR60][R160.64], P1 ;  /* 0x0000c000a0bd7fae */ /* 0x000fe2000892187c */
        /* <DEDUP_REMOVED lines=11> */
[----:B------:R-:W-:Y:S01]  /*1ab70*/  IMAD.MOV.U32 R191, RZ, RZ, R234 ;  /* 0x000000ffffbf7224 */ /* 0x000fe200078e00ea */
[----:B------:R-:W-:Y:S01]  /*1ab80*/  MOV R190, R235 ;  /* 0x000000eb00be7202 */ /* 0x000fe20000000f00 */
[----:B------:R-:W-:-:S04]  /*1ab90*/  IMAD.X R236, R236, 0x1, R180, P4 ;  /* 0x00000001ecec7824 */ /* 0x000fc800020e06b4 */
        /* <DEDUP_REMOVED lines=11> */
[----:B------:R-:W-:Y:S01]  /*1ac50*/  STL [R1+0x1a0], R185 ;  /* 0x0001a0b901007387 */ /* 0x000fe20000100800 */
[----:B------:R-:W-:-:S02]  /*1ac60*/  IMAD.X R238, R238, 0x1, R180, P3 ;  /* 0x00000001eeee7824 */ /* 0x000fc400018e06b4 */
[----:B------:R-:W-:Y:S01]  /*1ac70*/  SEL R190, R190, RZ, !P0 ;  /* 0x000000ffbebe7207 */ /* 0x000fe20004000000 */
[----:B------:R1:W-:Y:S01]  /*1ac80*/  STL [R1+0x19c], R186 ;  /* 0x00019cba01007387 */ /* 0x0003e20000100800 */
[----:B------:R-:W-:Y:S02]  /*1ac90*/  IADD3 R241, P4, R241, R181, RZ ;  /* 0x000000b5f1f17210 */ /* 0x000fe40007f9e0ff */
[----:B------:R-:W-:Y:S01]  /*1aca0*/  ISETP.NE.U32.AND P1, PT, R190, RZ, PT ;  /* 0x000000ffbe00720c */ /* 0x000fe20003f25070 */
[----:B------:R-:W-:Y:S01]  /*1acb0*/  STL [R1+0x1a8], R6 ;  /* 0x0001a80601007387 */ /* 0x000fe20000100800 */
[----:B------:R-:W-:-:S03]  /*1acc0*/  IMAD.MOV.U32 R190, RZ, RZ, R239 ;  /* 0x000000ffffbe7224 */ /* 0x000fc600078e00ef */
[----:B------:R2:W-:Y:S01]  /*1acd0*/  STL [R1+0x1a4], R184 ;  /* 0x0001a4b801007387 */ /* 0x0005e20000100800 */
[----:B------:R-:W-:-:S03]  /*1ace0*/  IMAD.MOV.U32 R191, RZ, RZ, R238 ;  /* 0x000000ffffbf7224 */ /* 0x000fc600078e00ee */
[----:B------:R-:W-:Y:S01]  /*1acf0*/  STL [R1+0x1b0], R0 ;  /* 0x0001b00001007387 */ /* 0x000fe20000100800 */
[----:B------:R-:W-:-:S03]  /*1ad00*/  IMAD.X R240, R240, 0x1, R180, P4 ;  /* 0x00000001f0f07824 */ /* 0x000fc600020e06b4 */
[----:B------:R3:W-:Y:S04]  /*1ad10*/  STL [R1+0x1ac], R2 ;  /* 0x0001ac0201007387 */ /* 0x0007e80000100800 */
[----:B-1----:R-:W4:Y:S04]  /*1ad20*/  LDL.LU R186, [R1+0xbc] ;  /* 0x0000bc0001ba7983 */ /* 0x002f280000300800 */
[----:B------:R-:W4:Y:S04]  /*1ad30*/  LDL.LU R185, [R1+0xc0] ;  /* 0x0000c00001b97983 */ /* 0x000f280000300800 */
[----:B--2---:R-:W2:Y:S04]  /*1ad40*/  LDL.LU R184, [R1+0xc4] ;  /* 0x0000c40001b87983 */ /* 0x004ea80000300800 */
[----:B------:R-:W2:Y:S04]  /*1ad50*/  LDL.LU R6, [R1+0xc8] ;  /* 0x0000c80001067983 */ /* 0x000ea80000300800 */
[----:B---3--:R-:W3:Y:S04]  /*1ad60*/  LDL.LU R2, [R1+0xcc] ;  /* 0x0000cc0001027983 */ /* 0x008ee80000300800 */
[----:B------:R1:W-:Y:S04]  /*1ad70*/  LDGSTS.E [R189+0x4008], desc[UR60][R190.64], P2 ;  /* 0x04008000bebd7fae */ /* 0x0003e8000912187c */
[----:B------:R-:W3:Y:S04]  /*1ad80*/  LDL.LU R0, [R1+0xd0] ;  /* 0x0000d00001007983 */ /* 0x000ee80000300800 */
[----:B------:R-:W2:Y:S01]  /*1ad90*/  LDL.LU R223, [R1+0xb8] ;  /* 0x0000b80001df7983 */ /* 0x000ea20000300800 */
[----:B-1----:R-:W-:-:S02]  /*1ada0*/  IMAD.MOV.U32 R190, RZ, RZ, R241 ;  /* 0x000000ffffbe7224 */ /* 0x002fc400078e00f1 */
[----:B------:R-:W-:-:S05]  /*1adb0*/  IMAD.MOV.U32 R191, RZ, RZ, R240 ;  /* 0x000000ffffbf7224 */ /* 0x000fca00078e00f0 */
        /* <DEDUP_REMOVED lines=11> */
[----:B------:R-:W-:Y:S01]  /*1ae70*/  IMAD.X R186, R186, 0x1, R180, P4 ;  /* 0x00000001baba7824 */ /* 0x000fe200020e06b4 */
[----:B--2---:R-:W-:-:S05]  /*1ae80*/  IADD3 R223, P3, R223, R181, RZ ;  /* 0x000000b5dfdf7210 */ /* 0x004fca0007f7e0ff */
[----:B------:R-:W-:Y:S01]  /*1ae90*/  IMAD.MOV.U32 R190, RZ, RZ, R223 ;  /* 0x000000ffffbe7224 */ /* 0x000fe200078e00df */
[----:B------:R-:W-:Y:S01]  /*1aea0*/  STL [R1+0xb8], R223 ;  /* 0x0000b8df01007387 */ /* 0x000fe20000100800 */
        /* <DEDUP_REMOVED lines=82> */
[----:B------:R-:W-:Y:S01]  /*1b3d0*/  ISETP.NE.U32.AND P1, PT, R189, RZ, PT ;  /* 0x000000ffbd00720c */ /* 0x000fe20003f25070 */
[----:B------:R-:W-:Y:S01]  /*1b3e0*/  IMAD.X R164, R164, 0x1, R180, P3 ;  /* 0x00000001a4a47824 */ /* 0x000fe200018e06b4 */
[----:B------:R-:W-:Y:S02]  /*1b3f0*/  LOP3.LUT R189, R4, 0x40, RZ, 0x3c, !PT ;  /* 0x0000004004bd7812 */ /* 0x000fe400078e3cff */
[----:B------:R-:W-:Y:S02]  /*1b400*/  IADD3 R163, P4, R163, R181, RZ ;  /* 0x000000b5a3a37210 */ /* 0x000fe40007f9e0ff */
[----:B------:R-:W-:Y:S01]  /*1b410*/  ISETP.NE.U32.AND P2, PT, R190, RZ, PT ;  /* 0x000000ffbe00720c */ /* 0x000fe20003f45070 */
[----:B------:R-:W-:Y:S02]  /*1b420*/  IMAD.IADD R189, R189, 0x1, R179 ;  /* 0x00000001bdbd7824 */ /* 0x000fe400078e02b3 */
[----:B------:R-:W-:-:S02]  /*1b430*/  IMAD.MOV.U32 R190, RZ, RZ, R158 ;  /* 0x000000ffffbe7224 */ /* 0x000fc400078e009e */
        /* <DEDUP_REMOVED lines=12> */
[----:B------:R-:W-:Y:S02]  /*1b500*/  SEL R190, RZ, 0x4, !P1 ;  /* 0x00000004ffbe7807 */ /* 0x000fe40004800000 */
[----:B------:R-:W-:Y:S02]  /*1b510*/  IADD3.X R169, R169, R180, RZ, P3, !PT ;  /* 0x000000b4a9a97210 */ /* 0x000fe40001ffe4ff */
[----:B------:R-:W-:Y:S02]  /*1b520*/  SEL R190, R190, RZ, !P0 ;  /* 0x000000ffbebe7207 */ /* 0x000fe40004000000 */
[----:B------:R-:W-:Y:S02]  /*1b530*/  IADD3 R167, P4, R167, R181, RZ ;  /* 0x000000b5a7a77210 */ /* 0x000fe40007f9e0ff */
[----:B------:R-:W-:Y:S01]  /*1b540*/  ISETP.NE.U32.AND P1, PT, R190, RZ, PT ;  /* 0x000000ffbe00720c */ /* 0x000fe20003f25070 */
[----:B------:R-:W-:-:S02]  /*1b550*/  IMAD.MOV.U32 R190, RZ, RZ, R166 ;  /* 0x000000ffffbe7224 */ /* 0x000fc400078e00a6 */
        /* <DEDUP_REMOVED lines=36> */
[----:B------:R-:W-:Y:S01]  /*1b7a0*/  IMAD.MOV.U32 R190, RZ, RZ, R247 ;  /* 0x000000ffffbe7224 */ /* 0x000fe200078e00f7 */
[----:B------:R-:W-:Y:S01]  /*1b7b0*/  IADD3.X R248, R248, R180, RZ, P4, !PT ;  /* 0x000000b4f8f87210 */ /* 0x000fe200027fe4ff */
[----:B------:R1:W-:Y:S01]  /*1b7c0*/  STL [R1+0x1bc], R186 ;  /* 0x0001bcba01007387 */ /* 0x0003e20000100800 */
[----:B------:R-:W-:-:S03]  /*1b7d0*/  IMAD.MOV.U32 R191, RZ, RZ, R246 ;  /* 0x000000ffffbf7224 */ /* 0x000fc600078e00f6 */
        /* <DEDUP_REMOVED lines=28> */
[--C-:B------:R-:W-:Y:S02]  /*1b9a0*/  IMAD.X R186, R186, 0x1, R180.reuse, P4 ;  /* 0x00000001baba7824 */ /* 0x100fe400020e06b4 */
[----:B--2---:R-:W-:-:S05]  /*1b9b0*/  IMAD.X R191, R191, 0x1, R180, P3 ;  /* 0x00000001bfbf7824 */ /* 0x004fca00018e06b4 */
[----:B------:R1:W-:Y:S04]  /*1b9c0*/  STL [R1+0xd4], R191 ;  /* 0x0000d4bf01007387 */ /* 0x0003e80000100800 */
[----:B------:R2:W-:Y:S02]  /*1b9d0*/  LDGSTS.E [R189+0x8000], desc[UR60][R190.64], P2 ;  /* 0x08000000bebd7fae */ /* 0x0005e4000912187c */
[----:B--2---:R-:W-:Y:S02]  /*1b9e0*/  IMAD.MOV.U32 R190, RZ, RZ, R185 ;  /* 0x000000ffffbe7224 */ /* 0x004fe400078e00b9 */
[----:B-1----:R-:W-:-:S05]  /*1b9f0*/  IMAD.MOV.U32 R191, RZ, RZ, R186 ;  /* 0x000000ffffbf7224 */ /* 0x002fca00078e00ba */
[----:B------:R1:W-:Y:S01]  /*1ba00*/  LDGSTS.E [R189+0x8004], desc[UR60][R190.64], P1 ;  /* 0x08004000bebd7fae */ /* 0x0003e2000892187c */
[C---:B------:R-:W-:Y:S02]  /*1ba10*/  ISETP.GT.AND P1, PT, R175.reuse, 0x52, PT ;  /* 0x00000052af00780c */ /* 0x040fe40003f24270 */
[----:B------:R-:W-:Y:S02]  /*1ba20*/  IADD3 R6, P3, R6, R181, RZ ;  /* 0x000000b506067210 */ /* 0x000fe40007f7e0ff */
[----:B-1----:R-:W-:Y:S02]  /*1ba30*/  SEL R190, RZ, 0x4, !P1 ;  /* 0x00000004ffbe7807 */ /* 0x002fe40004800000 */
[----:B------:R-:W-:Y:S02]  /*1ba40*/  ISETP.GT.AND P1, PT, R175, 0x53, PT ;  /* 0x00000053af00780c */ /* 0x000fe40003f24270 */
[----:B------:R-:W-:-:S04]  /*1ba50*/  SEL R190, R190, RZ, !P0 ;  /* 0x000000ffbebe7207 */ /* 0x000fc80004000000 */
[----:B------:R-:W-:Y:S02]  /*1ba60*/  ISETP.NE.U32.AND P2, PT, R190, RZ, PT ;  /* 0x000000ffbe00720c */ /* 0x000fe40003f45070 */
[----:B------:R-:W-:Y:S01]  /*1ba70*/  SEL R190, RZ, 0x4, !P1 ;  /* 0x00000004ffbe7807 */ /* 0x000fe20004800000 */
[--C-:B------:R-:W-:Y:S01]  /*1ba80*/  IMAD.X R184, R184, 0x1, R180.reuse, P3 ;  /* 0x00000001b8b87824 */ /* 0x100fe200018e06b4 */
[----:B---3--:R-:W-:Y:S02]  /*1ba90*/  IADD3 R0, P4, R0, R181, RZ ;  /* 0x000000b500007210 */ /* 0x008fe40007f9e0ff */
[----:B------:R-:W-:Y:S01]  /*1baa0*/  SEL R190, R190, RZ, !P0 ;  /* 0x000000ffbebe7207 */ /* 0x000fe20004000000 */
[----:B------:R1:W-:Y:S01]  /*1bab0*/  STL [R1+0xe0], R185 ;  /* 0x0000e0b901007387 */ /* 0x0003e20000100800 */
[----:B------:R-:W-:Y:S02]  /*1bac0*/  MOV R191, R184 ;  /* 0x000000b800bf7202 */ /* 0x000fe40000000f00 */
[----:B------:R-:W-:Y:S01]  /*1bad0*/  ISETP.NE.U32.AND P1, PT, R190, RZ, PT ;  /* 0x000000ffbe00720c */ /* 0x000fe20003f25070 */
[----:B------:R2:W-:Y:S01]  /*1bae0*/  STL [R1+0xdc], R186 ;  /* 0x0000dcba01007387 */ /* 0x0005e20000100800 */
[----:B------:R-:W-:-:S02]  /*1baf0*/  IMAD.X R2, R2, 0x1, R180, P4 ;  /* 0x0000000102027824 */ /* 0x000fc400020e06b4 */
        /* <DEDUP_REMOVED lines=25> */
[-C--:B----4-:R-:W-:Y:S02]  /*1bc90*/  IADD3 R223, P3, R223, R181.reuse, RZ ;  /* 0x000000b5dfdf7210 */ /* 0x090fe40007f7e0ff */
[----:B------:R-:W-:-:S03]  /*1bca0*/  IADD3 R185, P4, R185, R181, RZ ;  /* 0x000000b5b9b97210 */ /* 0x000fc60007f9e0ff */
[----:B------:R-:W-:Y:S02]  /*1bcb0*/  IMAD.MOV.U32 R190, RZ, RZ, R223 ;  /* 0x000000ffffbe7224 */ /* 0x000fe400078e00df */
[----:B--2---:R-:W-:Y:S01]  /*1bcc0*/  IMAD.X R186, R186, 0x1, R180, P4 ;  /* 0x00000001baba7824 */ /* 0x004fe200020e06b4 */
[----:B------:R-:W-:Y:S01]  /*1bcd0*/  STL [R1+0x1d8], R223 ;  /* 0x0001d8df01007387 */ /* 0x000fe20000100800 */
[----:B---3--:R-:W-:-:S05]  /*1bce0*/  IADD3 R0, P4, R0, R181, RZ ;  /* 0x000000b500007210 */ /* 0x008fca0007f9e0ff */
[--C-:B------:R-:W-:Y:S02]  /*1bcf0*/  IMAD.X R2, R2, 0x1, R180.reuse, P4 ;  /* 0x0000000102027824 */ /* 0x100fe400020e06b4 */
[----:B------:R-:W-:Y:S01]  /*1bd00*/  IMAD.X R191, R191, 0x1, R180, P3 ;  /* 0x00000001bfbf7824 */ /* 0x000fe200018e06b4 */
[----:B------:R-:W-:-:S04]  /*1bd10*/  IADD3 R6, P3, R6, R181, RZ ;  /* 0x000000b506067210 */ /* 0x000fc80007f7e0ff */
[----:B------:R1:W-:Y:S01]  /*1bd20*/  STL [R1+0x1d4], R191 ;  /* 0x0001d4bf01007387 */ /* 0x0003e20000100800 */
[----:B------:R-:W-:-:S03]  /*1bd30*/  IMAD.X R184, R184, 0x1, R180, P3 ;  /* 0x00000001b8b87824 */ /* 0x000fc600018e06b4 */
[----:B------:R2:W-:Y:S04]  /*1bd40*/  STL [R1+0x1e0], R185 ;  /* 0x0001e0b901007387 */ /* 0x0005e80000100800 */
[----:B------:R-:W-:Y:S04]  /*1bd50*/  STL [R1+0x1dc], R186 ;  /* 0x0001dcba01007387 */ /* 0x000fe80000100800 */
[----:B------:R3:W-:Y:S04]  /*1bd60*/  LDGSTS.E [R189+0xc000], desc[UR60][R190.64], P2 ;  /* 0x0c000000bebd7fae */ /* 0x0007e8000912187c */
[----:B------:R-:W-:Y:S04]  /*1bd70*/  STL [R1+0x1e8], R6 ;  /* 0x0001e80601007387 */ /* 0x000fe80000100800 */
[----:B------:R4:W-:Y:S01]  /*1bd80*/  STL [R1+0x1e4], R184 ;  /* 0x0001e4b801007387 */ /* 0x0009e20000100800 */
[----:B---3--:R-:W-:-:S03]  /*1bd90*/  IMAD.MOV.U32 R190, RZ, RZ, R185 ;  /* 0x000000ffffbe7224 */ /* 0x008fc600078e00b9 */
[----:B------:R-:W-:Y:S01]  /*1bda0*/  STL [R1+0x1f0], R0 ;  /* 0x0001f00001007387 */ /* 0x000fe20000100800 */
[----:B-1----:R-:W-:-:S03]  /*1bdb0*/  IMAD.MOV.U32 R191, RZ, RZ, R186 ;  /* 0x000000ffffbf7224 */ /* 0x002fc600078e00ba */
[----:B------:R1:W-:Y:S04]  /*1bdc0*/  STL [R1+0x1ec], R2 ;  /* 0x0001ec0201007387 */ /* 0x0003e80000100800 */
[----:B--2---:R-:W2:Y:S04]  /*1bdd0*/  LDL.LU R185, [R1] ;  /* 0x0000000001b97983 */ /* 0x004ea80000300800 */
[----:B------:R3:W-:Y:S01]  /*1bde0*/  LDGSTS.E [R189+0xc004], desc[UR60][R190.64], P1 ;  /* 0x0c004000bebd7fae */ /* 0x0007e2000892187c */
[----:B------:R-:W-:-:S04]  /*1bdf0*/  ISETP.GT.AND P1, PT, R175, 0x72, PT ;  /* 0x00000072af00780c */ /* 0x000fc80003f24270 */
[----:B---3--:R-:W-:Y:S02]  /*1be00*/  SEL R190, RZ, 0x4, !P1 ;  /* 0x00000004ffbe7807 */ /* 0x008fe40004800000 */
[----:B------:R-:W-:Y:S02]  /*1be10*/  ISETP.GT.AND P1, PT, R175, 0x73, PT ;  /* 0x00000073af00780c */ /* 0x000fe40003f24270 */
[----:B------:R-:W-:-:S04]  /*1be20*/  SEL R190, R190, RZ, !P0 ;  /* 0x000000ffbebe7207 */ /* 0x000fc80004000000 */
[----:B------:R-:W-:Y:S02]  /*1be30*/  ISETP.NE.U32.AND P2, PT, R190, RZ, PT ;  /* 0x000000ffbe00720c */ /* 0x000fe40003f45070 */
[----:B------:R-:W-:-:S04]  /*1be40*/  SEL R190, RZ, 0x4, !P1 ;  /* 0x00000004ffbe7807 */ /* 0x000fc80004800000 */
[----:B------:R-:W-:Y:S01]  /*1be50*/  SEL R190, R190, RZ, !P0 ;  /* 0x000000ffbebe7207 */ /* 0x000fe20004000000 */
[----:B------:R-:W-:Y:S02]  /*1be60*/  IMAD.MOV.U32 R191, RZ, RZ, R184 ;  /* 0x000000ffffbf7224 */ /* 0x000fe400078e00b8 */
[----:B----4-:R-:W3:Y:S01]  /*1be70*/  LDL.LU R184, [R1+0x4] ;  /* 0x0000040001b87983 */ /* 0x010ee20000300800 */
[----:B------:R-:W-:Y:S01]  /*1be80*/  ISETP.NE.U32.AND P1, PT, R190, RZ, PT ;  /* 0x000000ffbe00720c */ /* 0x000fe20003f25070 */
[----:B------:R-:W-:Y:S02]  /*1be90*/  IMAD.MOV.U32 R190, RZ, RZ, R6 ;  /* 0x000000ffffbe7224 */ /* 0x000fe400078e0006 */
[----:B------:R-:W4:Y:S04]  /*1bea0*/  LDL.LU R6, [R1+0x8] ;  /* 0x0000080001067983 */ /* 0x000f280000300800 */
[----:B------:R1:W-:Y:S02]  /*1beb0*/  LDGSTS.E [R189+0xc008], desc[UR60][R190.64], P2 ;  /* 0x0c008000bebd7fae */ /* 0x0003e4000912187c */
[----:B-1----:R-:W-:Y:S01]  /*1bec0*/  MOV R191, R2 ;  /* 0x0000000200bf7202 */ /* 0x002fe20000000f00 */
[----:B------:R-:W-:Y:S01]  /*1bed0*/  IMAD.MOV.U32 R190, RZ, RZ, R0 ;  /* 0x000000ffffbe7224 */ /* 0x000fe200078e0000 */
[----:B------:R-:W3:Y:S04]  /*1bee0*/  LDL.LU R2, [R1+0xc] ;  /* 0x00000c0001027983 */ /* 0x000ee80000300800 */
[----:B------:R-:W3:Y:S04]  /*1bef0*/  LDL.LU R0, [R1+0x10] ;  /* 0x0000100001007983 */ /* 0x000ee80000300800 */
[----:B------:R1:W-:Y:S01]  /*1bf00*/  LDGSTS.E [R189+0xc00c], desc[UR60][R190.64], P1 ;  /* 0x0c00c000bebd7fae */ /* 0x0003e2000892187c */
[----:B------:R-:W-:-:S02]  /*1bf10*/  ISETP.GT.AND P1, PT, R175, 0x14, PT ;  /* 0x00000014af00780c */ /* 0x000fc40003f24270 */
[----:B------:R-:W-:Y:S02]  /*1bf20*/  ISETP.GT.AND P2, PT, R175, 0x15, PT ;  /* 0x00000015af00780c */ /* 0x000fe40003f44270 */
[----:B------:R-:W-:Y:S02]  /*1bf30*/  IADD3 R165, P3, R165, R181, RZ ;  /* 0x000000b5a5a57210 */ /* 0x000fe40007f7e0ff */
[----:B-1----:R-:W-:Y:S02]  /*1bf40*/  SEL R189, RZ, 0x4, !P1 ;  /* 0x00000004ffbd7807 */ /* 0x002fe40004800000 */
[----:B------:R-:W-:Y:S02]  /*1bf50*/  SEL R190, RZ, 0x4, !P2 ;  /* 0x00000004ffbe7807 */ /* 0x000fe40005000000 */
[----:B------:R-:W-:Y:S02]  /*1bf60*/  SEL R189, R189, RZ, !P0 ;  /* 0x000000ffbdbd7207 */ /* 0x000fe40004000000 */
[----:B------:R-:W-:-:S02]  /*1bf70*/  SEL R190, R190, RZ, !P0 ;  /* 0x000000ffbebe7207 */ /* 0x000fc40004000000 */
[----:B------:R-:W-:Y:S01]  /*1bf80*/  ISETP.NE.U32.AND P1, PT, R189, RZ, PT ;  /* 0x000000ffbd00720c */ /* 0x000fe20003f25070 */
[----:B------:R-:W-:Y:S01]  /*1bf90*/  IMAD.X R171, R171, 0x1, R180, P3 ;  /* 0x00000001abab7824 */ /* 0x000fe200018e06b4 */
[----:B------:R-:W-:Y:S02]  /*1bfa0*/  LOP3.LUT R189, R4, 0x50, RZ, 0x3c, !PT ;  /* 0x0000005004bd7812 */ /* 0x000fe400078e3cff */
[----:B------:R-:W-:Y:S02]  /*1bfb0*/  IADD3 R170, P4, R170, R181, RZ ;  /* 0x000000b5aaaa7210 */ /* 0x000fe40007f9e0ff */
[----:B------:R-:W-:Y:S01]  /*1bfc0*/  ISETP.NE.U32.AND P2, PT, R190, RZ, PT ;  /* 0x000000ffbe00720c */ /* 0x000fe20003f45070 */
[----:B------:R-:W-:Y:S02]  /*1bfd0*/  IMAD.IADD R189, R189, 0x1, R179 ;  /* 0x00000001bdbd7824 */ /* 0x000fe400078e02b3 */
[----:B------:R-:W-:Y:S02]  /*1bfe0*/  IMAD.MOV.U32 R190, RZ, RZ, R165 ;  /* 0x000000ffffbe7224 */ /* 0x000fe400078e00a5 */
[----:B------:R-:W-:-:S02]  /*1bff0*/  IMAD.MOV.U32 R191, RZ, RZ, R171 ;  /* 0x000000ffffbf7224 */ /* 0x000fc400078e00ab */
        /* <DEDUP_REMOVED lines=12> */
[----:B------:R-:W-:Y:S01]  /*1c0c0*/  IMAD.X R174, R174, 0x1, R180, P3 ;  /* 0x00000001aeae7824 */ /* 0x000fe200018e06b4 */
[----:B------:R-:W-:Y:S02]  /*1c0d0*/  IADD3 R192, P4, R192, R181, RZ ;  /* 0x000000b5c0c07210 */ /* 0x000fe40007f9e0ff */
[----:B------:R-:W-:Y:S01]  /*1c0e0*/  SEL R190, R190, RZ, !P0 ;  /* 0x000000ffbebe7207 */ /* 0x000fe20004000000 */
[----:B------:R-:W-:-:S03]  /*1c0f0*/  IMAD.MOV.U32 R191, RZ, RZ, R174 ;  /* 0x000000ffffbf7224 */ /* 0x000fc600078e00ae */
[----:B------:R-:W-:Y:S01]  /*1c100*/  ISETP.NE.U32.AND P1, PT, R190, RZ, PT ;  /* 0x000000ffbe00720c */ /* 0x000fe20003f25070 */
[----:B------:R-:W-:Y:S02]  /*1c110*/  IMAD.MOV.U32 R190, RZ, RZ, R172 ;  /* 0x000000ffffbe7224 */ /* 0x000fe400078e00ac */
[----:B------:R-:W-:-:S03]  /*1c120*/  IMAD.X R173, R173, 0x1, R180, P4 ;  /* 0x00000001adad7824 */ /* 0x000fc600020e06b4 */
[----:B------:R1:W-:Y:S02]  /*1c130*/  LDGSTS.E [R189+0x8], desc[UR60][R190.64], P2 ;  /* 0x00008000bebd7fae */ /* 0x0003e4000912187c */
[----:B-1----:R-:W-:Y:S01]  /*1c140*/  IMAD.MOV.U32 R190, RZ, RZ, R192 ;  /* 0x000000ffffbe7224 */ /* 0x002fe200078e00c0 */
[----:B------:R-:W-:-:S05]  /*1c150*/  MOV R191, R173 ;  /* 0x000000ad00bf7202 */ /* 0x000fca0000000f00 */
        /* <DEDUP_REMOVED lines=13> */
[----:B------:R1:W-:Y:S01]  /*1c230*/  LDGSTS.E [R189+0x4000], desc[UR60][R190.64], P2 ;  /* 0x04000000bebd7fae */ /* 0x0003e2000912187c */
[----:B--2---:R-:W-:-:S05]  /*1c240*/  IADD3 R185, P4, R185, R181, RZ ;  /* 0x000000b5b9b97210 */ /* 0x004fca0007f9e0ff */
[----:B------:R-:W-:Y:S02]  /*1c250*/  IMAD.X R252, R252, 0x1, R180, P4 ;  /* 0x00000001fcfc7824 */ /* 0x000fe400020e06b4 */
[----:B-1----:R-:W-:Y:S02]  /*1c260*/  IMAD.MOV.U32 R190, RZ, RZ, R185 ;  /* 0x000000ffffbe7224 */ /* 0x002fe400078e00b9 */
[----:B------:R-:W-:-:S05]  /*1c270*/  IMAD.MOV.U32 R191, RZ, RZ, R252 ;  /* 0x000000ffffbf7224 */ /* 0x000fca00078e00fc */
[----:B------:R1:W-:Y:S01]  /*1c280*/  LDGSTS.E [R189+0x4004], desc[UR60][R190.64], P1 ;  /* 0x04004000bebd7fae */ /* 0x0003e2000892187c */
[----:B------:R-:W-:-:S04]  /*1c290*/  ISETP.GT.AND P1, PT, R175, 0x36, PT ;  /* 0x00000036af00780c */ /* 0x000fc80003f24270 */
[----:B-1----:R-:W-:Y:S02]  /*1c2a0*/  SEL R190, RZ, 0x4, !P1 ;  /* 0x00000004ffbe7807 */ /* 0x002fe40004800000 */
[----:B------:R-:W-:Y:S02]  /*1c2b0*/  ISETP.GT.AND P1, PT, R175, 0x37, PT ;  /* 0x00000037af00780c */ /* 0x000fe40003f24270 */
[----:B------:R-:W-:-:S04]  /*1c2c0*/  SEL R190, R190, RZ, !P0 ;  /* 0x000000ffbebe7207 */ /* 0x000fc80004000000 */
[----:B------:R-:W-:Y:S02]  /*1c2d0*/  ISETP.NE.U32.AND P2, PT, R190, RZ, PT ;  /* 0x000000ffbe00720c */ /* 0x000fe40003f45070 */
[----:B------:R-:W-:Y:S02]  /*1c2e0*/  SEL R190, RZ, 0x4, !P1 ;  /* 0x00000004ffbe7807 */ /* 0x000fe40004800000 */
[----:B----4-:R-:W-:Y:S02]  /*1c2f0*/  IADD3 R6, P3, R6, R181, RZ ;  /* 0x000000b506067210 */ /* 0x010fe40007f7e0ff */
[----:B------:R-:W-:-:S03]  /*1c300*/  SEL R190, R190, RZ, !P0 ;  /* 0x000000ffbebe7207 */ /* 0x000fc60004000000 */
[----:B---3--:R-:W-:Y:S01]  /*1c310*/  IMAD.X R184, R184, 0x1, R180, P3 ;  /* 0x00000001b8b87824 */ /* 0x008fe200018e06b4 */
[----:B------:R-:W-:Y:S01]  /*1c320*/  ISETP.NE.U32.AND P1, PT, R190, RZ, PT ;  /* 0x000000ffbe00720c */ /* 0x000fe20003f25070 */
[----:B------:R1:W-:Y:S01]  /*1c330*/  STL [R1], R185 ;  /* 0x000000b901007387 */ /* 0x0003e20000100800 */
[----:B------:R-:W-:Y:S02]  /*1c340*/  IMAD.MOV.U32 R190, RZ, RZ, R6 ;  /* 0x000000ffffbe7224 */ /* 0x000fe400078e0006 */
[----:B------:R-:W-:Y:S01]  /*1c350*/  IMAD.MOV.U32 R191, RZ, RZ, R184 ;  /* 0x000000ffffbf7224 */ /* 0x000fe200078e00b8 */
[----:B------:R-:W-:Y:S01]  /*1c360*/  STL [R1+0x8], R6 ;  /* 0x0000080601007387 */ /* 0x000fe20000100800 */
[----:B------:R-:W-:-:S03]  /*1c370*/  IADD3 R0, P4, R0, R181, RZ ;  /* 0x000000b500007210 */ /* 0x000fc60007f9e0ff */
[----:B------:R2:W-:Y:S02]  /*1c380*/  STL [R1+0x4], R184 ;  /* 0x000004b801007387 */ /* 0x0005e40000100800 */
[----:B------:R-:W-:Y:S02]  /*1c390*/  IMAD.X R2, R2, 0x1, R180, P4 ;  /* 0x0000000102027824 */ /* 0x000fe400020e06b4 */
[----:B------:R-:W-:Y:S04]  /*1c3a0*/  STL [R1+0x10], R0 ;  /* 0x0000100001007387 */ /* 0x000fe80000100800 */
[----:B------:R-:W3:Y:S04]  /*1c3b0*/  LDL.LU R223, [R1+0xf8] ;  /* 0x0000f80001df7983 */ /* 0x000ee80000300800 */
[----:B------:R4:W-:Y:S04]  /*1c3c0*/  STL [R1+0xc], R2 ;  /* 0x00000c0201007387 */ /* 0x0009e80000100800 */
[----:B------:R2:W-:Y:S04]  /*1c3d0*/  LDGSTS.E [R189+0x4008], desc[UR60][R190.64], P2 ;  /* 0x04008000bebd7fae */ /* 0x0005e8000912187c */
[----:B-1----:R-:W3:Y:S04]  /*1c3e0*/  LDL.LU R185, [R1+0x100] ;  /* 0x0001000001b97983 */ /* 0x002ee80000300800 */
[----:B------:R-:W3:Y:S01]  /*1c3f0*/  LDL.LU R186, [R1+0xfc] ;  /* 0x0000fc0001ba7983 */ /* 0x000ee20000300800 */
[----:B--2---:R-:W-:-:S03]  /*1c400*/  IMAD.MOV.U32 R190, RZ, RZ, R0 ;  /* 0x000000ffffbe7224 */ /* 0x004fc600078e0000 */
[----:B------:R-:W2:Y:S01]  /*1c410*/  LDL.LU R184, [R1+0x104] ;  /* 0x0001040001b87983 */ /* 0x000ea20000300800 */
[----:B------:R-:W-:-:S03]  /*1c420*/  IMAD.MOV.U32 R191, RZ, RZ, R2 ;  /* 0x000000ffffbf7224 */ /* 0x000fc600078e0002 */
[----:B------:R-:W2:Y:S04]  /*1c430*/  LDL.LU R6, [R1+0x108] ;  /* 0x0001080001067983 */ /* 0x000ea80000300800 */
[----:B----4-:R-:W4:Y:S04]  /*1c440*/  LDL.LU R2, [R1+0x10c] ;  /* 0x00010c0001027983 */ /* 0x010f280000300800 */
[----:B------:R-:W4:Y:S04]  /*1c450*/  LDL.LU R0, [R1+0x110] ;  /* 0x0001100001007983 */ /* 0x000f280000300800 */
        /* <DEDUP_REMOVED lines=12> */
[----:B------:R-:W-:Y:S01]  /*1c520*/  IADD3 R185, P4, R185, R181, RZ ;  /* 0x000000b5b9b97210 */ /* 0x000fe20007f9e0ff */
[----:B------:R-:W-:Y:S04]  /*1c530*/  STL [R1+0xf8], R223 ;  /* 0x0000f8df01007387 */ /* 0x000fe80000100800 */
[----:B------:R-:W-:Y:S01]  /*1c540*/  IMAD.X R186, R186, 0x1, R180, P4 ;  /* 0x00000001baba7824 */ /* 0x000fe200020e06b4 */
[----:B--2---:R-:W-:-:S05]  /*1c550*/  IADD3.X R191, R191, R180, RZ, P3, !PT ;  /* 0x000000b4bfbf7210 */ /* 0x004fca0001ffe4ff */
        /* <DEDUP_REMOVED lines=13> */
[----:B----4-:R-:W-:-:S02]  /*1c630*/  IADD3 R0, P4, R0, R181, RZ ;  /* 0x000000b500007210 */ /* 0x010fc40007f9e0ff */
        /* <DEDUP_REMOVED lines=31> */
[----:B----4-:R-:W-:-:S04]  /*1c830*/  IADD3 R223, P3, R223, R181, RZ ;  /* 0x000000b5dfdf7210 */ /* 0x010fc80007f7e0ff */
[----:B------:R-:W-:Y:S01]  /*1c840*/  MOV R190, R223 ;  /* 0x000000df00be7202 */ /* 0x000fe20000000f00 */
[----:B------:R-:W-:Y:S01]  /*1c850*/  STL [R1+0x1f8], R223 ;  /* 0x0001f8df01007387 */ /* 0x000fe20000100800 */
[----:B------:R-:W-:-:S05]  /*1c860*/  IADD3 R185, P4, R185, R181, RZ ;  /* 0x000000b5b9b97210 */ /* 0x000fca0007f9e0ff */
        /* <DEDUP_REMOVED lines=30> */
[----:B------:R-:W-:Y:S01]  /*1ca50*/  SEL R189, R189, RZ, !P0 ;  /* 0x000000ffbdbd7207 */ /* 0x000fe20004000000 */
[----:B------:R-:W-:Y:S01]  /*1ca60*/  IMAD.X R193, R193, 0x1, R180, P3 ;  /* 0x00000001c1c17824 */ /* 0x000fe200018e06b4 */
[----:B------:R-:W-:-:S02]  /*1ca70*/  SEL R190, R190, RZ, !P0 ;  /* 0x000000ffbebe7207 */ /* 0x000fc40004000000 */
[----:B------:R-:W-:Y:S02]  /*1ca80*/  ISETP.NE.U32.AND P1, PT, R189, RZ, PT ;  /* 0x000000ffbd00720c */ /* 0x000fe40003f25070 */
[----:B------:R-:W-:Y:S02]  /*1ca90*/  LOP3.LUT R189, R4, 0x60, RZ, 0x3c, !PT ;  /* 0x0000006004bd7812 */ /* 0x000fe400078e3cff */
[----:B------:R-:W-:Y:S02]  /*1caa0*/  IADD3 R196, P4, R196, R181, RZ ;  /* 0x000000b5c4c47210 */ /* 0x000fe40007f9e0ff */
[----:B------:R-:W-:Y:S01]  /*1cab0*/  ISETP.NE.U32.AND P2, PT, R190, RZ, PT ;  /* 0x000000ffbe00720c */ /* 0x000fe20003f45070 */
[----:B------:R-:W-:Y:S01]  /*1cac0*/  IMAD.IADD R189, R189, 0x1, R179 ;  /* 0x00000001bdbd7824 */ /* 0x000fe200078e02b3 */
[----:B------:R-:W-:Y:S01]  /*1cad0*/  MOV R191, R193 ;  /* 0x000000c100bf7202 */ /* 0x000fe20000000f00 */
        /* <DEDUP_REMOVED lines=54> */
[----:B--2---:R-:W-:Y:S01]  /*1ce40*/  IMAD.MOV.U32 R190, RZ, RZ, R185 ;  /* 0x000000ffffbe7224 */ /* 0x004fe200078e00b9 */
[----:B-1----:R-:W-:-:S05]  /*1ce50*/  MOV R191, R186 ;  /* 0x000000ba00bf7202 */ /* 0x002fca0000000f00 */
        /* <DEDUP_REMOVED lines=63> */
[----:B------:R-:W-:Y:S02]  /*1d250*/  IADD3.X R2, R2, R180, RZ, P4, !PT ;  /* 0x000000b402027210 */ /* 0x000fe400027fe4ff */
[----:B------:R-:W-:Y:S01]  /*1d260*/  ISETP.NE.U32.AND P1, PT, R190, RZ, PT ;  /* 0x000000ffbe00720c */ /* 0x000fe20003f25070 */
[----:B------:R2:W-:Y:S01]  /*1d270*/  STL [R1+0x11c], R186 ;  /* 0x00011cba01007387 */ /* 0x0005e20000100800 */
[----:B------:R-:W-:Y:S02]  /*1d280*/  IMAD.MOV.U32 R190, RZ, RZ, R6 ;  /* 0x000000ffffbe7224 */ /* 0x000fe400078e0006 */
        /* <DEDUP_REMOVED lines=36> */
[C---:B------:R-:W-:Y:S02]  /*1d4d0*/  ISETP.GT.AND P1, PT, R175.reuse, 0x7a, PT ;  /* 0x0000007aaf00780c */ /* 0x040fe40003f24270 */
[-C--:B------:R-:W-:Y:S02]  /*1d4e0*/  IADD3 R6, P3, R6, R181.reuse, RZ ;  /* 0x000000b506067210 */ /* 0x080fe40007f7e0ff */
[----:B-1----:R-:W-:Y:S02]  /*1d4f0*/  SEL R190, RZ, 0x4, !P1 ;  /* 0x00000004ffbe7807 */ /* 0x002fe40004800000 */
[----:B------:R-:W-:Y:S02]  /*1d500*/  ISETP.GT.AND P1, PT, R175, 0x7b, PT ;  /* 0x0000007baf00780c */ /* 0x000fe40003f24270 */
[----:B------:R-:W-:Y:S02]  /*1d510*/  SEL R190, R190, RZ, !P0 ;  /* 0x000000ffbebe7207 */ /* 0x000fe40004000000 */
[----:B------:R-:W-:-:S02]  /*1d520*/  IADD3 R0, P4, R0, R181, RZ ;  /* 0x000000b500007210 */ /* 0x000fc40007f9e0ff */
[----:B------:R-:W-:Y:S02]  /*1d530*/  ISETP.NE.U32.AND P2, PT, R190, RZ, PT ;  /* 0x000000ffbe00720c */ /* 0x000fe40003f45070 */
[----:B------:R-:W-:Y:S01]  /*1d540*/  SEL R190, RZ, 0x4, !P1 ;  /* 0x00000004ffbe7807 */ /* 0x000fe20004800000 */
[--C-:B------:R-:W-:Y:S01]  /*1d550*/  IMAD.X R184, R184, 0x1, R180.reuse, P3 ;  /* 0x00000001b8b87824 */ /* 0x100fe200018e06b4 */
[----:B------:R-:W-:Y:S02]  /*1d560*/  STL [R1+0x220], R185 ;  /* 0x000220b901007387 */ /* 0x000fe40000100800 */
[----:B------:R-:W-:Y:S01]  /*1d570*/  SEL R190, R190, RZ, !P0 ;  /* 0x000000ffbebe7207 */ /* 0x000fe20004000000 */
[----:B------:R-:W-:Y:S01]  /*1d580*/  IMAD.X R2, R2, 0x1, R180, P4 ;  /* 0x0000000102027824 */ /* 0x000fe200020e06b4 */
[----:B------:R-:W-:Y:S01]  /*1d590*/  STL [R1+0x21c], R186 ;  /* 0x00021cba01007387 */ /* 0x000fe20000100800 */
[----:B------:R-:W-:Y:S02]  /*1d5a0*/  MOV R191, R184 ;  /* 0x000000b800bf7202 */ /* 0x000fe40000000f00 */
[----:B------:R-:W-:Y:S01]  /*1d5b0*/  ISETP.NE.U32.AND P1, PT, R190, RZ, PT ;  /* 0x000000ffbe00720c */ /* 0x000fe20003f25070 */
[----:B------:R-:W-:Y:S01]  /*1d5c0*/  STL [R1+0x228], R6 ;  /* 0x0002280601007387 */ /* 0x000fe20000100800 */
[----:B------:R-:W-:-:S03]  /*1d5d0*/  IMAD.MOV.U32 R190, RZ, RZ, R6 ;  /* 0x000000ffffbe7224 */ /* 0x000fc600078e0006 */
[----:B------:R1:W-:Y:S04]  /*1d5e0*/  STL [R1+0x224], R184 ;  /* 0x000224b801007387 */ /* 0x0003e80000100800 */
[----:B------:R-:W-:Y:S04]  /*1d5f0*/  STL [R1+0x230], R0 ;  /* 0x0002300001007387 */ /* 0x000fe80000100800 */
[----:B------:R2:W-:Y:S04]  /*1d600*/  STL [R1+0x22c], R2 ;  /* 0x00022c0201007387 */ /* 0x0005e80000100800 */
[----:B-1----:R-:W3:Y:S04]  /*1d610*/  LDL.LU R184, [R1+0x34] ;  /* 0x0000340001b87983 */ /* 0x002ee80000300800 */
[----:B------:R-:W4:Y:S04]  /*1d620*/  LDL.LU R6, [R1+0x38] ;  /* 0x0000380001067983 */ /* 0x000f280000300800 */
[----:B------:R1:W-:Y:S02]  /*1d630*/  LDGSTS.E [R189+0xc008], desc[UR60][R190.64], P2 ;  /* 0x0c008000bebd7fae */ /* 0x0003e4000912187c */
[----:B-1----:R-:W-:-:S02]  /*1d640*/  IMAD.MOV.U32 R191, RZ, RZ, R2 ;  /* 0x000000ffffbf7224 */ /* 0x002fc400078e0002 */
[----:B------:R-:W-:Y:S01]  /*1d650*/  IMAD.MOV.U32 R190, RZ, RZ, R0 ;  /* 0x000000ffffbe7224 */ /* 0x000fe200078e0000 */
[----:B--2---:R-:W2:Y:S04]  /*1d660*/  LDL.LU R2, [R1+0x3c] ;  /* 0x00003c0001027983 */ /* 0x004ea80000300800 */
[----:B------:R-:W2:Y:S04]  /*1d670*/  LDL.LU R0, [R1+0x40] ;  /* 0x0000400001007983 */ /* 0x000ea80000300800 */
        /* <DEDUP_REMOVED lines=48> */
[----:B---3--:R-:W-:Y:S01]  /*1d980*/  IMAD.X R184, R184, 0x1, R180, P3 ;  /* 0x00000001b8b87824 */ /* 0x008fe200018e06b4 */
[----:B------:R-:W-:Y:S01]  /*1d990*/  STL [R1+0x38], R6 ;  /* 0x0000380601007387 */ /* 0x000fe20000100800 */
[----:B------:R-:W-:Y:S02]  /*1d9a0*/  IMAD.MOV.U32 R190, RZ, RZ, R6 ;  /* 0x000000ffffbe7224 */ /* 0x000fe400078e0006 */
[----:B------:R-:W-:Y:S01]  /*1d9b0*/  IMAD.MOV.U32 R191, RZ, RZ, R184 ;  /* 0x000000ffffbf7224 */ /* 0x000fe200078e00b8 */
[----:B------:R1:W-:Y:S04]  /*1d9c0*/  STL [R1+0x34], R184 ;  /* 0x000034b801007387 */ /* 0x0003e80000100800 */
[----:B------:R3:W-:Y:S01]  /*1d9d0*/  LDGSTS.E [R189+0x4000], desc[UR60][R190.64], P2 ;  /* 0x04000000bebd7fae */ /* 0x0007e2000912187c */
[----:B--2---:R-:W-:-:S05]  /*1d9e0*/  IADD3 R0, P4, R0, R181, RZ ;  /* 0x000000b500007210 */ /* 0x004fca0007f9e0ff */
[----:B------:R-:W-:Y:S01]  /*1d9f0*/  IMAD.X R2, R2, 0x1, R180, P4 ;  /* 0x0000000102027824 */ /* 0x000fe200020e06b4 */
[----:B------:R-:W-:Y:S01]  /*1da00*/  STL [R1+0x40], R0 ;  /* 0x0000400001007387 */ /* 0x000fe20000100800 */
[----:B---3--:R-:W-:-:S03]  /*1da10*/  IMAD.MOV.U32 R190, RZ, RZ, R0 ;  /* 0x000000ffffbe7224 */ /* 0x008fc600078e0000 */
[----:B------:R-:W2:Y:S01]  /*1da20*/  LDL.LU R223, [R1+0x48] ;  /* 0x0000480001df7983 */ /* 0x000ea20000300800 */
[----:B------:R-:W-:-:S03]  /*1da30*/  IMAD.MOV.U32 R191, RZ, RZ, R2 ;  /* 0x000000ffffbf7224 */ /* 0x000fc600078e0002 */
[----:B------:R3:W-:Y:S04]  /*1da40*/  STL [R1+0x3c], R2 ;  /* 0x00003c0201007387 */ /* 0x0007e80000100800 */
[----:B------:R-:W4:Y:S04]  /*1da50*/  LDL.LU R185, [R1+0x50] ;  /* 0x0000500001b97983 */ /* 0x000f280000300800 */
[----:B------:R-:W4:Y:S04]  /*1da60*/  LDL.LU R186, [R1+0x4c] ;  /* 0x00004c0001ba7983 */ /* 0x000f280000300800 */
[----:B-1----:R-:W4:Y:S04]  /*1da70*/  LDL.LU R184, [R1+0x134] ;  /* 0x0001340001b87983 */ /* 0x002f280000300800 */
[----:B------:R-:W4:Y:S04]  /*1da80*/  LDL.LU R6, [R1+0x138] ;  /* 0x0001380001067983 */ /* 0x000f280000300800 */
[----:B---3--:R-:W3:Y:S04]  /*1da90*/  LDL.LU R2, [R1+0x13c] ;  /* 0x00013c0001027983 */ /* 0x008ee80000300800 */
        /* <DEDUP_REMOVED lines=11> */
[----:B--2---:R-:W-:-:S04]  /*1db50*/  IADD3 R223, P3, R223, R181, RZ ;  /* 0x000000b5dfdf7210 */ /* 0x004fc80007f7e0ff */
[----:B------:R-:W-:Y:S02]  /*1db60*/  MOV R190, R223 ;  /* 0x000000df00be7202 */ /* 0x000fe40000000f00 */
[----:B----4-:R-:W-:Y:S01]  /*1db70*/  IADD3 R185, P4, R185, R181, RZ ;  /* 0x000000b5b9b97210 */ /* 0x010fe20007f9e0ff */
[----:B------:R-:W-:Y:S04]  /*1db80*/  STL [R1+0x48], R223 ;  /* 0x000048df01007387 */ /* 0x000fe80000100800 */
[--C-:B------:R-:W-:Y:S02]  /*1db90*/  IMAD.X R186, R186, 0x1, R180.reuse, P4 ;  /* 0x00000001baba7824 */ /* 0x100fe400020e06b4 */
        /* <DEDUP_REMOVED lines=22> */
[----:B------:R3:W-:Y:S04]  /*1dd00*/  STL [R1+0x138], R6 ;  /* 0x0001380601007387 */ /* 0x0007e80000100800 */
[----:B------:R-:W-:Y:S04]  /*1dd10*/  STL [R1+0x134], R184 ;  /* 0x000134b801007387 */ /* 0x000fe80000100800 */
        /* <DEDUP_REMOVED lines=40> */
[----:B------:R-:W-:Y:S01]  /*1dfa0*/  IMAD.X R6, R6, 0x1, R180, P3 ;  /* 0x0000000106067824 */ /* 0x000fe200018e06b4 */
[----:B------:R-:W-:Y:S01]  /*1dfb0*/  IADD3 R0, P4, R0, R181, RZ ;  /* 0x000000b500007210 */ /* 0x000fe20007f9e0ff */
[----:B------:R-:W-:Y:S01]  /*1dfc0*/  STL [R1+0x150], R185 ;  /* 0x000150b901007387 */ /* 0x000fe20000100800 */
[----:B------:R-:W-:-:S03]  /*1dfd0*/  SEL R190, R190, RZ, !P0 ;  /* 0x000000ffbebe7207 */ /* 0x000fc60004000000 */
[----:B------:R-:W-:Y:S01]  /*1dfe0*/  STL [R1+0x14c], R186 ;  /* 0x00014cba01007387 */ /* 0x000fe20000100800 */
[----:B------:R-:W-:Y:S01]  /*1dff0*/  ISETP.NE.U32.AND P1, PT, R190, RZ, PT ;  /* 0x000000ffbe00720c */ /* 0x000fe20003f25070 */
[----:B------:R-:W-:Y:S02]  /*1e000*/  IMAD.X R184, R184, 0x1, R180, P4 ;  /* 0x00000001b8b87824 */ /* 0x000fe400020e06b4 */
[----:B------:R1:W-:Y:S01]  /*1e010*/  STL [R1+0x238], R2 ;  /* 0x0002380201007387 */ /* 0x0003e20000100800 */
[----:B------:R-:W-:-:S03]  /*1e020*/  IMAD.MOV.U32 R190, RZ, RZ, R2 ;  /* 0x000000ffffbe7224 */ /* 0x000fc600078e0002 */
[----:B------:R2:W-:Y:S04]  /*1e030*/  STL [R1+0x234], R6 ;  /* 0x0002340601007387 */ /* 0x0005e80000100800 */
[----:B------:R3:W-:Y:S01]  /*1e040*/  STL [R1+0x240], R0 ;  /* 0x0002400001007387 */ /* 0x0007e20000100800 */
[----:B------:R-:W-:-:S03]  /*1e050*/  IMAD.MOV.U32 R191, RZ, RZ, R6 ;  /* 0x000000ffffbf7224 */ /* 0x000fc600078e0006 */
[----:B-1----:R-:W4:Y:S04]  /*1e060*/  LDL.LU R2, [R1+0x248] ;  /* 0x0002480001027983 */ /* 0x002f280000300800 */
[----:B------:R1:W-:Y:S04]  /*1e070*/  STL [R1+0x23c], R184 ;  /* 0x00023cb801007387 */ /* 0x0003e80000100800 */
[----:B--2---:R-:W2:Y:S04]  /*1e080*/  LDL.LU R6, [R1+0x250] ;  /* 0x0002500001067983 */ /* 0x004ea80000300800 */
[----:B------:R-:W2:Y:S04]  /*1e090*/  LDL.LU R223, [R1+0x244] ;  /* 0x0002440001df7983 */ /* 0x000ea80000300800 */
[----:B------:R-:W2:Y:S04]  /*1e0a0*/  LDL.LU R186, [R1+0x24c] ;  /* 0x00024c0001ba7983 */ /* 0x000ea80000300800 */
[----:B------:R3:W-:Y:S04]  /*1e0b0*/  LDGSTS.E [R189+0xc000], desc[UR60][R190.64], P2 ;  /* 0x0c000000bebd7fae */ /* 0x0007e8000912187c */
[----:B------:R-:W2:Y:S01]  /*1e0c0*/  LDL.LU R185, [R1+0x254] ;  /* 0x0002540001b97983 */ /* 0x000ea20000300800 */
[----:B---3--:R-:W-:-:S02]  /*1e0d0*/  IMAD.MOV.U32 R190, RZ, RZ, R0 ;  /* 0x000000ffffbe7224 */ /* 0x008fc400078e0000 */
[----:B------:R-:W-:Y:S01]  /*1e0e0*/  IMAD.MOV.U32 R191, RZ, RZ, R184 ;  /* 0x000000ffffbf7224 */ /* 0x000fe200078e00b8 */
[----:B------:R-:W3:Y:S04]  /*1e0f0*/  LDL.LU R0, [R1+0x258] ;  /* 0x0002580001007983 */ /* 0x000ee80000300800 */
[----:B------:R1:W-:Y:S01]  /*1e100*/  LDGSTS.E [R189+0xc004], desc[UR60][R190.64], P1 ;  /* 0x0c004000bebd7fae */ /* 0x0003e2000892187c */
[----:B------:R-:W-:-:S03]  /*1e110*/  ISETP.GT.AND P1, PT, R175, 0x7e, PT ;  /* 0x0000007eaf00780c */ /* 0x000fc60003f24270 */
[----:B-1----:R-:W3:Y:S01]  /*1e120*/  LDL.LU R184, [R1+0x298] ;  /* 0x0002980001b87983 */ /* 0x002ee20000300800 */
[----:B------:R-:W-:Y:S02]  /*1e130*/  SEL R190, RZ, 0x4, !P1 ;  /* 0x00000004ffbe7807 */ /* 0x000fe40004800000 */
        /* <DEDUP_REMOVED lines=8> */
[----:B--2---:R-:W-:Y:S01]  /*1e1c0*/  IADD3 R6, P4, R6, R181, RZ ;  /* 0x000000b506067210 */ /* 0x004fe20007f9e0ff */
[----:B------:R-:W-:-:S04]  /*1e1d0*/  IMAD.X R223, R223, 0x1, R180, P3 ;  /* 0x00000001dfdf7824 */ /* 0x000fc800018e06b4 */
[----:B------:R-:W-:Y:S02]  /*1e1e0*/  IMAD.MOV.U32 R191, RZ, RZ, R223 ;  /* 0x000000ffffbf7224 */ /* 0x000fe400078e00df */
[----:B------:R-:W-:-:S03]  /*1e1f0*/  IMAD.X R186, R186, 0x1, R180, P4 ;  /* 0x00000001baba7824 */ /* 0x000fc600020e06b4 */
[----:B------:R1:W-:Y:S04]  /*1e200*/  LDGSTS.E [R189+0xc008], desc[UR60][R190.64], P2 ;  /* 0x0c008000bebd7fae */ /* 0x0003e8000912187c */
[----:B------:R2:W-:Y:S04]  /*1e210*/  STL [R1+0x248], R2 ;  /* 0x0002480201007387 */ /* 0x0005e80000100800 */
[----:B------:R-:W-:Y:S01]  /*1e220*/  STL [R1+0x244], R223 ;  /* 0x000244df01007387 */ /* 0x000fe20000100800 */
[----:B-1----:R-:W-:Y:S01]  /*1e230*/  MOV R190, R6 ;  /* 0x0000000600be7202 */ /* 0x002fe20000000f00 */
[----:B------:R-:W-:-:S02]  /*1e240*/  IMAD.MOV.U32 R191, RZ, RZ, R186 ;  /* 0x000000ffffbf7224 */ /* 0x000fc400078e00ba */
[----:B------:R-:W-:Y:S04]  /*1e250*/  STL [R1+0x250], R6 ;  /* 0x0002500601007387 */ /* 0x000fe80000100800 */
[----:B------:R1:W-:Y:S04]  /*1e260*/  STL [R1+0x24c], R186 ;  /* 0x00024cba01007387 */ /* 0x0003e80000100800 */
[----:B------:R4:W-:Y:S01]  /*1e270*/  LDGSTS.E [R189+0xc00c], desc[UR60][R190.64], P1 ;  /* 0x0c00c000bebd7fae */ /* 0x0009e2000892187c */
[----:B--2---:R-:W2:Y:S01]  /*1e280*/  S2R R2, SR_TID.X ;  /* 0x0000000000027919 */ /* 0x004ea20000002100 */
[----:B---3--:R-:W-:-:S02]  /*1e290*/  IADD3 R184, P2, R184, R183, RZ ;  /* 0x000000b7b8b87210 */ /* 0x008fc40007f5e0ff */
[----:B------:R-:W0:Y:S04]  /*1e2a0*/  LDGDEPBAR ;  /* 0x00000000000079af */ /* 0x000e280000000000 */
[----:B------:R-:W3:Y:S04]  /*1e2b0*/  LDL.LU R189, [R1+0x294] ;  /* 0x0002940001bd7983 */ /* 0x000ee80000300800 */
[----:B-1----:R-:W3:Y:S01]  /*1e2c0*/  LDL.LU R186, [R1+0x2d4] ;  /* 0x0002d40001ba7983 */ /* 0x002ee20000300800 */
[----:B--2---:R-:W-:-:S04]  /*1e2d0*/  LOP3.LUT R2, R2, 0x7f, RZ, 0xc0, !PT ;  /* 0x0000007f02027812 */ /* 0x004fc800078ec0ff */
[----:B------:R-:W-:Y:S02]  /*1e2e0*/  ISETP.GE.AND P1, PT, R2, R175, PT ;  /* 0x000000af0200720c */ /* 0x000fe40003f26270 */
[----:B------:R-:W2:Y:S04]  /*1e2f0*/  LDL.LU R2, [R1+0x2d8] ;  /* 0x0002d80001027983 */ /* 0x000ea80000300800 */
[----:B------:R-:W2:Y:S04]  /*1e300*/  LDL.LU R223, [R1+0x314] ;  /* 0x0003140001df7983 */ /* 0x000ea80000300800 */
[----:B------:R-:W2:Y:S01]  /*1e310*/  LDL.LU R6, [R1+0x318] ;  /* 0x0003180001067983 */ /* 0x000ea20000300800 */
[----:B------:R-:W-:-:S02]  /*1e320*/  SEL R175, RZ, 0x4, P1 ;  /* 0x00000004ffaf7807 */ /* 0x000fc40000800000 */
[----:B------:R-:W-:Y:S02]  /*1e330*/  IADD3 R0, P1, R0, R183, RZ ;  /* 0x000000b700007210 */ /* 0x000fe40007f3e0ff */
[----:B------:R-:W-:-:S04]  /*1e340*/  SEL R175, R175, RZ, !P0 ;  /* 0x000000ffafaf7207 */ /* 0x000fc80004000000 */
[----:B------:R-:W-:Y:S01]  /*1e350*/  ISETP.NE.U32.AND P0, PT, R175, RZ, PT ;  /* 0x000000ffaf00720c */ /* 0x000fe20003f05070 */
[----:B------:R-:W-:Y:S01]  /*1e360*/  IMAD.X R185, R185, 0x1, R182, P1 ;  /* 0x00000001b9b97824 */ /* 0x000fe200008e06b6 */
[----:B------:R1:W-:Y:S01]  /*1e370*/  STL [R1+0x258], R0 ;  /* 0x0002580001007387 */ /* 0x0003e20000100800 */
[----:B------:R-:W-:Y:S02]  /*1e380*/  IMAD.IADD R175, R3, 0x1, R179 ;  /* 0x0000000103af7824 */ /* 0x000fe400078e02b3 */
[----:B----4-:R-:W-:Y:S01]  /*1e390*/  IMAD.MOV.U32 R190, RZ, RZ, R0 ;  /* 0x000000ffffbe7224 */ /* 0x010fe200078e0000 */
[----:B------:R4:W-:Y:S01]  /*1e3a0*/  STL [R1+0x254], R185 ;  /* 0x000254b901007387 */ /* 0x0009e20000100800 */
[----:B------:R-:W-:-:S03]  /*1e3b0*/  IMAD.MOV.U32 R191, RZ, RZ, R185 ;  /* 0x000000ffffbf7224 */ /* 0x000fc600078e00b9 */
[----:B------:R4:W-:Y:S04]  /*1e3c0*/  STL [R1+0x298], R184 ;  /* 0x000298b801007387 */ /* 0x0009e80000100800 */
[----:B------:R1:W-:Y:S02]  /*1e3d0*/  LDGSTS.E [R175+0x30000], desc[UR60][R190.64], P0 ;  /* 0x30000000beaf7fae */ /* 0x0003e4000812187c */
[----:B-1----:R-:W-:Y:S02]  /*1e3e0*/  IMAD.MOV.U32 R190, RZ, RZ, R184 ;  /* 0x000000ffffbe7224 */ /* 0x002fe400078e00b8 */
[----:B---3--:R-:W-:-:S05]  /*1e3f0*/  IMAD.X R189, R189, 0x1, R182, P2 ;  /* 0x00000001bdbd7824 */ /* 0x008fca00010e06b6 */
[----:B------:R1:W-:Y:S04]  /*1e400*/  STL [R1+0x294], R189 ;  /* 0x000294bd01007387 */ /* 0x0003e80000100800 */
[----:B------:R-:W3:Y:S04]  /*1e410*/  LDL.LU R0, [R1+0x358] ;  /* 0x0003580001007983 */ /* 0x000ee80000300800 */
[----:B----4-:R-:W4:Y:S04]  /*1e420*/  LDL.LU R185, [R1+0x398] ;  /* 0x0003980001b97983 */ /* 0x010f280000300800 */
[----:B------:R-:W4:Y:S01]  /*1e430*/  LDL.LU R184, [R1+0x354] ;  /* 0x0003540001b87983 */ /* 0x000f220000300800 */
[----:B------:R-:W-:-:S03]  /*1e440*/  IMAD.MOV.U32 R191, RZ, RZ, R189 ;  /* 0x000000ffffbf7224 */ /* 0x000fc600078e00bd */
[----:B-1----:R-:W4:Y:S04]  /*1e450*/  LDL.LU R189, [R1+0x394] ;  /* 0x0003940001bd7983 */ /* 0x002f280000300800 */
[----:B------:R1:W-:Y:S01]  /*1e460*/  LDGSTS.E [R175+0x30400], desc[UR60][R190.64], P0 ;  /* 0x30400000beaf7fae */ /* 0x0003e2000812187c */
[----:B--2---:R-:W-:-:S05]  /*1e470*/  IADD3 R2, P1, R2, R183, RZ ;  /* 0x000000b702027210 */ /* 0x004fca0007f3e0ff */
[----:B------:R-:W-:Y:S01]  /*1e480*/  IMAD.X R186, R186, 0x1, R182, P1 ;  /* 0x00000001baba7824 */ /* 0x000fe200008e06b6 */
[----:B------:R-:W-:Y:S01]  /*1e490*/  IADD3 R6, P2, R6, R183, RZ ;  /* 0x000000b706067210 */ /* 0x000fe20007f5e0ff */
[----:B------:R2:W-:Y:S01]  /*1e4a0*/  STL [R1+0x2d8], R2 ;  /* 0x0002d80201007387 */ /* 0x0005e20000100800 */
[----:B-1----:R-:W-:Y:S02]  /*1e4b0*/  IMAD.MOV.U32 R190, RZ, RZ, R2 ;  /* 0x000000ffffbe7224 */ /* 0x002fe400078e0002 */
[----:B------:R-:W-:Y:S01]  /*1e4c0*/  MOV R191, R186 ;  /* 0x000000ba00bf7202 */ /* 0x000fe20000000f00 */
[----:B------:R-:W-:Y:S01]  /*1e4d0*/  IMAD.X R223, R223, 0x1, R182, P2 ;  /* 0x00000001dfdf7824 */ /* 0x000fe200010e06b6 */
[----:B------:R1:W-:Y:S04]  /*1e4e0*/  STL [R1+0x2d4], R186 ;  /* 0x0002d4ba01007387 */ /* 0x0003e80000100800 */
[----:B------:R1:W-:Y:S04]  /*1e4f0*/  STL [R1+0x318], R6 ;  /* 0x0003180601007387 */ /* 0x0003e80000100800 */
[----:B--2---:R-:W2:Y:S04]  /*1e500*/  LDL.LU R2, [R1+0x3d8] ;  /* 0x0003d80001027983 */ /* 0x004ea80000300800 */
[----:B------:R1:W-:Y:S04]  /*1e510*/  STL [R1+0x314], R223 ;  /* 0x000314df01007387 */ /* 0x0003e80000100800 */
[----:B------:R1:W-:Y:S04]  /*1e520*/  LDGSTS.E [R175+0x30800], desc[UR60][R190.64], P0 ;  /* 0x30800000beaf7fae */ /* 0x0003e8000812187c */
[----:B-1----:R-:W2:Y:S01]  /*1e530*/  LDL.LU R186, [R1+0x418] ;  /* 0x0004180001ba7983 */ /* 0x002ea20000300800 */
[----:B------:R-:W-:-:S03]  /*1e540*/  IMAD.MOV.U32 R190, RZ, RZ, R6 ;  /* 0x000000ffffbe7224 */ /* 0x000fc600078e0006 */
[----:B------:R-:W2:Y:S01]  /*1e550*/  LDL.LU R6, [R1+0x3d4] ;  /* 0x0003d40001067983 */ /* 0x000ea20000300800 */
[----:B------:R-:W-:-:S03]  /*1e560*/  IMAD.MOV.U32 R191, RZ, RZ, R223 ;  /* 0x000000ffffbf7224 */ /* 0x000fc600078e00df */
[----:B------:R-:W2:Y:S04]  /*1e570*/  LDL.LU R223, [R1+0x414] ;  /* 0x0004140001df7983 */ /* 0x000ea80000300800 */
[----:B------:R1:W-:Y:S01]  /*1e580*/  LDGSTS.E [R175+0x30c00], desc[UR60][R190.64], P0 ;  /* 0x30c00000beaf7fae */ /* 0x0003e2000812187c */
[-C--:B---3--:R-:W-:Y:S02]  /*1e590*/  IADD3 R0, P1, R0, R183.reuse, RZ ;  /* 0x000000b700007210 */ /* 0x088fe40007f3e0ff */
[----:B----4-:R-:W-:-:S03]  /*1e5a0*/  IADD3 R185, P2, R185, R183, RZ ;  /* 0x000000b7b9b97210 */ /* 0x010fc60007f5e0ff */
[----:B------:R-:W-:Y:S01]  /*1e5b0*/  IMAD.X R184, R184, 0x1, R182, P1 ;  /* 0x00000001b8b87824 */ /* 0x000fe200008e06b6 */
[----:B------:R3:W-:Y:S01]  /*1e5c0*/  STL [R1+0x358], R0 ;  /* 0x0003580001007387 */ /* 0x0007e20000100800 */
[----:B-1----:R-:W-:Y:S02]  /*1e5d0*/  IMAD.MOV.U32 R190, RZ, RZ, R0 ;  /* 0x000000ffffbe7224 */ /* 0x002fe400078e0000 */
[----:B------:R-:W-:Y:S01]  /*1e5e0*/  IMAD.X R189, R189, 0x1, R182, P2 ;  /* 0x00000001bdbd7824 */ /* 0x000fe200010e06b6 */
[----:B------:R1:W-:Y:S01]  /*1e5f0*/  STL [R1+0x354], R184 ;  /* 0x000354b801007387 */ /* 0x0003e20000100800 */
[----:B------:R-:W-:-:S03]  /*1e600*/  IMAD.MOV.U32 R191, RZ, RZ, R184 ;  /* 0x000000ffffbf7224 */ /* 0x000fc600078e00b8 */
[----:B------:R4:W-:Y:S04]  /*1e610*/  STL [R1+0x398], R185 ;  /* 0x000398b901007387 */ /* 0x0009e80000100800 */
[----:B---3--:R-:W3:Y:S04]  /*1e620*/  LDL.LU R0, [R1+0x458] ;  /* 0x0004580001007983 */ /* 0x008ee80000300800 */
[----:B------:R4:W-:Y:S04]  /*1e630*/  STL [R1+0x394], R189 ;  /* 0x000394bd01007387 */ /* 0x0009e80000100800 */
[----:B------:R4:W-:Y:S04]  /*1e640*/  LDGSTS.E [R175+0x31000], desc[UR60][R190.64], P0 ;  /* 0x31000000beaf7fae */ /* 0x0009e8000812187c */
[----:B-1----:R-:W3:Y:S01]  /*1e650*/  LDL.LU R184, [R1+0x498] ;  /* 0x0004980001b87983 */ /* 0x002ee20000300800 */
[----:B----4-:R-:W-:-:S03]  /*1e660*/  IMAD.MOV.U32 R190, RZ, RZ, R185 ;  /* 0x000000ffffbe7224 */ /* 0x010fc600078e00b9 */
[----:B------:R-:W4:Y:S01]  /*1e670*/  LDL.LU R185, [R1+0x454] ;  /* 0x0004540001b97983 */ /* 0x000f220000300800 */
[----:B------:R-:W-:-:S03]  /*1e680*/  IMAD.MOV.U32 R191, RZ, RZ, R189 ;  /* 0x000000ffffbf7224 */ /* 0x000fc600078e00bd */
[----:B------:R-:W4:Y:S01]  /*1e690*/  LDL.LU R189, [R1+0x494] ;  /* 0x0004940001bd7983 */ /* 0x000f220000300800 */
[----:B--2---:R-:W-:-:S03]  /*1e6a0*/  IADD3 R2, P1, R2, R183, RZ ;  /* 0x000000b702027210 */ /* 0x004fc60007f3e0ff */
[----:B------:R1:W-:Y:S01]  /*1e6b0*/  LDGSTS.E [R175+0x31400], desc[UR60][R190.64], P0 ;  /* 0x31400000beaf7fae */ /* 0x0003e2000812187c */
[----:B------:R-:W-:-:S03]  /*1e6c0*/  IADD3 R186, P2, R186, R183, RZ ;  /* 0x000000b7baba7210 */ /* 0x000fc60007f5e0ff */
[----:B------:R2:W-:Y:S01]  /*1e6d0*/  STL [R1+0x3d8], R2 ;  /* 0x0003d80201007387 */ /* 0x0005e20000100800 */
[----:B------:R-:W-:Y:S02]  /*1e6e0*/  IMAD.X R6, R6, 0x1, R182, P1 ;  /* 0x0000000106067824 */ /* 0x000fe400008e06b6 */
[----:B-1----:R-:W-:Y:S02]  /*1e6f0*/  IMAD.MOV.U32 R190, RZ, RZ, R2 ;  /* 0x000000ffffbe7224 */ /* 0x002fe400078e0002 */
[----:B------:R-:W-:Y:S01]  /*1e700*/  IMAD.X R223, R223, 0x1, R182, P2 ;  /* 0x00000001dfdf7824 */ /* 0x000fe200010e06b6 */
[----:B------:R1:W-:Y:S01]  /*1e710*/  STL [R1+0x3d4], R6 ;  /* 0x0003d40601007387 */ /* 0x0003e20000100800 */
[----:B------:R-:W-:-:S03]  /*1e720*/  MOV R191, R6 ;  /* 0x0000000600bf7202 */ /* 0x000fc60000000f00 */
        /* <DEDUP_REMOVED lines=10> */
[----:B---3--:R-:W-:-:S05]  /*1e7d0*/  IADD3 R0, P1, R0, R183, RZ ;  /* 0x000000b700007210 */ /* 0x008fca0007f3e0ff */
[----:B------:R3:W-:Y:S01]  /*1e7e0*/  STL [R1+0x458], R0 ;  /* 0x0004580001007387 */ /* 0x0007e20000100800 */
[----:B-1----:R-:W-:Y:S01]  /*1e7f0*/  IMAD.MOV.U32 R190, RZ, RZ, R0 ;  /* 0x000000ffffbe7224 */ /* 0x002fe200078e0000 */
[----:B------:R-:W-:Y:S01]  /*1e800*/  IADD3 R184, P2, R184, R183, RZ ;  /* 0x000000b7b8b87210 */ /* 0x000fe20007f5e0ff */
[----:B----4-:R-:W-:-:S04]  /*1e810*/  IMAD.X R185, R185, 0x1, R182, P1 ;  /* 0x00000001b9b97824 */ /* 0x010fc800008e06b6 */
        /* <DEDUP_REMOVED lines=15> */
[----:B------:R-:W-:Y:S01]  /*1e910*/  STL [R1+0x4d8], R2 ;  /* 0x0004d80201007387 */ /* 0x000fe20000100800 */
[----:B------:R-:W-:Y:S02]  /*1e920*/  IMAD.X R186, R186, 0x1, R182, P1 ;  /* 0x00000001baba7824 */ /* 0x000fe400008e06b6 */
[----:B-1----:R-:W-:Y:S02]  /*1e930*/  IMAD.MOV.U32 R190, RZ, RZ, R2 ;  /* 0x000000ffffbe7224 */ /* 0x002fe400078e0002 */
[----:B------:R-:W-:Y:S01]  /*1e940*/  IMAD.X R223, R223, 0x1, R182, P2 ;  /* 0x00000001dfdf7824 */ /* 0x000fe200010e06b6 */
[----:B------:R1:W-:Y:S01]  /*1e950*/  STL [R1+0x4d4], R186 ;  /* 0x0004d4ba01007387 */ /* 0x0003e20000100800 */
[----:B------:R-:W-:-:S03]  /*1e960*/  MOV R191, R186 ;  /* 0x000000ba00bf7202 */ /* 0x000fc60000000f00 */
[----:B------:R-:W-:Y:S04]  /*1e970*/  STL [R1+0x518], R6 ;  /* 0x0005180601007387 */ /* 0x000fe80000100800 */
[----:B------:R2:W-:Y:S04]  /*1e980*/  LDGSTS.E [R175+0x32800], desc[UR60][R190.64], P0 ;  /* 0x32800000beaf7fae */ /* 0x0005e8000812187c */
[----:B-1----:R-:W4:Y:S04]  /*1e990*/  LDL.LU R186, [R1+0x5d8] ;  /* 0x0005d80001ba7983 */ /* 0x002f280000300800 */
[----:B------:R1:W-:Y:S04]  /*1e9a0*/  STL [R1+0x514], R223 ;  /* 0x000514df01007387 */ /* 0x0003e80000100800 */
[----:B------:R-:W4:Y:S01]  /*1e9b0*/  LDL.LU R2, [R1+0x618] ;  /* 0x0006180001027983 */ /* 0x000f220000300800 */
[----:B--2---:R-:W-:-:S03]  /*1e9c0*/  IMAD.MOV.U32 R191, RZ, RZ, R223 ;  /* 0x000000ffffbf7224 */ /* 0x004fc600078e00df */
[----:B-1----:R-:W2:Y:S01]  /*1e9d0*/  LDL.LU R223, [R1+0x5d4] ;  /* 0x0005d40001df7983 */ /* 0x002ea20000300800 */
        /* <DEDUP_REMOVED lines=20> */
[----:B------:R-:W-:-:S03]  /*1eb20*/  IADD3 R186, P1, R186, R183, RZ ;  /* 0x000000b7baba7210 */ /* 0x000fc60007f3e0ff */
[----:B------:R1:W-:Y:S01]  /*1eb30*/  LDGSTS.E [R175+0x33400], desc[UR60][R190.64], P0 ;  /* 0x33400000beaf7fae */ /* 0x0003e2000812187c */
[----:B------:R-:W-:Y:S01]  /*1eb40*/  IADD3 R2, P2, R2, R183, RZ ;  /* 0x000000b702027210 */ /* 0x000fe20007f5e0ff */
[----:B--2---:R-:W-:Y:S02]  /*1eb50*/  IMAD.X R223, R223, 0x1, R182, P1 ;  /* 0x00000001dfdf7824 */ /* 0x004fe400008e06b6 */
[----:B-1----:R-:W-:Y:S02]  /*1eb60*/  IMAD.MOV.U32 R190, RZ, RZ, R186 ;  /* 0x000000ffffbe7224 */ /* 0x002fe400078e00ba */
[----:B------:R-:W-:Y:S01]  /*1eb70*/  IMAD.X R6, R6, 0x1, R182, P2 ;  /* 0x0000000106067824 */ /* 0x000fe200010e06b6 */
[----:B------:R-:W-:Y:S01]  /*1eb80*/  MOV R191, R223 ;  /* 0x000000df00bf7202 */ /* 0x000fe20000000f00 */
[----:B------:R1:W-:Y:S04]  /*1eb90*/  STL [R1+0x5d8], R186 ;  /* 0x0005d8ba01007387 */ /* 0x0003e80000100800 */
[----:B------:R-:W-:Y:S04]  /*1eba0*/  STL [R1+0x5d4], R223 ;  /* 0x0005d4df01007387 */ /* 0x000fe80000100800 */
[----:B------:R2:W-:Y:S04]  /*1ebb0*/  STL [R1+0x618], R2 ;  /* 0x0006180201007387 */ /* 0x0005e80000100800 */
[----:B------:R2:W-:Y:S04]  /*1ebc0*/  LDGSTS.E [R175+0x33800], desc[UR60][R190.64], P0 ;  /* 0x33800000beaf7fae */ /* 0x0005e8000812187c */
[----:B------:R2:W-:Y:S04]  /*1ebd0*/  STL [R1+0x614], R6 ;  /* 0x0006140601007387 */ /* 0x0005e80000100800 */
[----:B-1----:R-:W4:Y:S01]  /*1ebe0*/  LDL.LU R186, [R1+0x2dc] ;  /* 0x0002dc0001ba7983 */ /* 0x002f220000300800 */
[----:B--2---:R-:W-:-:S03]  /*1ebf0*/  IMAD.MOV.U32 R190, RZ, RZ, R2 ;  /* 0x000000ffffbe7224 */ /* 0x004fc600078e0002 */
[----:B------:R-:W2:Y:S01]  /*1ec00*/  LDL.LU R2, [R1+0x2e0] ;  /* 0x0002e00001027983 */ /* 0x000ea20000300800 */
[----:B------:R-:W-:-:S03]  /*1ec10*/  IMAD.MOV.U32 R191, RZ, RZ, R6 ;  /* 0x000000ffffbf7224 */ /* 0x000fc600078e0006 */
[----:B------:R-:W2:Y:S04]  /*1ec20*/  LDL.LU R223, [R1+0x31c] ;  /* 0x00031c0001df7983 */ /* 0x000ea80000300800 */
[----:B------:R-:W2:Y:S04]  /*1ec30*/  LDL.LU R6, [R1+0x320] ;  /* 0x0003200001067983 */ /* 0x000ea80000300800 */
[----:B------:R1:W-:Y:S02]  /*1ec40*/  LDGSTS.E [R175+0x33c00], desc[UR60][R190.64], P0 ;  /* 0x33c00000beaf7fae */ /* 0x0003e4000812187c */
[----:B-1----:R-:W-:-:S05]  /*1ec50*/  LOP3.LUT R175, R3, 0x10, RZ, 0x3c, !PT ;  /* 0x0000001003af7812 */ /* 0x002fca00078e3cff */
[----:B------:R-:W-:Y:S01]  /*1ec60*/  IMAD.IADD R175, R175, 0x1, R179 ;  /* 0x00000001afaf7824 */ /* 0x000fe200078e02b3 */
[----:B---3--:R-:W-:-:S05]  /*1ec70*/  IADD3 R0, P1, R0, R183, RZ ;  /* 0x000000b700007210 */ /* 0x008fca0007f3e0ff */
[----:B------:R1:W-:Y:S01]  /*1ec80*/  STL [R1+0x260], R0 ;  /* 0x0002600001007387 */ /* 0x0003e20000100800 */
[----:B------:R-:W-:Y:S01]  /*1ec90*/  IMAD.MOV.U32 R190, RZ, RZ, R0 ;  /* 0x000000ffffbe7224 */ /* 0x000fe200078e0000 */
[----:B------:R-:W-:-:S05]  /*1eca0*/  IADD3 R184, P2, R184, R183, RZ ;  /* 0x000000b7b8b87210 */ /* 0x000fca0007f5e0ff */
[----:B------:R-:W-:Y:S01]  /*1ecb0*/  STL [R1+0x2a0], R184 ;  /* 0x0002a0b801007387 */ /* 0x000fe20000100800 */
[----:B----4-:R-:W-:-:S04]  /*1ecc0*/  IMAD.X R185, R185, 0x1, R182, P1 ;  /* 0x00000001b9b97824 */ /* 0x010fc800008e06b6 */
[----:B------:R-:W-:Y:S01]  /*1ecd0*/  IMAD.MOV.U32 R191, RZ, RZ, R185 ;  /* 0x000000ffffbf7224 */ /* 0x000fe200078e00b9 */
[----:B------:R3:W-:Y:S01]  /*1ece0*/  STL [R1+0x25c], R185 ;  /* 0x00025cb901007387 */ /* 0x0007e20000100800 */
[----:B------:R-:W-:-:S03]  /*1ecf0*/  IMAD.X R189, R189, 0x1, R182, P2 ;  /* 0x00000001bdbd7824 */ /* 0x000fc600010e06b6 */
[----:B-1----:R-:W4:Y:S04]  /*1ed00*/  LDL.LU R0, [R1+0x360] ;  /* 0x0003600001007983 */ /* 0x002f280000300800 */
[----:B------:R1:W-:Y:S04]  /*1ed10*/  LDGSTS.E [R175+0x30080], desc[UR60][R190.64], P0 ;  /* 0x30080000beaf7fae */ /* 0x0003e8000812187c */
[----:B---3--:R-:W3:Y:S04]  /*1ed20*/  LDL.LU R185, [R1+0x3a0] ;  /* 0x0003a00001b97983 */ /* 0x008ee80000300800 */
[----:B------:R1:W-:Y:S02]  /*1ed30*/  STL [R1+0x29c], R189 ;  /* 0x00029cbd01007387 */ /* 0x0003e40000100800 */
[----:B-1----:R-:W-:-:S02]  /*1ed40*/  IMAD.MOV.U32 R190, RZ, RZ, R184 ;  /* 0x000000ffffbe7224 */ /* 0x002fc400078e00b8 */
[----:B------:R-:W3:Y:S01]  /*1ed50*/  LDL.LU R184, [R1+0x35c] ;  /* 0x00035c0001b87983 */ /* 0x000ee20000300800 */
[----:B------:R-:W-:-:S03]  /*1ed60*/  IMAD.MOV.U32 R191, RZ, RZ, R189 ;  /* 0x000000ffffbf7224 */ /* 0x000fc600078e00bd */
[----:B------:R-:W3:Y:S04]  /*1ed70*/  LDL.LU R189, [R1+0x39c] ;  /* 0x00039c0001bd7983 */ /* 0x000ee80000300800 */
[----:B------:R1:W-:Y:S01]  /*1ed80*/  LDGSTS.E [R175+0x30480], desc[UR60][R190.64], P0 ;  /* 0x30480000beaf7fae */ /* 0x0003e2000812187c */
[----:B--2---:R-:W-:-:S05]  /*1ed90*/  IADD3 R2, P1, R2, R183, RZ ;  /* 0x000000b702027210 */ /* 0x004fca0007f3e0ff */
[----:B------:R-:W-:Y:S01]  /*1eda0*/  IMAD.X R186, R186, 0x1, R182, P1 ;  /* 0x00000001baba7824 */ /* 0x000fe200008e06b6 */
[----:B------:R-:W-:Y:S01]  /*1edb0*/  IADD3 R6, P2, R6, R183, RZ ;  /* 0x000000b706067210 */ /* 0x000fe20007f5e0ff */
[----:B------:R2:W-:Y:S01]  /*1edc0*/  STL [R1+0x2e0], R2 ;  /* 0x0002e00201007387 */ /* 0x0005e20000100800 */
[----:B-1----:R-:W-:Y:S01]  /*1edd0*/  MOV R190, R2 ;  /* 0x0000000200be7202 */ /* 0x002fe20000000f00 */
[----:B------:R-:W-:Y:S02]  /*1ede0*/  IMAD.MOV.U32 R191, RZ, RZ, R186 ;  /* 0x000000ffffbf7224 */ /* 0x000fe400078e00ba */
        /* <DEDUP_REMOVED lines=12> */
[-C--:B----4-:R-:W-:Y:S02]  /*1eeb0*/  IADD3 R0, P1, R0, R183.reuse, RZ ;  /* 0x000000b700007210 */ /* 0x090fe40007f3e0ff */
[----:B---3--:R-:W-:-:S03]  /*1eec0*/  IADD3 R185, P2, R185, R183, RZ ;  /* 0x000000b7b9b97210 */ /* 0x008fc60007f5e0ff */
[----:B------:R3:W-:Y:S01]  /*1eed0*/  STL [R1+0x360], R0 ;  /* 0x0003600001007387 */ /* 0x0007e20000100800 */
[----:B-1----:R-:W-:Y:S02]  /*1eee0*/  IMAD.MOV.U32 R190, RZ, RZ, R0 ;  /* 0x000000ffffbe7224 */ /* 0x002fe400078e0000 */
[--C-:B------:R-:W-:Y:S02]  /*1eef0*/  IMAD.X R184, R184, 0x1, R182.reuse, P1 ;  /* 0x00000001b8b87824 */ /* 0x100fe400008e06b6 */
[----:B------:R-:W-:-:S03]  /*1ef00*/  IMAD.X R189, R189, 0x1, R182, P2 ;  /* 0x00000001bdbd7824 */ /* 0x000fc600010e06b6 */
        /* <DEDUP_REMOVED lines=10> */
[----:B------:R-:W4:Y:S04]  /*1efb0*/  LDL.LU R189, [R1+0x49c] ;  /* 0x00049c0001bd7983 */ /* 0x000f280000300800 */
[----:B------:R1:W-:Y:S01]  /*1efc0*/  LDGSTS.E [R175+0x31480], desc[UR60][R190.64], P0 ;  /* 0x31480000beaf7fae */ /* 0x0003e2000812187c */
[----:B--2---:R-:W-:-:S05]  /*1efd0*/  IADD3 R2, P1, R2, R183, RZ ;  /* 0x000000b702027210 */ /* 0x004fca0007f3e0ff */
[----:B------:R2:W-:Y:S01]  /*1efe0*/  STL [R1+0x3e0], R2 ;  /* 0x0003e00201007387 */ /* 0x0005e20000100800 */
[----:B------:R-:W-:Y:S02]  /*1eff0*/  IADD3 R186, P2, R186, R183, RZ ;  /* 0x000000b7baba7210 */ /* 0x000fe40007f5e0ff */
[----:B-1----:R-:W-:Y:S01]  /*1f000*/  MOV R190, R2 ;  /* 0x0000000200be7202 */ /* 0x002fe20000000f00 */
[--C-:B------:R-:W-:Y:S02]  /*1f010*/  IMAD.X R6, R6, 0x1, R182.reuse, P1 ;  /* 0x0000000106067824 */ /* 0x100fe400008e06b6 */
[----:B------:R-:W-:-:S03]  /*1f020*/  IMAD.X R223, R223, 0x1, R182, P2 ;  /* 0x00000001dfdf7824 */ /* 0x000fc600010e06b6 */
[----:B------:R1:W-:Y:S01]  /*1f030*/  STL [R1+0x3dc], R6 ;  /* 0x0003dc0601007387 */ /* 0x0003e20000100800 */
[----:B------:R-:W-:-:S03]  /*1f040*/  IMAD.MOV.U32 R191, RZ, RZ, R6 ;  /* 0x000000ffffbf7224 */ /* 0x000fc600078e0006 */
        /* <DEDUP_REMOVED lines=21> */
[----:B-1----:R-:W3:Y:S04]  /*1f1a0*/  LDL.LU R185, [R1+0x5a0] ;  /* 0x0005a00001b97983 */ /* 0x002ee80000300800 */
[----:B------:R1:W-:Y:S02]  /*1f1b0*/  LDGSTS.E [R175+0x32080], desc[UR60][R190.64], P0 ;  /* 0x32080000beaf7fae */ /* 0x0003e4000812187c */
[----:B-1----:R-:W-:-:S02]  /*1f1c0*/  IMAD.MOV.U32 R190, RZ, RZ, R184 ;  /* 0x000000ffffbe7224 */ /* 0x002fc400078e00b8 */
[----:B----4-:R-:W4:Y:S01]  /*1f1d0*/  LDL.LU R184, [R1+0x55c] ;  /* 0x00055c0001b87983 */ /* 0x010f220000300800 */
[----:B------:R-:W-:-:S03]  /*1f1e0*/  IMAD.MOV.U32 R191, RZ, RZ, R189 ;  /* 0x000000ffffbf7224 */ /* 0x000fc600078e00bd */
[----:B------:R-:W4:Y:S01]  /*1f1f0*/  LDL.LU R189, [R1+0x59c] ;  /* 0x00059c0001bd7983 */ /* 0x000f220000300800 */
[----:B--2---:R-:W-:-:S03]  /*1f200*/  IADD3 R2, P1, R2, R183, RZ ;  /* 0x000000b702027210 */ /* 0x004fc60007f3e0ff */
[----:B------:R1:W-:Y:S04]  /*1f210*/  LDGSTS.E [R175+0x32480], desc[UR60][R190.64], P0 ;  /* 0x32480000beaf7fae */ /* 0x0003e8000812187c */
[----:B------:R-:W-:Y:S01]  /*1f220*/  STL [R1+0x4e0], R2 ;  /* 0x0004e00201007387 */ /* 0x000fe20000100800 */
[----:B------:R-:W-:Y:S02]  /*1f230*/  IADD3 R6, P2, R6, R183, RZ ;  /* 0x000000b706067210 */ /* 0x000fe40007f5e0ff */
[----:B-1----:R-:W-:Y:S01]  /*1f240*/  MOV R190, R2 ;  /* 0x0000000200be7202 */ /* 0x002fe20000000f00 */
[--C-:B------:R-:W-:Y:S02]  /*1f250*/  IMAD.X R186, R186, 0x1, R182.reuse, P1 ;  /* 0x00000001baba7824 */ /* 0x100fe400008e06b6 */
[----:B------:R-:W-:-:S03]  /*1f260*/  IMAD.X R223, R223, 0x1, R182, P2 ;  /* 0x00000001dfdf7824 */ /* 0x000fc600010e06b6 */
[----:B------:R1:W-:Y:S01]  /*1f270*/  STL [R1+0x4dc], R186 ;  /* 0x0004dcba01007387 */ /* 0x0003e20000100800 */
[----:B------:R-:W-:-:S03]  /*1f280*/  IMAD.MOV.U32 R191, RZ, RZ, R186 ;  /* 0x000000ffffbf7224 */ /* 0x000fc600078e00ba */
[----:B------:R-:W-:Y:S04]  /*1f290*/  STL [R1+0x520], R6 ;  /* 0x0005200601007387 */ /* 0x000fe80000100800 */
[----:B------:R2:W-:Y:S04]  /*1f2a0*/  LDGSTS.E [R175+0x32880], desc[UR60][R190.64], P0 ;  /* 0x32880000beaf7fae */ /* 0x0005e8000812187c */
[----:B-1----:R-:W4:Y:S04]  /*1f2b0*/  LDL.LU R186, [R1+0x5e0] ;  /* 0x0005e00001ba7983 */ /* 0x002f280000300800 */
[----:B------:R1:W-:Y:S04]  /*1f2c0*/  STL [R1+0x51c], R223 ;  /* 0x00051cdf01007387 */ /* 0x0003e80000100800 */
[----:B------:R-:W4:Y:S01]  /*1f2d0*/  LDL.LU R2, [R1+0x620] ;  /* 0x0006200001027983 */ /* 0x000f220000300800 */
[----:B--2---:R-:W-:-:S02]  /*1f2e0*/  IMAD.MOV.U32 R191, RZ, RZ, R223 ;  /* 0x000000ffffbf7224 */ /* 0x004fc400078e00df */
[----:B------:R-:W-:Y:S01]  /*1f2f0*/  IMAD.MOV.U32 R190, RZ, RZ, R6 ;  /* 0x000000ffffbe7224 */ /* 0x000fe200078e0006 */
[----:B-1----:R-:W2:Y:S04]  /*1f300*/  LDL.LU R223, [R1+0x5dc] ;  /* 0x0005dc0001df7983 */ /* 0x002ea80000300800 */
[----:B------:R-:W2:Y:S04]  /*1f310*/  LDL.LU R6, [R1+0x61c] ;  /* 0x00061c0001067983 */ /* 0x000ea80000300800 */
[----:B------:R1:W-:Y:S01]  /*1f320*/  LDGSTS.E [R175+0x32c80], desc[UR60][R190.64], P0 ;  /* 0x32c80000beaf7fae */ /* 0x0003e2000812187c */
[----:B---3--:R-:W-:-:S02]  /*1f330*/  IADD3 R0, P1, R0, R183, RZ ;  /* 0x000000b700007210 */ /* 0x008fc40007f3e0ff */
[----:B------:R-:W-:-:S03]  /*1f340*/  IADD3 R185, P2, R185, R183, RZ ;  /* 0x000000b7b9b97210 */ /* 0x000fc60007f5e0ff */
[----:B------:R3:W-:Y:S01]  /*1f350*/  STL [R1+0x560], R0 ;  /* 0x0005600001007387 */ /* 0x0007e20000100800 */
[----:B-1----:R-:W-:Y:S02]  /*1f360*/  IMAD.MOV.U32 R190, RZ, RZ, R0 ;  /* 0x000000ffffbe7224 */ /* 0x002fe400078e0000 */
[--C-:B----4-:R-:W-:Y:S02]  /*1f370*/  IMAD.X R184, R184, 0x1, R182.reuse, P1 ;  /* 0x00000001b8b87824 */ /* 0x110fe400008e06b6 */
[----:B------:R-:W-:-:S03]  /*1f380*/  IMAD.X R189, R189, 0x1, R182, P2 ;  /* 0x00000001bdbd7824 */ /* 0x000fc600010e06b6 */
        /* <DEDUP_REMOVED lines=11> */
[----:B------:R-:W-:-:S03]  /*1f440*/  IADD3 R186, P1, R186, R183, RZ ;  /* 0x000000b7baba7210 */ /* 0x000fc60007f3e0ff */
[----:B------:R1:W-:Y:S01]  /*1f450*/  LDGSTS.E [R175+0x33480], desc[UR60][R190.64], P0 ;  /* 0x33480000beaf7fae */ /* 0x0003e2000812187c */
[----:B------:R-:W-:Y:S01]  /*1f460*/  IADD3 R2, P2, R2, R183, RZ ;  /* 0x000000b702027210 */ /* 0x000fe20007f5e0ff */
[--C-:B--2---:R-:W-:Y:S01]  /*1f470*/  IMAD.X R223, R223, 0x1, R182.reuse, P1 ;  /* 0x00000001dfdf7824 */ /* 0x104fe200008e06b6 */
[----:B-1----:R-:W-:Y:S01]  /*1f480*/  MOV R190, R186 ;  /* 0x000000ba00be7202 */ /* 0x002fe20000000f00 */
[----:B------:R1:W-:Y:S02]  /*1f490*/  STL [R1+0x5e0], R186 ;  /* 0x0005e0ba01007387 */ /* 0x0003e40000100800 */
[----:B------:R-:W-:Y:S02]  /*1f4a0*/  IMAD.X R6, R6, 0x1, R182, P2 ;  /* 0x0000000106067824 */ /* 0x000fe400010e06b6 */
[----:B------:R-:W-:Y:S01]  /*1f4b0*/  IMAD.MOV.U32 R191, RZ, RZ, R223 ;  /* 0x000000ffffbf7224 */ /* 0x000fe200078e00df */
        /* <DEDUP_REMOVED lines=13> */
[-C--:B---3--:R-:W-:Y:S02]  /*1f590*/  IADD3 R0, P1, R0, R183.reuse, RZ ;  /* 0x000000b700007210 */ /* 0x088fe40007f3e0ff */
[----:B------:R-:W-:-:S03]  /*1f5a0*/  IADD3 R184, P2, R184, R183, RZ ;  /* 0x000000b7b8b87210 */ /* 0x000fc60007f5e0ff */
[----:B------:R1:W-:Y:S01]  /*1f5b0*/  STL [R1+0x268], R0 ;  /* 0x0002680001007387 */ /* 0x0003e20000100800 */
[----:B------:R-:W-:Y:S02]  /*1f5c0*/  IMAD.MOV.U32 R190, RZ, RZ, R0 ;  /* 0x000000ffffbe7224 */ /* 0x000fe400078e0000 */
[--C-:B----4-:R-:W-:Y:S02]  /*1f5d0*/  IMAD.X R185, R185, 0x1, R182.reuse, P1 ;  /* 0x00000001b9b97824 */ /* 0x110fe400008e06b6 */
[----:B------:R-:W-:-:S03]  /*1f5e0*/  IMAD.X R189, R189, 0x1, R182, P2 ;  /* 0x00000001bdbd7824 */ /* 0x000fc600010e06b6 */
[----:B------:R3:W-:Y:S01]  /*1f5f0*/  STL [R1+0x264], R185 ;  /* 0x000264b901007387 */ /* 0x0007e20000100800 */
[----:B------:R-:W-:-:S03]  /*1f600*/  IMAD.MOV.U32 R191, RZ, RZ, R185 ;  /* 0x000000ffffbf7224 */ /* 0x000fc600078e00b9 */
[----:B------:R4:W-:Y:S04]  /*1f610*/  STL [R1+0x2a8], R184 ;  /* 0x0002a8b801007387 */ /* 0x0009e80000100800 */
[----:B------:R4:W-:Y:S04]  /*1f620*/  STL [R1+0x2a4], R189 ;  /* 0x0002a4bd01007387 */ /* 0x0009e80000100800 */
[----:B-1----:R-:W2:Y:S04]  /*1f630*/  LDL.LU R0, [R1+0x368] ;  /* 0x0003680001007983 */ /* 0x002ea80000300800 */
[----:B------:R1:W-:Y:S04]  /*1f640*/  LDGSTS.E [R175+0x30100], desc[UR60][R190.64], P0 ;  /* 0x30100000beaf7fae */ /* 0x0003e8000812187c */
[----:B---3--:R-:W3:Y:S01]  /*1f650*/  LDL.LU R185, [R1+0x3a8] ;  /* 0x0003a80001b97983 */ /* 0x008ee20000300800 */
[----:B-1----:R-:W-:-:S03]  /*1f660*/  IMAD.MOV.U32 R190, RZ, RZ, R184 ;  /* 0x000000ffffbe7224 */ /* 0x002fc600078e00b8 */
[----:B----4-:R-:W4:Y:S01]  /*1f670*/  LDL.LU R184, [R1+0x364] ;  /* 0x0003640001b87983 */ /* 0x010f220000300800 */
[----:B------:R-:W-:-:S03]  /*1f680*/  IMAD.MOV.U32 R191, RZ, RZ, R189 ;  /* 0x000000ffffbf7224 */ /* 0x000fc600078e00bd */
[----:B------:R-:W4:Y:S04]  /*1f690*/  LDL.LU R189, [R1+0x3a4] ;  /* 0x0003a40001bd7983 */ /* 0x000f280000300800 */
[----:B------:R1:W-:Y:S01]  /*1f6a0*/  LDGSTS.E [R175+0x30500], desc[UR60][R190.64], P0 ;  /* 0x30500000beaf7fae */ /* 0x0003e2000812187c */
[----:B--2---:R-:W-:-:S05]  /*1f6b0*/  IADD3 R2, P1, R2, R183, RZ ;  /* 0x000000b702027210 */ /* 0x004fca0007f3e0ff */
[----:B------:R-:W-:Y:S01]  /*1f6c0*/  IMAD.X R186, R186, 0x1, R182, P1 ;  /* 0x00000001baba7824 */ /* 0x000fe200008e06b6 */
[----:B------:R-:W-:Y:S01]  /*1f6d0*/  IADD3 R6, P2, R6, R183, RZ ;  /* 0x000000b706067210 */ /* 0x000fe20007f5e0ff */
[----:B------:R2:W-:Y:S01]  /*1f6e0*/  STL [R1+0x2e8], R2 ;  /* 0x0002e80201007387 */ /* 0x0005e20000100800 */
[----:B-1----:R-:W-:Y:S02]  /*1f6f0*/  IMAD.MOV.U32 R190, RZ, RZ, R2 ;  /* 0x000000ffffbe7224 */ /* 0x002fe400078e0002 */
[----:B------:R-:W-:Y:S01]  /*1f700*/  IADD3.X R223, R223, R182, RZ, P2, !PT ;  /* 0x000000b6dfdf7210 */ /* 0x000fe200017fe4ff */
        /* <DEDUP_REMOVED lines=12> */
[-C--:B------:R-:W-:Y:S02]  /*1f7d0*/  IADD3 R0, P1, R0, R183.reuse, RZ ;  /* 0x000000b700007210 */ /* 0x080fe40007f3e0ff */
[----:B---3--:R-:W-:-:S03]  /*1f7e0*/  IADD3 R185, P2, R185, R183, RZ ;  /* 0x000000b7b9b97210 */ /* 0x008fc60007f5e0ff */
        /* <DEDUP_REMOVED lines=20> */
[----:B-1----:R-:W-:Y:S01]  /*1f930*/  IMAD.MOV.U32 R190, RZ, RZ, R2 ;  /* 0x000000ffffbe7224 */ /* 0x002fe200078e0002 */
[----:B------:R-:W-:Y:S02]  /*1f940*/  IADD3.X R223, R223, R182, RZ, P2, !PT ;  /* 0x000000b6dfdf7210 */ /* 0x000fe400017fe4ff */
        /* <DEDUP_REMOVED lines=29> */
[-C--:B--2---:R-:W-:Y:S02]  /*1fb20*/  IADD3 R2, P1, R2, R183.reuse, RZ ;  /* 0x000000b702027210 */ /* 0x084fe40007f3e0ff */
[----:B------:R-:W-:Y:S01]  /*1fb30*/  IADD3 R6, P2, R6, R183, RZ ;  /* 0x000000b706067210 */ /* 0x000fe20007f5e0ff */
[----:B------:R1:W-:Y:S04]  /*1fb40*/  LDGSTS.E [R175+0x32500], desc[UR60][R190.64], P0 ;  /* 0x32500000beaf7fae */ /* 0x0003e8000812187c */
[----:B------:R-:W-:Y:S01]  /*1fb50*/  STL [R1+0x4e8], R2 ;  /* 0x0004e80201007387 */ /* 0x000fe20000100800 */
[----:B------:R-:W-:Y:S02]  /*1fb60*/  IMAD.X R186, R186, 0x1, R182, P1 ;  /* 0x00000001baba7824 */ /* 0x000fe400008e06b6 */
[----:B-1----:R-:W-:Y:S01]  /*1fb70*/  IMAD.MOV.U32 R190, RZ, RZ, R2 ;  /* 0x000000ffffbe7224 */ /* 0x002fe200078e0002 */
[----:B------:R-:W-:-:S02]  /*1fb80*/  IADD3.X R223, R223, R182, RZ, P2, !PT ;  /* 0x000000b6dfdf7210 */ /* 0x000fc400017fe4ff */
        /* <DEDUP_REMOVED lines=29> */
[-C--:B------:R-:W-:Y:S02]  /*1fd60*/  IADD3 R186, P1, R186, R183.reuse, RZ ;  /* 0x000000b7baba7210 */ /* 0x080fe40007f3e0ff */
[----:B------:R-:W-:Y:S01]  /*1fd70*/  IADD3 R2, P2, R2, R183, RZ ;  /* 0x000000b702027210 */ /* 0x000fe20007f5e0ff */
[----:B------:R1:W-:Y:S02]  /*1fd80*/  LDGSTS.E [R175+0x33500], desc[UR60][R190.64], P0 ;  /* 0x33500000beaf7fae */ /* 0x0003e4000812187c */
[----:B--2---:R-:W-:Y:S02]  /*1fd90*/  IMAD.X R223, R223, 0x1, R182, P1 ;  /* 0x00000001dfdf7824 */ /* 0x004fe400008e06b6 */
[----:B------:R2:W-:Y:S01]  /*1fda0*/  STL [R1+0x5e8], R186 ;  /* 0x0005e8ba01007387 */ /* 0x0005e20000100800 */
[----:B------:R-:W-:-:S03]  /*1fdb0*/  IADD3.X R6, R6, R182, RZ, P2, !PT ;  /* 0x000000b606067210 */ /* 0x000fc600017fe4ff */
[----:B------:R-:W-:Y:S01]  /*1fdc0*/  STL [R1+0x5e4], R223 ;  /* 0x0005e4df01007387 */ /* 0x000fe20000100800 */
[----:B-1----:R-:W-:Y:S02]  /*1fdd0*/  IMAD.MOV.U32 R190, RZ, RZ, R186 ;  /* 0x000000ffffbe7224 */ /* 0x002fe400078e00ba */
[----:B------:R-:W-:Y:S01]  /*1fde0*/  IMAD.MOV.U32 R191, RZ, RZ, R223 ;  /* 0x000000ffffbf7224 */ /* 0x000fe200078e00df */
[----:B------:R1:W-:Y:S04]  /*1fdf0*/  STL [R1+0x628], R2 ;  /* 0x0006280201007387 */ /* 0x0003e80000100800 */
[----:B------:R1:W-:Y:S04]  /*1fe00*/  LDGSTS.E [R175+0x33900], desc[UR60][R190.64], P0 ;  /* 0x33900000beaf7fae */ /* 0x0003e8000812187c */
[----:B------:R1:W-:Y:S04]  /*1fe10*/  STL [R1+0x624], R6 ;  /* 0x0006240601007387 */ /* 0x0003e80000100800 */
[----:B--2---:R-:W2:Y:S01]  /*1fe20*/  LDL.LU R186, [R1+0x2ec] ;  /* 0x0002ec0001ba7983 */ /* 0x004ea20000300800 */
[----:B-1----:R-:W-:-:S03]  /*1fe30*/  IMAD.MOV.U32 R190, RZ, RZ, R2 ;  /* 0x000000ffffbe7224 */ /* 0x002fc600078e0002 */
        /* <DEDUP_REMOVED lines=23> */
[----:B------:R-:W4:Y:S01]  /*1ffb0*/  LDL.LU R189, [R1+0x3ac] ;  /* 0x0003ac0001bd7983 */ /* 0x000f220000300800 */
[----:B--2---:R-:W-:-:S03]  /*1ffc0*/  IADD3 R2, P1, R2, R183, RZ ;  /* 0x000000b702027210 */ /* 0x004fc60007f3e0ff */
[----:B------:R1:W-:Y:S01]  /*1ffd0*/  LDGSTS.E [R175+0x30580], desc[UR60][R190.64], P0 ;  /* 0x30580000beaf7fae */ /* 0x0003e2000812187c */
[----:B------:R-:W-:Y:S02]  /*1ffe0*/  IADD3.X R186, R186, R182, RZ, P1, !PT ;  /* 0x000000b6baba7210 */ /* 0x000fe40000ffe4ff */
[----:B------:R-:W-:Y:S01]  /*1fff0*/  IADD3 R6, P2, R6, R183, RZ ;  /* 0x000000b706067210 */ /* 0x000fe20007f5e0ff */
[----:B------:R2:W-:Y:S04]  /*20000*/  STL [R1+0x2f0], R2 ;  /* 0x0002f00201007387 */ /* 0x0005e80000100800 */
[----:B------:R-:W-:Y:S01]  /*20010*/  IMAD.X R223, R223, 0x1, R182, P2 ;  /* 0x00000001dfdf7824 */ /* 0x000fe200010e06b6 */
[----:B------:R2:W-:Y:S01]  /*20020*/  STL [R1+0x2ec], R186 ;  /* 0x0002ecba01007387 */ /* 0x0005e20000100800 */
[----:B-1----:R-:W-:-:S02]  /*20030*/  IMAD.MOV.U32 R190, RZ, RZ, R2 ;  /* 0x000000ffffbe7224 */ /* 0x002fc400078e0002 */
[----:B------:R-:W-:Y:S01]  /*20040*/  IMAD.MOV.U32 R191, RZ, RZ, R186 ;  /* 0x000000ffffbf7224 */ /* 0x000fe200078e00ba */
[----:B------:R1:W-:Y:S04]  /*20050*/  STL [R1+0x330], R6 ;  /* 0x0003300601007387 */ /* 0x0003e80000100800 */
[----:B--2---:R-:W2:Y:S04]  /*20060*/  LDL.LU R2, [R1+0x3f0] ;  /* 0x0003f00001027983 */ /* 0x004ea80000300800 */
[----:B------:R1:W-:Y:S04]  /*20070*/  STL [R1+0x32c], R223 ;  /* 0x00032cdf01007387 */ /* 0x0003e80000100800 */
[----:B------:R1:W-:Y:S04]  /*20080*/  LDGSTS.E [R175+0x30980], desc[UR60][R190.64], P0 ;  /* 0x30980000beaf7fae */ /* 0x0003e8000812187c */
[----:B------:R-:W2:Y:S01]  /*20090*/  LDL.LU R186, [R1+0x430] ;  /* 0x0004300001ba7983 */ /* 0x000ea20000300800 */
[----:B-1----:R-:W-:-:S03]  /*200a0*/  IMAD.MOV.U32 R190, RZ, RZ, R6 ;  /* 0x000000ffffbe7224 */ /* 0x002fc600078e0006 */
        /* <DEDUP_REMOVED lines=21> */
[-C--:B--2---:R-:W-:Y:S02]  /*20200*/  IADD3 R2, P1, R2, R183.reuse, RZ ;  /* 0x000000b702027210 */ /* 0x084fe40007f3e0ff */
[----:B------:R-:W-:Y:S01]  /*20210*/  IADD3 R186, P2, R186, R183, RZ ;  /* 0x000000b7baba7210 */ /* 0x000fe20007f5e0ff */
[----:B------:R1:W-:Y:S01]  /*20220*/  LDGSTS.E [R175+0x31580], desc[UR60][R190.64], P0 ;  /* 0x31580000beaf7fae */ /* 0x0003e2000812187c */
[----:B------:R-:W-:-:S03]  /*20230*/  IADD3.X R6, R6, R182, RZ, P1, !PT ;  /* 0x000000b606067210 */ /* 0x000fc60000ffe4ff */
[----:B------:R2:W-:Y:S01]  /*20240*/  STL [R1+0x3f0], R2 ;  /* 0x0003f00201007387 */ /* 0x0005e20000100800 */
[----:B------:R-:W-:-:S03]  /*20250*/  IMAD.X R223, R223, 0x1, R182, P2 ;  /* 0x00000001dfdf7824 */ /* 0x000fc600010e06b6 */
[----:B------:R2:W-:Y:S01]  /*20260*/  STL [R1+0x3ec], R6 ;  /* 0x0003ec0601007387 */ /* 0x0005e20000100800 */
[----:B-1----:R-:W-:Y:S02]  /*20270*/  IMAD.MOV.U32 R190, RZ, RZ, R2 ;  /* 0x000000ffffbe7224 */ /* 0x002fe400078e0002 */
        /* <DEDUP_REMOVED lines=30> */
[----:B------:R1:W-:Y:S01]  /*20460*/  LDGSTS.E [R175+0x32580], desc[UR60][R190.64], P0 ;  /* 0x32580000beaf7fae */ /* 0x0003e2000812187c */
[----:B------:R-:W-:-:S03]  /*20470*/  IADD3.X R186, R186, R182, RZ, P1, !PT ;  /* 0x000000b6baba7210 */ /* 0x000fc60000ffe4ff */
[----:B------:R-:W-:Y:S01]  /*20480*/  STL [R1+0x4f0], R2 ;  /* 0x0004f00201007387 */ /* 0x000fe20000100800 */
[----:B------:R-:W-:-:S03]  /*20490*/  IMAD.X R223, R223, 0x1, R182, P2 ;  /* 0x00000001dfdf7824 */ /* 0x000fc600010e06b6 */
[----:B------:R2:W-:Y:S01]  /*204a0*/  STL [R1+0x4ec], R186 ;  /* 0x0004ecba01007387 */ /* 0x0005e20000100800 */
[----:B-1----:R-:W-:Y:S02]  /*204b0*/  IMAD.MOV.U32 R190, RZ, RZ, R2 ;  /* 0x000000ffffbe7224 */ /* 0x002fe400078e0002 */
[----:B------:R-:W-:Y:S01]  /*204c0*/  IMAD.MOV.U32 R191, RZ, RZ, R186 ;  /* 0x000000ffffbf7224 */ /* 0x000fe200078e00ba */
[----:B------:R-:W-:Y:S04]  /*204d0*/  STL [R1+0x530], R6 ;  /* 0x0005300601007387 */ /* 0x000fe80000100800 */
        /* <DEDUP_REMOVED lines=9> */
[-C--:B---3--:R-:W-:Y:S02]  /*20570*/  IADD3 R0, P1, R0, R183.reuse, RZ ;  /* 0x000000b700007210 */ /* 0x088fe40007f3e0ff */
        /* <DEDUP_REMOVED lines=52> */
[----:B------:R-:W-:-:S03]  /*208c0*/  MOV R191, R189 ;  /* 0x000000bd00bf7202 */ /* 0x000fc60000000f00 */
[----:B------:R-:W4:Y:S01]  /*208d0*/  LDL.LU R189, [R1+0x3b4] ;  /* 0x0003b40001bd7983 */ /* 0x000f220000300800 */
[----:B--2---:R-:W-:-:S03]  /*208e0*/  IADD3 R2, P1, R2, R183, RZ ;  /* 0x000000b702027210 */ /* 0x004fc60007f3e0ff */
[----:B------:R1:W-:Y:S02]  /*208f0*/  LDGSTS.E [R175+0x30600], desc[UR60][R190.64], P0 ;  /* 0x30600000beaf7fae */ /* 0x0003e4000812187c */
[--C-:B------:R-:W-:Y:S01]  /*20900*/  IMAD.X R186, R186, 0x1, R182.reuse, P1 ;  /* 0x00000001baba7824 */ /* 0x100fe200008e06b6 */
        /* <DEDUP_REMOVED lines=31> */
[----:B------:R-:W-:-:S03]  /*20b00*/  MOV R191, R189 ;  /* 0x000000bd00bf7202 */ /* 0x000fc60000000f00 */
[----:B------:R-:W4:Y:S01]  /*20b10*/  LDL.LU R189, [R1+0x4b4] ;  /* 0x0004b40001bd7983 */ /* 0x000f220000300800 */
[-C--:B--2---:R-:W-:Y:S02]  /*20b20*/  IADD3 R2, P1, R2, R183.reuse, RZ ;  /* 0x000000b702027210 */ /* 0x084fe40007f3e0ff */
[----:B------:R-:W-:Y:S01]  /*20b30*/  IADD3 R186, P2, R186, R183, RZ ;  /* 0x000000b7baba7210 */ /* 0x000fe20007f5e0ff */
[----:B------:R1:W-:Y:S02]  /*20b40*/  LDGSTS.E [R175+0x31600], desc[UR60][R190.64], P0 ;  /* 0x31600000beaf7fae */ /* 0x0003e4000812187c */
[--C-:B------:R-:W-:Y:S02]  /*20b50*/  IMAD.X R6, R6, 0x1, R182.reuse, P1 ;  /* 0x0000000106067824 */ /* 0x100fe400008e06b6 */
        /* <DEDUP_REMOVED lines=30> */
[----:B------:R-:W-:-:S03]  /*20d40*/  MOV R191, R189 ;  /* 0x000000bd00bf7202 */ /* 0x000fc60000000f00 */
[----:B------:R-:W4:Y:S01]  /*20d50*/  LDL.LU R189, [R1+0x5b4] ;  /* 0x0005b40001bd7983 */ /* 0x000f220000300800 */
[-C--:B--2---:R-:W-:Y:S02]  /*20d60*/  IADD3 R2, P1, R2, R183.reuse, RZ ;  /* 0x000000b702027210 */ /* 0x084fe40007f3e0ff */
[----:B------:R-:W-:Y:S01]  /*20d70*/  IADD3 R6, P2, R6, R183, RZ ;  /* 0x000000b706067210 */ /* 0x000fe20007f5e0ff */
[----:B------:R1:W-:Y:S02]  /*20d80*/  LDGSTS.E [R175+0x32600], desc[UR60][R190.64], P0 ;  /* 0x32600000beaf7fae */ /* 0x0003e4000812187c */
[--C-:B------:R-:W-:Y:S02]  /*20d90*/  IMAD.X R186, R186, 0x1, R182.reuse, P1 ;  /* 0x00000001baba7824 */ /* 0x100fe400008e06b6 */
[----:B------:R-:W-:Y:S01]  /*20da0*/  STL [R1+0x4f8], R2 ;  /* 0x0004f80201007387 */ /* 0x000fe20000100800 */
[----:B------:R-:W-:-:S03]  /*20db0*/  IMAD.X R223, R223, 0x1, R182, P2 ;  /* 0x00000001dfdf7824 */ /* 0x000fc600010e06b6 */
[----:B------:R2:W-:Y:S01]  /*20dc0*/  STL [R1+0x4f4], R186 ;  /* 0x0004f4ba01007387 */ /* 0x0005e20000100800 */
[----:B-1----:R-:W-:-:S03]  /*20dd0*/  IMAD.MOV.U32 R190, RZ, RZ, R2 ;  /* 0x000000ffffbe7224 */ /* 0x002fc600078e0002 */
[----:B------:R-:W-:Y:S01]  /*20de0*/  STL [R1+0x538], R6 ;  /* 0x0005380601007387 */ /* 0x000fe20000100800 */
[----:B------:R-:W-:-:S03]  /*20df0*/  IMAD.MOV.U32 R191, RZ, RZ, R186 ;  /* 0x000000ffffbf7224 */ /* 0x000fc600078e00ba */
        /* <DEDUP_REMOVED lines=22> */
[----:B-1----:R-:W-:Y:S01]  /*20f60*/  IMAD.MOV.U32 R190, RZ, RZ, R185 ;  /* 0x000000ffffbe7224 */ /* 0x002fe200078e00b9 */
[----:B------:R-:W-:Y:S01]  /*20f70*/  MOV R191, R189 ;  /* 0x000000bd00bf7202 */ /* 0x000fe20000000f00 */
[----:B----4-:R-:W4:Y:S04]  /*20f80*/  LDL.LU R185, [R1+0x27c] ;  /* 0x00027c0001b97983 */ /* 0x010f280000300800 */
[----:B------:R-:W4:Y:S01]  /*20f90*/  LDL.LU R189, [R1+0x2bc] ;  /* 0x0002bc0001bd7983 */ /* 0x000f220000300800 */
[----:B--2---:R-:W-:-:S02]  /*20fa0*/  IADD3 R186, P1, R186, R183, RZ ;  /* 0x000000b7baba7210 */ /* 0x004fc40007f3e0ff */
[----:B------:R-:W-:Y:S01]  /*20fb0*/  IADD3 R2, P2, R2, R183, RZ ;  /* 0x000000b702027210 */ /* 0x000fe20007f5e0ff */
[----:B------:R1:W-:Y:S02]  /*20fc0*/  LDGSTS.E [R175+0x33600], desc[UR60][R190.64], P0 ;  /* 0x33600000beaf7fae */ /* 0x0003e4000812187c */
[--C-:B------:R-:W-:Y:S02]  /*20fd0*/  IMAD.X R223, R223, 0x1, R182.reuse, P1 ;  /* 0x00000001dfdf7824 */ /* 0x100fe400008e06b6 */
[----:B------:R-:W-:Y:S01]  /*20fe0*/  IMAD.X R6, R6, 0x1, R182, P2 ;  /* 0x0000000106067824 */ /* 0x000fe200010e06b6 */
[----:B------:R2:W-:Y:S01]  /*20ff0*/  STL [R1+0x5f8], R186 ;  /* 0x0005f8ba01007387 */ /* 0x0005e20000100800 */
[----:B-1----:R-:W-:Y:S02]  /*21000*/  IMAD.MOV.U32 R190, RZ, RZ, R186 ;  /* 0x000000ffffbe7224 */ /* 0x002fe400078e00ba */
[----:B------:R-:W-:Y:S01]  /*21010*/  IMAD.MOV.U32 R191, RZ, RZ, R223 ;  /* 0x000000ffffbf7224 */ /* 0x000fe200078e00df */
[----:B------:R-:W-:Y:S04]  /*21020*/  STL [R1+0x5f4], R223 ;  /* 0x0005f4df01007387 */ /* 0x000fe80000100800 */
        /* <DEDUP_REMOVED lines=25> */
[----:B-1----:R-:W-:-:S03]  /*211c0*/  MOV R190, R184 ;  /* 0x000000b800be7202 */ /* 0x002fc60000000f00 */
        /* <DEDUP_REMOVED lines=9> */
[----:B------:R-:W-:Y:S01]  /*21260*/  IMAD.MOV.U32 R191, RZ, RZ, R186 ;  /* 0x000000ffffbf7224 */ /* 0x000fe200078e00ba */
[----:B------:R1:W-:Y:S01]  /*21270*/  STL [R1+0x2fc], R186 ;  /* 0x0002fcba01007387 */ /* 0x0003e20000100800 */
[----:B------:R-:W-:-:S03]  /*21280*/  IMAD.X R223, R223, 0x1, R182, P2 ;  /* 0x00000001dfdf7824 */ /* 0x000fc600010e06b6 */
        /* <DEDUP_REMOVED lines=23> */
[----:B----4-:R-:W-:-:S03]  /*21400*/  MOV R190, R185 ;  /* 0x000000b900be7202 */ /* 0x010fc60000000f00 */
[----:B------:R-:W4:Y:S01]  /*21410*/  LDL.LU R185, [R1+0x47c] ;  /* 0x00047c0001b97983 */ /* 0x000f220000300800 */
[----:B------:R-:W-:-:S03]  /*21420*/  IMAD.MOV.U32 R191, RZ, RZ, R189 ;  /* 0x000000ffffbf7224 */ /* 0x000fc600078e00bd */
[----:B------:R-:W4:Y:S01]  /*21430*/  LDL.LU R189, [R1+0x4bc] ;  /* 0x0004bc0001bd7983 */ /* 0x000f220000300800 */
[-C--:B--2---:R-:W-:Y:S02]  /*21440*/  IADD3 R2, P1, R2, R183.reuse, RZ ;  /* 0x000000b702027210 */ /* 0x084fe40007f3e0ff */
[----:B------:R-:W-:Y:S01]  /*21450*/  IADD3 R186, P2, R186, R183, RZ ;  /* 0x000000b7baba7210 */ /* 0x000fe20007f5e0ff */
[----:B------:R1:W-:Y:S04]  /*21460*/  LDGSTS.E [R175+0x31680], desc[UR60][R190.64], P0 ;  /* 0x31680000beaf7fae */ /* 0x0003e8000812187c */
[----:B------:R2:W-:Y:S01]  /*21470*/  STL [R1+0x400], R2 ;  /* 0x0004000201007387 */ /* 0x0005e20000100800 */
[----:B------:R-:W-:Y:S02]  /*21480*/  IMAD.X R6, R6, 0x1, R182, P1 ;  /* 0x0000000106067824 */ /* 0x000fe400008e06b6 */
[----:B-1----:R-:W-:-:S02]  /*21490*/  IMAD.MOV.U32 R190, RZ, RZ, R2 ;  /* 0x000000ffffbe7224 */ /* 0x002fc400078e0002 */
[----:B------:R-:W-:Y:S01]  /*214a0*/  IMAD.X R223, R223, 0x1, R182, P2 ;  /* 0x00000001dfdf7824 */ /* 0x000fe200010e06b6 */
        /* <DEDUP_REMOVED lines=25> */
[----:B-1----:R-:W-:-:S02]  /*21640*/  MOV R190, R184 ;  /* 0x000000b800be7202 */ /* 0x002fc40000000f00 */
[----:B----4-:R-:W4:Y:S01]  /*21650*/  LDL.LU R184, [R1+0x57c] ;  /* 0x00057c0001b87983 */ /* 0x010f220000300800 */
[----:B------:R-:W-:-:S03]  /*21660*/  IMAD.MOV.U32 R191, RZ, RZ, R189 ;  /* 0x000000ffffbf7224 */ /* 0x000fc600078e00bd */
        /* <DEDUP_REMOVED lines=8> */
[----:B-1----:R-:W-:Y:S02]  /*216f0*/  IMAD.MOV.U32 R190, RZ, RZ, R2 ;  /* 0x000000ffffbe7224 */ /* 0x002fe400078e0002 */
[----:B------:R-:W-:Y:S01]  /*21700*/  IMAD.MOV.U32 R191, RZ, RZ, R186 ;  /* 0x000000ffffbf7224 */ /* 0x000fe200078e00ba */
[----:B------:R-:W-:Y:S04]  /*21710*/  STL [R1+0x540], R6 ;  /* 0x0005400601007387 */ /* 0x000fe80000100800 */
[----:B------:R1:W-:Y:S04]  /*21720*/  LDGSTS.E [R175+0x32a80], desc[UR60][R190.64], P0 ;  /* 0x32a80000beaf7fae */ /* 0x0003e8000812187c */
[----:B--2---:R-:W2:Y:S04]  /*21730*/  LDL.LU R186, [R1+0x600] ;  /* 0x0006000001ba7983 */ /* 0x004ea80000300800 */
[----:B------:R1:W-:Y:S04]  /*21740*/  STL [R1+0x53c], R223 ;  /* 0x00053cdf01007387 */ /* 0x0003e80000100800 */
[----:B------:R-:W2:Y:S01]  /*21750*/  LDL.LU R2, [R1+0x640] ;  /* 0x0006400001027983 */ /* 0x000ea20000300800 */
[----:B-1----:R-:W-:-:S02]  /*21760*/  IMAD.MOV.U32 R191, RZ, RZ, R223 ;  /* 0x000000ffffbf7224 */ /* 0x002fc400078e00df */
[----:B------:R-:W-:Y:S01]  /*21770*/  IMAD.MOV.U32 R190, RZ, RZ, R6 ;  /* 0x000000ffffbe7224 */ /* 0x000fe200078e0006 */
[----:B------:R-:W2:Y:S04]  /*21780*/  LDL.LU R223, [R1+0x5fc] ;  /* 0x0005fc0001df7983 */ /* 0x000ea80000300800 */
        /* <DEDUP_REMOVED lines=15> */
[----:B-1----:R-:W-:Y:S01]  /*21880*/  MOV R190, R185 ;  /* 0x000000b900be7202 */ /* 0x002fe20000000f00 */
[----:B------:R-:W-:Y:S01]  /*21890*/  IMAD.MOV.U32 R191, RZ, RZ, R189 ;  /* 0x000000ffffbf7224 */ /* 0x000fe200078e00bd */
[----:B----4-:R-:W4:Y:S04]  /*218a0*/  LDL.LU R185, [R1+0x284] ;  /* 0x0002840001b97983 */ /* 0x010f280000300800 */
[----:B------:R-:W4:Y:S01]  /*218b0*/  LDL.LU R189, [R1+0x2c4] ;  /* 0x0002c40001bd7983 */ /* 0x000f220000300800 */
[----:B--2---:R-:W-:-:S02]  /*218c0*/  IADD3 R186, P1, R186, R183, RZ ;  /* 0x000000b7baba7210 */ /* 0x004fc40007f3e0ff */
[----:B------:R-:W-:Y:S01]  /*218d0*/  IADD3 R2, P2, R2, R183, RZ ;  /* 0x000000b702027210 */ /* 0x000fe20007f5e0ff */
[----:B------:R1:W-:Y:S02]  /*218e0*/  LDGSTS.E [R175+0x33680], desc[UR60][R190.64], P0 ;  /* 0x33680000beaf7fae */ /* 0x0003e4000812187c */
[--C-:B------:R-:W-:Y:S02]  /*218f0*/  IMAD.X R223, R223, 0x1, R182.reuse, P1 ;  /* 0x00000001dfdf7824 */ /* 0x100fe400008e06b6 */
[----:B------:R-:W-:Y:S01]  /*21900*/  IMAD.X R6, R6, 0x1, R182, P2 ;  /* 0x0000000106067824 */ /* 0x000fe200010e06b6 */
[----:B------:R-:W-:Y:S01]  /*21910*/  STL [R1+0x600], R186 ;  /* 0x000600ba01007387 */ /* 0x000fe20000100800 */
[----:B-1----:R-:W-:Y:S02]  /*21920*/  IMAD.MOV.U32 R190, RZ, RZ, R186 ;  /* 0x000000ffffbe7224 */ /* 0x002fe400078e00ba */
[----:B------:R-:W-:Y:S01]  /*21930*/  IMAD.MOV.U32 R191, RZ, RZ, R223 ;  /* 0x000000ffffbf7224 */ /* 0x000fe200078e00df */
[----:B------:R-:W-:Y:S04]  /*21940*/  STL [R1+0x5fc], R223 ;  /* 0x0005fcdf01007387 */ /* 0x000fe80000100800 */
[----:B------:R1:W-:Y:S04]  /*21950*/  LDGSTS.E [R175+0x33a80], desc[UR60][R190.64], P0 ;  /* 0x33a80000beaf7fae */ /* 0x0003e8000812187c */
[----:B------:R-:W-:Y:S04]  /*21960*/  STL [R1+0x640], R2 ;  /* 0x0006400201007387 */ /* 0x000fe80000100800 */
[----:B------:R2:W-:Y:S01]  /*21970*/  STL [R1+0x63c], R6 ;  /* 0x00063c0601007387 */ /* 0x0005e20000100800 */
[----:B-1----:R-:W-:-:S02]  /*21980*/  IMAD.MOV.U32 R190, RZ, RZ, R2 ;  /* 0x000000ffffbe7224 */ /* 0x002fc400078e0002 */
[----:B------:R-:W-:Y:S02]  /*21990*/  IMAD.MOV.U32 R191, RZ, RZ, R6 ;  /* 0x000000ffffbf7224 */ /* 0x000fe400078e0006 */
[----:B--2---:R-:W2:Y:S04]  /*219a0*/  LDL.LU R6, [R1+0x304] ;  /* 0x0003040001067983 */ /* 0x004ea80000300800 */
[----:B------:R-:W2:Y:S04]  /*219b0*/  LDL.LU R2, [R1+0x308] ;  /* 0x0003080001027983 */ /* 0x000ea80000300800 */
[----:B------:R1:W-:Y:S04]  /*219c0*/  LDGSTS.E [R175+0x33e80], desc[UR60][R190.64], P0 ;  /* 0x33e80000beaf7fae */ /* 0x0003e8000812187c */
[----:B------:R-:W2:Y:S04]  /*219d0*/  LDL.LU R223, [R1+0x344] ;  /* 0x0003440001df7983 */ /* 0x000ea80000300800 */
[----:B------:R-:W2:Y:S01]  /*219e0*/  LDL.LU R186, [R1+0x348] ;  /* 0x0003480001ba7983 */ /* 0x000ea20000300800 */
        /* <DEDUP_REMOVED lines=9> */
[----:B------:R-:W-:-:S03]  /*21a80*/  MOV R191, R185 ;  /* 0x000000b900bf7202 */ /* 0x000fc60000000f00 */
        /* <DEDUP_REMOVED lines=12> */
[----:B------:R2:W-:Y:S01]  /*21b50*/  STL [R1+0x308], R2 ;  /* 0x0003080201007387 */ /* 0x0005e20000100800 */
[----:B-1----:R-:W-:Y:S01]  /*21b60*/  IMAD.MOV.U32 R190, RZ, RZ, R2 ;  /* 0x000000ffffbe7224 */ /* 0x002fe200078e0002 */
[----:B------:R-:W-:Y:S01]  /*21b70*/  IADD3 R186, P2, R186, R183, RZ ;  /* 0x000000b7baba7210 */ /* 0x000fe20007f5e0ff */
[----:B------:R-:W-:Y:S01]  /*21b80*/  IMAD.MOV.U32 R191, RZ, RZ, R6 ;  /* 0x000000ffffbf7224 */ /* 0x000fe200078e0006 */
[----:B------:R1:W-:Y:S03]  /*21b90*/  STL [R1+0x304], R6 ;  /* 0x0003040601007387 */ /* 0x0003e60000100800 */
[----:B------:R-:W-:Y:S01]  /*21ba0*/  IMAD.X R223, R223, 0x1, R182, P2 ;  /* 0x00000001dfdf7824 */ /* 0x000fe200010e06b6 */
[----:B------:R1:W-:Y:S04]  /*21bb0*/  STL [R1+0x348], R186 ;  /* 0x000348ba01007387 */ /* 0x0003e80000100800 */
[----:B--2---:R-:W2:Y:S04]  /*21bc0*/  LDL.LU R2, [R1+0x408] ;  /* 0x0004080001027983 */ /* 0x004ea80000300800 */
[----:B------:R1:W-:Y:S04]  /*21bd0*/  LDGSTS.E [R175+0x30b00], desc[UR60][R190.64], P0 ;  /* 0x30b00000beaf7fae */ /* 0x0003e8000812187c */
[----:B------:R1:W-:Y:S04]  /*21be0*/  STL [R1+0x344], R223 ;  /* 0x000344df01007387 */ /* 0x0003e80000100800 */
[----:B-1----:R-:W2:Y:S01]  /*21bf0*/  LDL.LU R6, [R1+0x448] ;  /* 0x0004480001067983 */ /* 0x002ea20000300800 */
[----:B------:R-:W-:-:S02]  /*21c00*/  IMAD.MOV.U32 R190, RZ, RZ, R186 ;  /* 0x000000ffffbe7224 */ /* 0x000fc400078e00ba */
[----:B------:R-:W-:Y:S01]  /*21c10*/  IMAD.MOV.U32 R191, RZ, RZ, R223 ;  /* 0x000000ffffbf7224 */ /* 0x000fe200078e00df */
[----:B------:R-:W2:Y:S04]  /*21c20*/  LDL.LU R186, [R1+0x404] ;  /* 0x0004040001ba7983 */ /* 0x000ea80000300800 */
[----:B------:R-:W2:Y:S04]  /*21c30*/  LDL.LU R223, [R1+0x444] ;  /* 0x0004440001df7983 */ /* 0x000ea80000300800 */
[----:B------:R1:W-:Y:S01]  /*21c40*/  LDGSTS.E [R175+0x30f00], desc[UR60][R190.64], P0 ;  /* 0x30f00000beaf7fae */ /* 0x0003e2000812187c */
[----:B------:R-:W-:-:S02]  /*21c50*/  IADD3 R0, P1, R0, R183, RZ ;  /* 0x000000b700007210 */ /* 0x000fc40007f3e0ff */
[----:B---3--:R-:W-:-:S03]  /*21c60*/  IADD3 R185, P2, R185, R183, RZ ;  /* 0x000000b7b9b97210 */ /* 0x008fc60007f5e0ff */
[----:B------:R3:W-:Y:S01]  /*21c70*/  STL [R1+0x388], R0 ;  /* 0x0003880001007387 */ /* 0x0007e20000100800 */
[----:B-1----:R-:W-:Y:S02]  /*21c80*/  IMAD.MOV.U32 R190, RZ, RZ, R0 ;  /* 0x000000ffffbe7224 */ /* 0x002fe400078e0000 */
[--C-:B----4-:R-:W-:Y:S02]  /*21c90*/  IMAD.X R184, R184, 0x1, R182.reuse, P1 ;  /* 0x00000001b8b87824 */ /* 0x110fe400008e06b6 */
[----:B------:R-:W-:-:S03]  /*21ca0*/  IMAD.X R189, R189, 0x1, R182, P2 ;  /* 0x00000001bdbd7824 */ /* 0x000fc600010e06b6 */
[----:B------:R1:W-:Y:S01]  /*21cb0*/  STL [R1+0x384], R184 ;  /* 0x000384b801007387 */ /* 0x0003e20000100800 */
[----:B------:R-:W-:-:S03]  /*21cc0*/  MOV R191, R184 ;  /* 0x000000b800bf7202 */ /* 0x000fc60000000f00 */
        /* <DEDUP_REMOVED lines=15> */
[----:B------:R-:W-:Y:S01]  /*21dc0*/  IMAD.MOV.U32 R191, RZ, RZ, R186 ;  /* 0x000000ffffbf7224 */ /* 0x000fe200078e00ba */
[----:B------:R1:W-:Y:S01]  /*21dd0*/  STL [R1+0x404], R186 ;  /* 0x000404ba01007387 */ /* 0x0003e20000100800 */
[----:B------:R-:W-:-:S03]  /*21de0*/  IMAD.X R223, R223, 0x1, R182, P2 ;  /* 0x00000001dfdf7824 */ /* 0x000fc600010e06b6 */
[----:B------:R-:W-:Y:S04]  /*21df0*/  STL [R1+0x448], R6 ;  /* 0x0004480601007387 */ /* 0x000fe80000100800 */
[----:B--2---:R-:W2:Y:S04]  /*21e00*/  LDL.LU R2, [R1+0x508] ;  /* 0x0005080001027983 */ /* 0x004ea80000300800 */
[----:B------:R1:W-:Y:S04]  /*21e10*/  LDGSTS.E [R175+0x31b00], desc[UR60][R190.64], P0 ;  /* 0x31b00000beaf7fae */ /* 0x0003e8000812187c */
[----:B------:R1:W-:Y:S04]  /*21e20*/  STL [R1+0x444], R223 ;  /* 0x000444df01007387 */ /* 0x0003e80000100800 */
[----:B-1----:R-:W2:Y:S01]  /*21e30*/  LDL.LU R186, [R1+0x548] ;  /* 0x0005480001ba7983 */ /* 0x002ea20000300800 */
[----:B------:R-:W-:-:S02]  /*21e40*/  IMAD.MOV.U32 R190, RZ, RZ, R6 ;  /* 0x000000ffffbe7224 */ /* 0x000fc400078e0006 */
[----:B------:R-:W-:Y:S02]  /*21e50*/  IMAD.MOV.U32 R191, RZ, RZ, R223 ;  /* 0x000000ffffbf7224 */ /* 0x000fe400078e00df */
[----:B------:R-:W2:Y:S04]  /*21e60*/  LDL.LU R223, [R1+0x504] ;  /* 0x0005040001df7983 */ /* 0x000ea80000300800 */
        /* <DEDUP_REMOVED lines=21> */
[----:B------:R-:W-:Y:S01]  /*21fc0*/  IADD3 R186, P2, R186, R183, RZ ;  /* 0x000000b7baba7210 */ /* 0x000fe20007f5e0ff */
[----:B------:R-:W-:Y:S02]  /*21fd0*/  IMAD.X R223, R223, 0x1, R182, P1 ;  /* 0x00000001dfdf7824 */ /* 0x000fe400008e06b6 */
[----:B-1----:R-:W-:Y:S02]  /*21fe0*/  IMAD.MOV.U32 R190, RZ, RZ, R2 ;  /* 0x000000ffffbe7224 */ /* 0x002fe400078e0002 */
[----:B------:R-:W-:Y:S02]  /*21ff0*/  IMAD.MOV.U32 R191, RZ, RZ, R223 ;  /* 0x000000ffffbf7224 */ /* 0x000fe400078e00df */
[----:B------:R-:W-:-:S03]  /*22000*/  IMAD.X R6, R6, 0x1, R182, P2 ;  /* 0x0000000106067824 */ /* 0x000fc600010e06b6 */
[----:B------:R1:W-:Y:S04]  /*22010*/  LDGSTS.E [R175+0x32b00], desc[UR60][R190.64], P0 ;  /* 0x32b00000beaf7fae */ /* 0x0003e8000812187c */
[----:B------:R-:W-:Y:S04]  /*22020*/  STL [R1+0x508], R2 ;  /* 0x0005080201007387 */ /* 0x000fe80000100800 */
[----:B------:R2:W-:Y:S01]  /*22030*/  STL [R1+0x504], R223 ;  /* 0x000504df01007387 */ /* 0x0005e20000100800 */
[----:B-1----:R-:W-:Y:S02]  /*22040*/  IMAD.MOV.U32 R190, RZ, RZ, R186 ;  /* 0x000000ffffbe7224 */ /* 0x002fe400078e00ba */
[----:B------:R-:W-:Y:S01]  /*22050*/  IMAD.MOV.U32 R191, RZ, RZ, R6 ;  /* 0x000000ffffbf7224 */ /* 0x000fe200078e0006 */
[----:B------:R-:W-:Y:S04]  /*22060*/  STL [R1+0x548], R186 ;  /* 0x000548ba01007387 */ /* 0x000fe80000100800 */
[----:B--2---:R-:W2:Y:S04]  /*22070*/  LDL.LU R223, [R1+0x608] ;  /* 0x0006080001df7983 */ /* 0x004ea80000300800 */
[----:B------:R1:W-:Y:S04]  /*22080*/  LDGSTS.E [R175+0x32f00], desc[UR60][R190.64], P0 ;  /* 0x32f00000beaf7fae */ /* 0x0003e8000812187c */
[----:B------:R1:W-:Y:S04]  /*22090*/  STL [R1+0x544], R6 ;  /* 0x0005440601007387 */ /* 0x0003e80000100800 */
[----:B------:R-:W2:Y:S04]  /*220a0*/  LDL.LU R2, [R1+0x648] ;  /* 0x0006480001027983 */ /* 0x000ea80000300800 */
[----:B-1----:R-:W5:Y:S04]  /*220b0*/  LDL.LU R6, [R1+0xc04] ;  /* 0x000c040001067983 */ /* 0x002f680000300800 */
[----:B------:R-:W2:Y:S01]  /*220c0*/  LDL.LU R186, [R1+0x644] ;  /* 0x0006440001ba7983 */ /* 0x000ea20000300800 */
[----:B---3--:R-:W-:-:S05]  /*220d0*/  IADD3 R0, P1, R0, R183, RZ ;  /* 0x000000b700007210 */ /* 0x008fca0007f3e0ff */
[----:B------:R-:W-:Y:S01]  /*220e0*/  IMAD.MOV.U32 R190, RZ, RZ, R0 ;  /* 0x000000ffffbe7224 */ /* 0x000fe200078e0000 */
[----:B------:R-:W-:Y:S01]  /*220f0*/  IADD3 R185, P2, R185, R183, RZ ;  /* 0x000000b7b9b97210 */ /* 0x000fe20007f5e0ff */
[----:B------:R1:W-:Y:S01]  /*22100*/  STL [R1+0x588], R0 ;  /* 0x0005880001007387 */ /* 0x0003e20000100800 */
[----:B----4-:R-:W-:-:S05]  /*22110*/  IMAD.X R184, R184, 0x1, R182, P1 ;  /* 0x00000001b8b87824 */ /* 0x010fca00008e06b6 */
[----:B------:R-:W-:Y:S01]  /*22120*/  MOV R191, R184 ;  /* 0x000000b800bf7202 */ /* 0x000fe20000000f00 */
[----:B------:R-:W-:Y:S01]  /*22130*/  IMAD.X R189, R189, 0x1, R182, P2 ;  /* 0x00000001bdbd7824 */ /* 0x000fe200010e06b6 */
[----:B------:R3:W-:Y:S04]  /*22140*/  STL [R1+0x584], R184 ;  /* 0x000584b801007387 */ /* 0x0007e80000100800 */
[----:B------:R4:W-:Y:S04]  /*22150*/  LDGSTS.E [R175+0x33300], desc[UR60][R190.64], P0 ;  /* 0x33300000beaf7fae */ /* 0x0009e8000812187c */
[----:B------:R-:W-:Y:S04]  /*22160*/  STL [R1+0x5c8], R185 ;  /* 0x0005c8b901007387 */ /* 0x000fe80000100800 */
[----:B-1----:R-:W2:Y:S01]  /*22170*/  LDL.LU R0, [R1+0x290] ;  /* 0x0002900001007983 */ /* 0x002ea20000300800 */
[----:B----4-:R-:W-:-:S02]  /*22180*/  IMAD.MOV.U32 R190, RZ, RZ, R185 ;  /* 0x000000ffffbe7224 */ /* 0x010fc400078e00b9 */
[----:B------:R-:W-:Y:S01]  /*22190*/  IMAD.MOV.U32 R191, RZ, RZ, R189 ;  /* 0x000000ffffbf7224 */ /* 0x000fe200078e00bd */
[----:B------:R1:W-:Y:S04]  /*221a0*/  STL [R1+0x5c4], R189 ;  /* 0x0005c4bd01007387 */ /* 0x0003e80000100800 */
[----:B---3--:R-:W3:Y:S04]  /*221b0*/  LDL.LU R184, [R1+0x2d0] ;  /* 0x0002d00001b87983 */ /* 0x008ee80000300800 */
[----:B------:R4:W-:Y:S04]  /*221c0*/  LDGSTS.E [R175+0x33700], desc[UR60][R190.64], P0 ;  /* 0x33700000beaf7fae */ /* 0x0009e8000812187c */
[----:B-1----:R-:W3:Y:S04]  /*221d0*/  LDL.LU R189, [R1+0x28c] ;  /* 0x00028c0001bd7983 */ /* 0x002ee80000300800 */
[----:B------:R-:W3:Y:S04]  /*221e0*/  LDL.LU R185, [R1+0x2cc] ;  /* 0x0002cc0001b97983 */ /* 0x000ee80000300800 */
[----:B------:R-:W3:Y:S01]  /*221f0*/  LDL.LU R191, [R1+0x604] ;  /* 0x0006040001bf7983 */ /* 0x000ee20000300800 */
[----:B--2---:R-:W-:-:S05]  /*22200*/  IADD3 R223, P1, R223, R183, RZ ;  /* 0x000000b7dfdf7210 */ /* 0x004fca0007f3e0ff */
[----:B----4-:R-:W-:Y:S01]  /*22210*/  IMAD.MOV.U32 R190, RZ, RZ, R223 ;  /* 0x000000ffffbe7224 */ /* 0x010fe200078e00df */
[----:B------:R-:W-:Y:S01]  /*22220*/  IADD3 R2, P2, R2, R183, RZ ;  /* 0x000000b702027210 */ /* 0x000fe20007f5e0ff */
[----:B------:R-:W-:Y:S04]  /*22230*/  STL [R1+0x608], R223 ;  /* 0x000608df01007387 */ /* 0x000fe80000100800 */
[--C-:B------:R-:W-:Y:S02]  /*22240*/  IMAD.X R186, R186, 0x1, R182.reuse, P2 ;  /* 0x00000001baba7824 */ /* 0x100fe400010e06b6 */
[----:B---3--:R-:W-:-:S05]  /*22250*/  IMAD.X R191, R191, 0x1, R182, P1 ;  /* 0x00000001bfbf7824 */ /* 0x008fca00008e06b6 */
[----:B------:R1:W-:Y:S04]  /*22260*/  STL [R1+0x604], R191 ;  /* 0x000604bf01007387 */ /* 0x0003e80000100800 */
[----:B------:R-:W-:Y:S04]  /*22270*/  STL [R1+0x648], R2 ;  /* 0x0006480201007387 */ /* 0x000fe80000100800 */
[----:B------:R2:W-:Y:S04]  /*22280*/  LDGSTS.E [R175+0x33b00], desc[UR60][R190.64], P0 ;  /* 0x33b00000beaf7fae */ /* 0x0005e8000812187c */
[----:B------:R3:W-:Y:S01]  /*22290*/  STL [R1+0x644], R186 ;  /* 0x000644ba01007387 */ /* 0x0007e20000100800 */
[----:B--2---:R-:W-:-:S02]  /*222a0*/  IMAD.MOV.U32 R190, RZ, RZ, R2 ;  /* 0x000000ffffbe7224 */ /* 0x004fc400078e0002 */
[----:B-1----:R-:W-:Y:S02]  /*222b0*/  IMAD.MOV.U32 R191, RZ, RZ, R186 ;  /* 0x000000ffffbf7224 */ /* 0x002fe400078e00ba */
[----:B---3--:R-:W2:Y:S04]  /*222c0*/  LDL.LU R186, [R1+0x310] ;  /* 0x0003100001ba7983 */ /* 0x008ea80000300800 */
[----:B------:R-:W3:Y:S04]  /*222d0*/  LDL.LU R223, [R1+0x34c] ;  /* 0x00034c0001df7983 */ /* 0x000ee80000300800 */
[----:B------:R-:W4:Y:S04]  /*222e0*/  LDL.LU R2, [R1+0x350] ;  /* 0x0003500001027983 */ /* 0x000f280000300800 */
[----:B------:R1:W-:Y:S04]  /*222f0*/  LDGSTS.E [R175+0x33f00], desc[UR60][R190.64], P0 ;  /* 0x33f00000beaf7fae */ /* 0x0003e8000812187c */
[----:B------:R-:W3:Y:S01]  /*22300*/  LDL.LU R175, [R1+0x30c] ;  /* 0x00030c0001af7983 */ /* 0x000ee20000300800 */
[----:B------:R-:W-:-:S02]  /*22310*/  IADD3 R0, P1, R0, R183, RZ ;  /* 0x000000b700007210 */ /* 0x000fc40007f3e0ff */
[----:B-1----:R-:W-:Y:S02]  /*22320*/  LOP3.LUT R191, R3, 0x70, RZ, 0x3c, !PT ;  /* 0x0000007003bf7812 */ /* 0x002fe400078e3cff */
[----:B------:R-:W-:Y:S01]  /*22330*/  IADD3 R184, P2, R184, R183, RZ ;  /* 0x000000b7b8b87210 */ /* 0x000fe20007f5e0ff */
[--C-:B------:R-:W-:Y:S01]  /*22340*/  IMAD.X R189, R189, 0x1, R182.reuse, P1 ;  /* 0x00000001bdbd7824 */ /* 0x100fe200008e06b6 */
[----:B------:R1:W-:Y:S01]  /*22350*/  STL [R1+0x290], R0 ;  /* 0x0002900001007387 */ /* 0x0003e20000100800 */
[----:B------:R-:W-:Y:S02]  /*22360*/  IMAD.IADD R179, R191, 0x1, R179 ;  /* 0x00000001bfb37824 */ /* 0x000fe400078e02b3 */
[----:B------:R-:W-:Y:S01]  /*22370*/  IMAD.X R185, R185, 0x1, R182, P2 ;  /* 0x00000001b9b97824 */ /* 0x000fe200010e06b6 */
[----:B------:R1:W-:Y:S01]  /*22380*/  STL [R1+0x28c], R189 ;  /* 0x00028cbd01007387 */ /* 0x0003e20000100800 */
[----:B------:R-:W-:Y:S01]  /*22390*/  IMAD.MOV.U32 R190, RZ, RZ, R0 ;  /* 0x000000ffffbe7224 */ /* 0x000fe200078e0000 */
[----:B------:R-:W-:-:S02]  /*223a0*/  MOV R191, R189 ;  /* 0x000000bd00bf7202 */ /* 0x000fc40000000f00 */
[----:B------:R-:W-:Y:S04]  /*223b0*/  STL [R1+0x2d0], R184 ;  /* 0x0002d0b801007387 */ /* 0x000fe80000100800 */
[----:B-1----:R-:W3:Y:S04]  /*223c0*/  LDL.LU R0, [R1+0x390] ;  /* 0x0003900001007983 */ /* 0x002ee80000300800 */
[----:B------:R1:W-:Y:S04]  /*223d0*/  STL [R1+0x2cc], R185 ;  /* 0x0002ccb901007387 */ /* 0x0003e80000100800 */
[----:B------:R1:W-:Y:S04]  /*223e0*/  LDGSTS.E [R179+0x30380], desc[UR60][R190.64], P0 ;  /* 0x30380000beb37fae */ /* 0x0003e8000812187c */
[----:B------:R-:W3:Y:S01]  /*223f0*/  LDL.LU R189, [R1+0x3d0] ;  /* 0x0003d00001bd7983 */ /* 0x000ee20000300800 */
[----:B-1----:R-:W-:-:S02]  /*22400*/  IMAD.MOV.U32 R191, RZ, RZ, R185 ;  /* 0x000000ffffbf7224 */ /* 0x002fc400078e00b9 */
[----:B------:R-:W-:Y:S01]  /*22410*/  IMAD.MOV.U32 R190, RZ, RZ, R184 ;  /* 0x000000ffffbe7224 */ /* 0x000fe200078e00b8 */
[----:B------:R-:W3:Y:S04]  /*22420*/  LDL.LU R185, [R1+0x38c] ;  /* 0x00038c0001b97983 */ /* 0x000ee80000300800 */
[----:B------:R-:W3:Y:S04]  /*22430*/  LDL.LU R184, [R1+0x3cc] ;  /* 0x0003cc0001b87983 */ /* 0x000ee80000300800 */
[----:B------:R1:W-:Y:S01]  /*22440*/  LDGSTS.E [R179+0x30780], desc[UR60][R190.64], P0 ;  /* 0x30780000beb37fae */ /* 0x0003e2000812187c */
[----:B--2---:R-:W-:-:S02]  /*22450*/  IADD3 R186, P1, R186, R183, RZ ;  /* 0x000000b7baba7210 */ /* 0x004fc40007f3e0ff */
[----:B----4-:R-:W-:-:S03]  /*22460*/  IADD3 R2, P2, R2, R183, RZ ;  /* 0x000000b702027210 */ /* 0x010fc60007f5e0ff */
[----:B------:R-:W-:Y:S01]  /*22470*/  STL [R1+0x310], R186 ;  /* 0x000310ba01007387 */ /* 0x000fe20000100800 */
[----:B-1----:R-:W-:Y:S02]  /*22480*/  IMAD.MOV.U32 R190, RZ, RZ, R186 ;  /* 0x000000ffffbe7224 */ /* 0x002fe400078e00ba */
[--C-:B---3--:R-:W-:Y:S02]  /*22490*/  IMAD.X R223, R223, 0x1, R182.reuse, P2 ;  /* 0x00000001dfdf7824 */ /* 0x108fe400010e06b6 */
[----:B------:R-:W-:-:S04]  /*224a0*/  IMAD.X R175, R175, 0x1, R182, P1 ;  /* 0x00000001afaf7824 */ /* 0x000fc800008e06b6 */
[----:B------:R-:W-:Y:S01]  /*224b0*/  IMAD.MOV.U32 R191, RZ, RZ, R175 ;  /* 0x000000ffffbf7224 */ /* 0x000fe200078e00af */
[----:B------:R1:W-:Y:S04]  /*224c0*/  STL [R1+0x30c], R175 ;  /* 0x00030caf01007387 */ /* 0x0003e80000100800 */
[----:B------:R-:W-:Y:S04]  /*224d0*/  STL [R1+0x350], R2 ;  /* 0x0003500201007387 */ /* 0x000fe80000100800 */
[----:B------:R2:W-:Y:S04]  /*224e0*/  LDGSTS.E [R179+0x30b80], desc[UR60][R190.64], P0 ;  /* 0x30b80000beb37fae */ /* 0x0005e8000812187c */
[----:B-1----:R-:W3:Y:S04]  /*224f0*/  LDL.LU R175, [R1+0x410] ;  /* 0x0004100001af7983 */ /* 0x002ee80000300800 */
[----:B------:R1:W-:Y:S04]  /*22500*/  STL [R1+0x34c], R223 ;  /* 0x00034cdf01007387 */ /* 0x0003e80000100800 */
[----:B------:R-:W4:Y:S01]  /*22510*/  LDL.LU R186, [R1+0x450] ;  /* 0x0004500001ba7983 */ /* 0x000f220000300800 */
[----:B--2---:R-:W-:-:S03]  /*22520*/  IMAD.MOV.U32 R191, RZ, RZ, R223 ;  /* 0x000000ffffbf7224 */ /* 0x004fc600078e00df */
[----:B-1----:R-:W2:Y:S01]  /*22530*/  LDL.LU R223, [R1+0x40c] ;  /* 0x00040c0001df7983 */ /* 0x002ea20000300800 */
[----:B------:R-:W-:-:S03]  /*22540*/  IMAD.MOV.U32 R190, RZ, RZ, R2 ;  /* 0x000000ffffbe7224 */ /* 0x000fc600078e0002 */
[----:B------:R-:W2:Y:S01]  /*22550*/  LDL.LU R2, [R1+0x44c] ;  /* 0x00044c0001027983 */ /* 0x000ea20000300800 */
[-C--:B------:R-:W-:Y:S02]  /*22560*/  IADD3 R0, P1, R0, R183.reuse, RZ ;  /* 0x000000b700007210 */ /* 0x080fe40007f3e0ff */
[----:B------:R-:W-:Y:S01]  /*22570*/  IADD3 R189, P2, R189, R183, RZ ;  /* 0x000000b7bdbd7210 */ /* 0x000fe20007f5e0ff */
[----:B------:R1:W-:Y:S02]  /*22580*/  LDGSTS.E [R179+0x30f80], desc[UR60][R190.64], P0 ;  /* 0x30f80000beb37fae */ /* 0x0003e4000812187c */
[--C-:B------:R-:W-:Y:S02]  /*22590*/  IMAD.X R185, R185, 0x1, R182.reuse, P1 ;  /* 0x00000001b9b97824 */ /* 0x100fe400008e06b6 */
[----:B------:R-:W-:Y:S02]  /*225a0*/  IMAD.X R184, R184, 0x1, R182, P2 ;  /* 0x00000001b8b87824 */ /* 0x000fe400010e06b6 */
[----:B-1----:R-:W-:Y:S01]  /*225b0*/  IMAD.MOV.U32 R190, RZ, RZ, R0 ;  /* 0x000000ffffbe7224 */ /* 0x002fe200078e0000 */
[----:B------:R-:W-:Y:S01]  /*225c0*/  MOV R191, R185 ;  /* 0x000000b900bf7202 */ /* 0x000fe20000000f00 */
[----:B------:R1:W-:Y:S04]  /*225d0*/  STL [R1+0x390], R0 ;  /* 0x0003900001007387 */ /* 0x0003e80000100800 */
[----:B------:R1:W-:Y:S04]  /*225e0*/  LDGSTS.E [R179+0x31380], desc[UR60][R190.64], P0 ;  /* 0x31380000beb37fae */ /* 0x0003e8000812187c */
[----:B------:R1:W-:Y:S04]  /*225f0*/  STL [R1+0x38c], R185 ;  /* 0x00038cb901007387 */ /* 0x0003e80000100800 */
[----:B------:R-:W-:Y:S01]  /*22600*/  STL [R1+0x3d0], R189 ;  /* 0x0003d0bd01007387 */ /* 0x000fe20000100800 */
[----:B-1----:R-:W-:-:S03]  /*22610*/  IMAD.MOV.U32 R190, RZ, RZ, R189 ;  /* 0x000000ffffbe7224 */ /* 0x002fc600078e00bd */
[----:B------:R-:W2:Y:S01]  /*22620*/  LDL.LU R0, [R1+0x490] ;  /* 0x0004900001007983 */ /* 0x000ea20000300800 */
[----:B------:R-:W-:-:S03]  /*22630*/  IMAD.MOV.U32 R191, RZ, RZ, R184 ;  /* 0x000000ffffbf7224 */ /* 0x000fc600078e00b8 */
[----:B------:R1:W-:Y:S04]  /*22640*/  STL [R1+0x3cc], R184 ;  /* 0x0003ccb801007387 */ /* 0x0003e80000100800 */
[----:B------:R3:W-:Y:S04]  /*22650*/  LDGSTS.E [R179+0x31780], desc[UR60][R190.64], P0 ;  /* 0x31780000beb37fae */ /* 0x0007e8000812187c */
[----:B------:R-:W2:Y:S04]  /*22660*/  LDL.LU R185, [R1+0x4d0] ;  /* 0x0004d00001b97983 */ /* 0x000ea80000300800 */
[----:B-1----:R-:W5:Y:S04]  /*22670*/  LDL.LU R184, [R1+0xc00] ;  /* 0x000c000001b87983 */ /* 0x002f680000300800 */
[----:B------:R-:W2:Y:S01]  /*22680*/  LDL.LU R189, [R1+0x4cc] ;  /* 0x0004cc0001bd7983 */ /* 0x000ea20000300800 */
[----:B---3--:R-:W-:-:S05]  /*22690*/  IADD3 R175, P1, R175, R183, RZ ;  /* 0x000000b7afaf7210 */ /* 0x008fca0007f3e0ff */
[----:B------:R-:W-:Y:S01]  /*226a0*/  IMAD.MOV.U32 R190, RZ, RZ, R175 ;  /* 0x000000ffffbe7224 */ /* 0x000fe200078e00af */
[----:B----4-:R-:W-:Y:S01]  /*226b0*/  IADD3 R186, P2, R186, R183, RZ ;  /* 0x000000b7baba7210 */ /* 0x010fe20007f5e0ff */
[----:B--2---:R-:W-:-:S04]  /*226c0*/  IMAD.X R223, R223, 0x1, R182, P1 ;  /* 0x00000001dfdf7824 */ /* 0x004fc800008e06b6 */
[----:B------:R-:W-:Y:S02]  /*226d0*/  IMAD.MOV.U32 R191, RZ, RZ, R223 ;  /* 0x000000ffffbf7224 */ /* 0x000fe400078e00df */
[----:B------:R-:W-:Y:S01]  /*226e0*/  IMAD.X R2, R2, 0x1, R182, P2 ;  /* 0x0000000102027824 */ /* 0x000fe200010e06b6 */
[----:B------:R-:W-:Y:S04]  /*226f0*/  STL [R1+0x410], R175 ;  /* 0x000410af01007387 */ /* 0x000fe80000100800 */
[----:B------:R1:W-:Y:S04]  /*22700*/  STL [R1+0x40c], R223 ;  /* 0x00040cdf01007387 */ /* 0x0003e80000100800 */
[----:B------:R2:W-:Y:S04]  /*22710*/  LDGSTS.E [R179+0x31b80], desc[UR60][R190.64], P0 ;  /* 0x31b80000beb37fae */ /* 0x0005e8000812187c */
[----:B------:R-:W-:Y:S04]  /*22720*/  STL [R1+0x450], R186 ;  /* 0x000450ba01007387 */ /* 0x000fe80000100800 */
[----:B-1----:R-:W3:Y:S01]  /*22730*/  LDL.LU R223, [R1+0x510] ;  /* 0x0005100001df7983 */ /* 0x002ee20000300800 */
[----:B--2---:R-:W-:-:S02]  /*22740*/  IMAD.MOV.U32 R190, RZ, RZ, R186 ;  /* 0x000000ffffbe7224 */ /* 0x004fc400078e00ba */
[----:B------:R-:W-:Y:S01]  /*22750*/  IMAD.MOV.U32 R191, RZ, RZ, R2 ;  /* 0x000000ffffbf7224 */ /* 0x000fe200078e0002 */
[----:B------:R1:W-:Y:S04]  /*22760*/  STL [R1+0x44c], R2 ;  /* 0x00044c0201007387 */ /* 0x0003e80000100800 */
[----:B------:R-:W2:Y:S04]  /*22770*/  LDL.LU R175, [R1+0x550] ;  /* 0x0005500001af7983 */ /* 0x000ea80000300800 */
[----:B------:R4:W-:Y:S04]  /*22780*/  LDGSTS.E [R179+0x31f80], desc[UR60][R190.64], P0 ;  /* 0x31f80000beb37fae */ /* 0x0009e8000812187c */
[----:B-1----:R-:W5:Y:S04]  /*22790*/  LDL.LU R2, [R1+0xbfc] ;  /* 0x000bfc0001027983 */ /* 0x002f680000300800 */
[----:B------:R-:W2:Y:S04]  /*227a0*/  LDL.LU R186, [R1+0x54c] ;  /* 0x00054c0001ba7983 */ /* 0x000ea80000300800 */
[----:B------:R-:W3:Y:S01]  /*227b0*/  LDL.LU R191, [R1+0x48c] ;  /* 0x00048c0001bf7983 */ /* 0x000ee20000300800 */
[----:B------:R-:W-:-:S02]  /*227c0*/  IADD3 R0, P1, R0, R183, RZ ;  /* 0x000000b700007210 */ /* 0x000fc40007f3e0ff */
[----:B------:R-:W-:-:S03]  /*227d0*/  IADD3 R185, P2, R185, R183, RZ ;  /* 0x000000b7b9b97210 */ /* 0x000fc60007f5e0ff */
[----:B----4-:R-:W-:Y:S01]  /*227e0*/  IMAD.MOV.U32 R190, RZ, RZ, R0 ;  /* 0x000000ffffbe7224 */ /* 0x010fe200078e0000 */
[----:B------:R1:W-:Y:S01]  /*227f0*/  STL [R1+0x490], R0 ;  /* 0x0004900001007387 */ /* 0x0003e20000100800 */
[--C-:B------:R-:W-:Y:S02]  /*22800*/  IMAD.X R189, R189, 0x1, R182.reuse, P2 ;  /* 0x00000001bdbd7824 */ /* 0x100fe400010e06b6 */
[----:B---3--:R-:W-:-:S05]  /*22810*/  IMAD.X R191, R191, 0x1, R182, P1 ;  /* 0x00000001bfbf7824 */ /* 0x008fca00008e06b6 */
[----:B------:R3:W-:Y:S04]  /*22820*/  STL [R1+0x48c], R191 ;  /* 0x00048cbf01007387 */ /* 0x0007e80000100800 */
[----:B------:R4:W-:Y:S04]  /*22830*/  LDGSTS.E [R179+0x32380], desc[UR60][R190.64], P0 ;  /* 0x32380000beb37fae */ /* 0x0009e8000812187c */
[----:B------:R2:W-:Y:S04]  /*22840*/  STL [R1+0x4d0], R185 ;  /* 0x0004d0b901007387 */ /* 0x0005e80000100800 */
[----:B-1----:R-:W2:Y:S01]  /*22850*/  LDL.LU R0, [R1+0x5d0] ;  /* 0x0005d00001007983 */ /* 0x002ea20000300800 */
[----:B----4-:R-:W-:Y:S01]  /*22860*/  MOV R190, R185 ;  /* 0x000000b900be7202 */ /* 0x010fe20000000f00 */
[----:B---3--:R-:W-:-:S02]  /*22870*/  IMAD.MOV.U32 R191, RZ, RZ, R189 ;  /* 0x000000ffffbf7224 */ /* 0x008fc400078e00bd */
[----:B------:R1:W-:Y:S04]  /*22880*/  STL [R1+0x4cc], R189 ;  /* 0x0004ccbd01007387 */ /* 0x0003e80000100800 */
[----:B--2---:R-:W2:Y:S04]  /*22890*/  LDL.LU R185, [R1+0x5cc] ;  /* 0x0005cc0001b97983 */ /* 0x004ea80000300800 */
[----:B------:R3:W-:Y:S04]  /*228a0*/  LDGSTS.E [R179+0x32780], desc[UR60][R190.64], P0 ;  /* 0x32780000beb37fae */ /* 0x0007e8000812187c */
[----:B-1----:R-:W4:Y:S04]  /*228b0*/  LDL.LU R189, [R1+0x650] ;  /* 0x0006500001bd7983 */ /* 0x002f280000300800 */
[----:B------:R-:W2:Y:S01]  /*228c0*/  LDL.LU R191, [R1+0x50c] ;  /* 0x00050c0001bf7983 */ /* 0x000ea20000300800 */
[----:B------:R-:W-:-:S02]  /*228d0*/  IADD3 R223, P1, R223, R183, RZ ;  /* 0x000000b7dfdf7210 */ /* 0x000fc40007f3e0ff */
[----:B------:R-:W-:-:S03]  /*228e0*/  IADD3 R175, P2, R175, R183, RZ ;  /* 0x000000b7afaf7210 */ /* 0x000fc60007f5e0ff */
[----:B---3--:R-:W-:Y:S02]  /*228f0*/  IMAD.MOV.U32 R190, RZ, RZ, R223 ;  /* 0x000000ffffbe7224 */ /* 0x008fe400078e00df */
[--C-:B------:R-:W-:Y:S01]  /*22900*/  IMAD.X R186, R186, 0x1, R182.reuse, P2 ;  /* 0x00000001baba7824 */ /* 0x100fe200010e06b6 */
[----:B------:R1:W-:Y:S01]  /*22910*/  STL [R1+0x510], R223 ;  /* 0x000510df01007387 */ /* 0x0003e20000100800 */
[----:B--2---:R-:W-:-:S05]  /*22920*/  IMAD.X R191, R191, 0x1, R182, P1 ;  /* 0x00000001bfbf7824 */ /* 0x004fca00008e06b6 */
[----:B------:R2:W-:Y:S04]  /*22930*/  STL [R1+0x50c], R191 ;  /* 0x00050cbf01007387 */ /* 0x0005e80000100800 */
[----:B------:R3:W-:Y:S04]  /*22940*/  LDGSTS.E [R179+0x32b80], desc[UR60][R190.64], P0 ;  /* 0x32b80000beb37fae */ /* 0x0007e8000812187c */
[----:B------:R-:W-:Y:S04]  /*22950*/  STL [R1+0x550], R175 ;  /* 0x000550af01007387 */ /* 0x000fe80000100800 */
[----:B-1----:R-:W4:Y:S01]  /*22960*/  LDL.LU R223, [R1+0x64c] ;  /* 0x00064c0001df7983 */ /* 0x002f220000300800 */
[----:B---3--:R-:W-:-:S02]  /*22970*/  IMAD.MOV.U32 R190, RZ, RZ, R175 ;  /* 0x000000ffffbe7224 */ /* 0x008fc400078e00af */
[----:B--2---:R-:W-:Y:S01]  /*22980*/  IMAD.MOV.U32 R191, RZ, RZ, R186 ;  /* 0x000000ffffbf7224 */ /* 0x004fe200078e00ba */
[----:B------:R1:W-:Y:S04]  /*22990*/  STL [R1+0x54c], R186 ;  /* 0x00054cba01007387 */ /* 0x0003e80000100800 */
[----:B------:R2:W-:Y:S04]  /*229a0*/  LDGSTS.E [R179+0x32f80], desc[UR60][R190.64], P0 ;  /* 0x32f80000beb37fae */ /* 0x0005e8000812187c */
[----:B-1----:R-:W3:Y:S04]  /*229b0*/  LDL.LU R186, [R1+0xbf8] ;  /* 0x000bf80001ba7983 */ /* 0x002ee80000300800 */
[----:B------:R-:W3:Y:S04]  /*229c0*/  LDL R175, [R1+0x654] ;  /* 0x0006540001af7983 */ /* 0x000ee80000100800 */
[----:B------:R-:W4:Y:S04]  /*229d0*/  LDL.LU R190, [R1+0x58c] ;  /* 0x00058c0001be7983 */ /* 0x000f280000300800 */
[----:B------:R-:W2:Y:S01]  /*229e0*/  LDL.LU R191, [R1+0x590] ;  /* 0x0005900001bf7983 */ /* 0x000ea20000300800 */
[----:B------:R-:W-:-:S05]  /*229f0*/  IADD3 R0, P2, R0, R183, RZ ;  /* 0x000000b700007210 */ /* 0x000fca0007f5e0ff */
[----:B------:R-:W-:Y:S01]  /*22a00*/  IMAD.X R185, R185, 0x1, R182, P2 ;  /* 0x00000001b9b97824 */ /* 0x000fe200010e06b6 */
[----:B--2---:R-:W-:-:S05]  /*22a10*/  IADD3 R191, P1, R191, R183, RZ ;  /* 0x000000b7bfbf7210 */ /* 0x004fca0007f3e0ff */
[----:B----4-:R-:W-:Y:S01]  /*22a20*/  IMAD.X R190, R190, 0x1, R182, P1 ;  /* 0x00000001bebe7824 */ /* 0x010fe200008e06b6 */
[----:B------:R1:W-:Y:S04]  /*22a30*/  STL [R1+0x590], R191 ;  /* 0x000590bf01007387 */ /* 0x0003e80000100800 */
[----:B------:R2:W-:Y:S01]  /*22a40*/  STL [R1+0x58c], R190 ;  /* 0x00058cbe01007387 */ /* 0x0005e20000100800 */
[----:B-1----:R-:W-:-:S04]  /*22a50*/  LOP3.LUT R191, R191, R190, RZ, 0x3c, !PT ;  /* 0x000000bebfbf7212 */ /* 0x002fc800078e3cff */
[----:B--2---:R-:W-:-:S04]  /*22a60*/  LOP3.LUT R190, R191, R190, RZ, 0x3c, !PT ;  /* 0x000000bebfbe7212 */ /* 0x004fc800078e3cff */
[----:B------:R-:W-:Y:S01]  /*22a70*/  LOP3.LUT R191, R191, R190, RZ, 0x3c, !PT ;  /* 0x000000bebfbf7212 */ /* 0x000fe200078e3cff */
[----:B------:R-:W-:Y:S04]  /*22a80*/  STL [R1+0x5d0], R0 ;  /* 0x0005d00001007387 */ /* 0x000fe80000100800 */
[----:B------:R1:W-:Y:S04]  /*22a90*/  LDGSTS.E [R179+0x33380], desc[UR60][R190.64], P0 ;  /* 0x33380000beb37fae */ /* 0x0003e8000812187c */
[----:B------:R2:W-:Y:S01]  /*22aa0*/  STL [R1+0x5cc], R185 ;  /* 0x0005ccb901007387 */ /* 0x0005e20000100800 */
[----:B-1----:R-:W-:-:S02]  /*22ab0*/  IMAD.MOV.U32 R190, RZ, RZ, R0 ;  /* 0x000000ffffbe7224 */ /* 0x002fc400078e0000 */
[----:B------:R-:W-:Y:S02]  /*22ac0*/  IMAD.MOV.U32 R191, RZ, RZ, R185 ;  /* 0x000000ffffbf7224 */ /* 0x000fe400078e00b9 */
[----:B--2---:R-:W5:Y:S04]  /*22ad0*/  LDL.LU R185, [R1+0xbf4] ;  /* 0x000bf40001b97983 */ /* 0x004f680000300800 */
[----:B------:R-:W5:Y:S04]  /*22ae0*/  LDL.LU R0, [R1+0xbf0] ;  /* 0x000bf00001007983 */ /* 0x000f680000300800 */
[----:B------:R1:W-:Y:S04]  /*22af0*/  LDGSTS.E [R179+0x33780], desc[UR60][R190.64], P0 ;  /* 0x33780000beb37fae */ /* 0x0003e8000812187c */
[----:B------:R-:W2:Y:S04]  /*22b00*/  LDL.LU R190, [R1+0x60c] ;  /* 0x00060c0001be7983 */ /* 0x000ea80000300800 */
[----:B------:R-:W1:Y:S01]  /*22b10*/  LDL.LU R191, [R1+0x610] ;  /* 0x0006100001bf7983 */ /* 0x000e620000300800 */
[----:B------:R-:W-:-:S04]  /*22b20*/  IADD3 R189, P2, R189, R183, RZ ;  /* 0x000000b7bdbd7210 */ /* 0x000fc80007f5e0ff */
[----:B------:R-:W-:Y:S01]  /*22b30*/  IADD3.X R223, R223, R182, RZ, P2, !PT ;  /* 0x000000b6dfdf7210 */ /* 0x000fe200017fe4ff */
[----:B---3--:R-:W-:Y:S01]  /*22b40*/  VIADD R186, R186, 0x1 ;  /* 0x00000001baba7836 */ /* 0x008fe20000000000 */
[----:B-1----:R-:W-:-:S05]  /*22b50*/  IADD3 R191, P1, R191, R183, RZ ;  /* 0x000000b7bfbf7210 */ /* 0x002fca0007f3e0ff */
[----:B--2---:R-:W-:Y:S01]  /*22b60*/  IMAD.X R190, R190, 0x1, R182, P1 ;  /* 0x00000001bebe7824 */ /* 0x004fe200008e06b6 */
[----:B------:R1:W-:Y:S04]  /*22b70*/  STL [R1+0x610], R191 ;  /* 0x000610bf01007387 */ /* 0x0003e80000100800 */
[----:B------:R2:W-:Y:S01]  /*22b80*/  STL [R1+0x60c], R190 ;  /* 0x00060cbe01007387 */ /* 0x0005e20000100800 */
[----:B-1----:R-:W-:-:S04]  /*22b90*/  LOP3.LUT R191, R191, R190, RZ, 0x3c, !PT ;  /* 0x000000bebfbf7212 */ /* 0x002fc800078e3cff */
[----:B--2---:R-:W-:-:S04]  /*22ba0*/  LOP3.LUT R190, R191, R190, RZ, 0x3c, !PT ;  /* 0x000000bebfbe7212 */ /* 0x004fc800078e3cff */
[----:B------:R-:W-:Y:S01]  /*22bb0*/  LOP3.LUT R191, R191, R190, RZ, 0x3c, !PT ;  /* 0x000000bebfbf7212 */ /* 0x000fe200078e3cff */
[----:B------:R1:W-:Y:S04]  /*22bc0*/  STL [R1+0x650], R189 ;  /* 0x000650bd01007387 */ /* 0x0003e80000100800 */
[----:B------:R2:W-:Y:S04]  /*22bd0*/  LDGSTS.E [R179+0x33b80], desc[UR60][R190.64], P0 ;  /* 0x33b80000beb37fae */ /* 0x0005e8000812187c */
[----:B------:R1:W-:Y:S01]  /*22be0*/  STL [R1+0x64c], R223 ;  /* 0x00064cdf01007387 */ /* 0x0003e20000100800 */
[----:B--2---:R-:W-:-:S02]  /*22bf0*/  IMAD.MOV.U32 R190, RZ, RZ, R189 ;  /* 0x000000ffffbe7224 */ /* 0x004fc400078e00bd */
[----:B------:R-:W-:-:S05]  /*22c00*/  IMAD.MOV.U32 R191, RZ, RZ, R223 ;  /* 0x000000ffffbf7224 */ /* 0x000fca00078e00df */
[----:B------:R1:W-:Y:S01]  /*22c10*/  LDGSTS.E [R179+0x33f80], desc[UR60][R190.64], P0 ;  /* 0x33f80000beb37fae */ /* 0x0003e2000812187c */
[----:B------:R-:W-:-:S03]  /*22c20*/  ISETP.NE.U32.AND P0, PT, R186, R175, PT ;  /* 0x000000afba00720c */ /* 0x000fc60003f05070 */
[----:B------:R-:W0:Y:S10]  /*22c30*/  LDGDEPBAR ;  /* 0x00000000000079af */ /* 0x000e340000000000 */
[----:B-1----:R-:W-:Y:S05]  /*22c40*/  @P0 BRA `(.L_x_1) ;  /* 0xffffff5000c80947 */ /* 0x002fea000383ffff */
.L_x_0:
[----:B-----5:R-:W1:Y:S01]  /*22c50*/  S2R R3, SR_TID.X ;  /* 0x0000000000037919 */ /* 0x020e620000002100 */
[----:B------:R-:W-:Y:S02]  /*22c60*/  WARPGROUP.DEPBAR.LE gsb0, 0x0 ;  /* 0x00008000000079c5 */ /* 0x000fe40000010000 */
[----:B------:R-:W-:-:S04]  /*22c70*/  DEPBAR.LE SB0, 0x0 ;  /* 0x000080000000791a */ /* 0x000fc80000000000 */
[----:B------:R-:W2:Y:S01]  /*22c80*/  S2R R186, SR_TID.X ;  /* 0x0000000000ba7919 */ /* 0x000ea20000002100 */
[----:B------:R-:W-:Y:S01]  /*22c90*/  IMAD.MOV.U32 R7, RZ, RZ, R26 ;  /* 0x000000ffff077224 */ /* 0x000fe200078e001a */
[----:B------:R-:W-:Y:S01]  /*22ca0*/  ULDC UR5, c[0x0][0x244] ;  /* 0x0000910000057ab9 */ /* 0x000fe20000000800 */
[----:B------:R-:W-:Y:S01]  /*22cb0*/  ULDC UR4, c[0x0][0x248] ;  /* 0x0000920000047ab9 */ /* 0x000fe20000000800 */
[----:B------:R-:W3:Y:S01]  /*22cc0*/  LDL.LU R185, [R1+0x658] ;  /* 0x0006580001b97983 */ /* 0x000ee20000300800 */
[----:B------:R-:W-:Y:S01]  /*22cd0*/  ULDC.64 UR6, c[0x0][0x220] ;  /* 0x0000880000067ab9 */ /* 0x000fe20000000a00 */
[C---:B-1----:R-:W-:Y:S02]  /*22ce0*/  IMAD.SHL.U32 R5, R3.reuse, 0x10, RZ ;  /* 0x0000001003057824 */ /* 0x042fe400078e00ff */
[C---:B------:R-:W-:Y:S01]  /*22cf0*/  IMAD.SHL.U32 R4, R3.reuse, 0x40, RZ ;  /* 0x0000004003047824 */ /* 0x040fe200078e00ff */
[----:B------:R-:W-:Y:S02]  /*22d00*/  LOP3.LUT R6, R3, 0x60, RZ, 0xc0, !PT ;  /* 0x0000006003067812 */ /* 0x000fe400078ec0ff */
[----:B--2---:R-:W-:Y:S01]  /*22d10*/  LOP3.LUT R186, R186, 0x7f, RZ, 0xc0, !PT ;  /* 0x0000007fbaba7812 */ /* 0x004fe200078ec0ff */
[----:B------:R-:W-:Y:S01]  /*22d20*/  IMAD.MOV.U32 R9, RZ, RZ, R91 ;  /* 0x000000ffff097224 */ /* 0x000fe200078e005b */
[----:B------:R-:W-:Y:S01]  /*22d30*/  LOP3.LUT R5, R5, 0xf0, RZ, 0xc0, !PT ;  /* 0x000000f005057812 */ /* 0x000fe200078ec0ff */
[----:B------:R-:W-:Y:S01]  /*22d40*/  IMAD.MOV.U32 R10, RZ, RZ, R25 ;  /* 0x000000ffff0a7224 */ /* 0x000fe200078e0019 */
[----:B------:R-:W-:Y:S01]  /*22d50*/  LOP3.LUT R4, R4, 0x400, RZ, 0xc0, !PT ;  /* 0x0000040004047812 */ /* 0x000fe200078ec0ff */
[----:B------:R-:W-:Y:S01]  /*22d60*/  IMAD.MOV.U32 R11, RZ, RZ, R27 ;  /* 0x000000ffff0b7224 */ /* 0x000fe200078e001b */
[----:B------:R-:W-:Y:S01]  /*22d70*/  MOV R8, R89 ;  /* 0x0000005900087202 */ /* 0x000fe20000000f00 */
[----:B------:R-:W-:Y:S01]  /*22d80*/  IMAD.MOV.U32 R12, RZ, RZ, R92 ;  /* 0x000000ffff0c7224 */ /* 0x000fe200078e005c */
[----:B------:R-:W-:Y:S01]  /*22d90*/  IADD3 R3, R4, R2, R5 ;  /* 0x0000000204037210 */ /* 0x000fe20007ffe005 */
[----:B------:R-:W-:Y:S01]  /*22da0*/  IMAD.MOV.U32 R4, RZ, RZ, R88 ;  /* 0x000000ffff047224 */ /* 0x000fe200078e0058 */
[----:B------:R-:W-:Y:S01]  /*22db0*/  MOV R20, R96 ;  /* 0x0000006000147202 */ /* 0x000fe20000000f00 */
[----:B------:R-:W-:Y:S01]  /*22dc0*/  IMAD.MOV.U32 R5, RZ, RZ, R90 ;  /* 0x000000ffff057224 */ /* 0x000fe200078e005a */
[----:B------:R-:W2:Y:S01]  /*22dd0*/  LDL.LU R223, [R1+0xa64] ;  /* 0x000a640001df7983 */ /* 0x000ea20000300800 */
[----:B------:R-:W-:Y:S01]  /*22de0*/  IMAD R3, R6, 0x8, R3 ;  /* 0x0000000806037824 */ /* 0x000fe200078e0203 */
[----:B------:R-:W-:Y:S01]  /*22df0*/  BAR.SYNC.DEFER_BLOCKING 0x0 ;  /* 0x0000000000007b1d */ /* 0x000fe20000010000 */
[----:B------:R-:W-:-:S02]  /*22e00*/  IMAD.MOV.U32 R6, RZ, RZ, R24 ;  /* 0x000000ffff067224 */ /* 0x000fc400078e0018 */
[----:B------:R-:W-:Y:S02]  /*22e10*/  IMAD R2, R186, 0x10, R2 ;  /* 0x00000010ba027824 */ /* 0x000fe400078e0202 */
        /* <DEDUP_REMOVED lines=9> */
[----:B------:R-:W-:Y:S01]  /*22eb0*/  IMAD.MOV.U32 R23, RZ, RZ, R34 ;  /* 0x000000ffff177224 */ /* 0x000fe200078e0022 */
[----:B------:R-:W-:Y:S01]  /*22ec0*/  STSM.16.M88.4 [R3], R4 ;  /* 0x0000000403007844 */ /* 0x000fe20000000200 */
[----:B------:R-:W-:Y:S01]  /*22ed0*/  BAR.SYNC.DEFER_BLOCKING 0x0 ;  /* 0x0000000000007b1d */ /* 0x000fe20000010000 */
[----:B------:R-:W-:-:S02]  /*22ee0*/  IMAD.MOV.U32 R25, RZ, RZ, R99 ;  /* 0x000000ffff197224 */ /* 0x000fc400078e0063 */
[----:B------:R-:W-:Y:S02]  /*22ef0*/  IMAD.MOV.U32 R26, RZ, RZ, R33 ;  /* 0x000000ffff1a7224 */ /* 0x000fe400078e0021 */
[----:B------:R-:W-:Y:S02]  /*22f00*/  IMAD.MOV.U32 R27, RZ, RZ, R35 ;  /* 0x000000ffff1b7224 */ /* 0x000fe400078e0023 */
[----:B------:R-:W-:Y:S02]  /*22f10*/  IMAD.MOV.U32 R88, RZ, RZ, R105 ;  /* 0x000000ffff587224 */ /* 0x000fe400078e0069 */
[----:B------:R-:W-:Y:S02]  /*22f20*/  IMAD.MOV.U32 R89, RZ, RZ, R107 ;  /* 0x000000ffff597224 */ /* 0x000fe400078e006b */
[----:B------:R-:W-:Y:S02]  /*22f30*/  IMAD.MOV.U32 R91, RZ, RZ, R43 ;  /* 0x000000ffff5b7224 */ /* 0x000fe400078e002b */
[----:B------:R-:W-:Y:S01]  /*22f40*/  IMAD.MOV.U32 R92, RZ, RZ, R109 ;  /* 0x000000ffff5c7224 */ /* 0x000fe200078e006d */
[----:B------:R-:W-:Y:S01]  /*22f50*/  MOV R96, R113 ;  /* 0x0000007100607202 */ /* 0x000fe20000000f00 */
[----:B------:R-:W-:Y:S01]  /*22f60*/  IMAD.MOV.U32 R90, RZ, RZ, R41 ;  /* 0x000000ffff5a7224 */ /* 0x000fe200078e0029 */
[----:B------:R-:W4:Y:S04]  /*22f70*/  LDL.LU R191, [R1+0xa60] ;  /* 0x000a600001bf7983 */ /* 0x000f280000300800 */
[----:B------:R-:W1:Y:S01]  /*22f80*/  LDS.128 R4, [R2] ;  /* 0x0000000002047984 */ /* 0x000e620000000c00 */
[----:B------:R-:W-:Y:S01]  /*22f90*/  BAR.SYNC.DEFER_BLOCKING 0x0 ;  /* 0x0000000000007b1d */ /* 0x000fe20000010000 */
[----:B------:R-:W-:-:S02]  /*22fa0*/  IMAD.MOV.U32 R24, RZ, RZ, R97 ;  /* 0x000000ffff187224 */ /* 0x000fc400078e0061 */
[----:B------:R-:W-:Y:S02]  /*22fb0*/  IMAD.MOV.U32 R28, RZ, RZ, R100 ;  /* 0x000000ffff1c7224 */ /* 0x000fe400078e0064 */
[----:B------:R-:W-:Y:S02]  /*22fc0*/  IMAD.MOV.U32 R29, RZ, RZ, R102 ;  /* 0x000000ffff1d7224 */ /* 0x000fe400078e0066 */
[----:B------:R-:W-:Y:S02]  /*22fd0*/  IMAD.MOV.U32 R30, RZ, RZ, R36 ;  /* 0x000000ffff1e7224 */ /* 0x000fe400078e0024 */
[----:B------:R-:W-:Y:S01]  /*22fe0*/  IMAD.MOV.U32 R31, RZ, RZ, R38 ;  /* 0x000000ffff1f7224 */ /* 0x000fe200078e0026 */
[----:B------:R-:W-:Y:S01]  /*22ff0*/  MOV R32, R101 ;  /* 0x0000006500207202 */ /* 0x000fe20000000f00 */
[----:B------:R-:W-:Y:S01]  /*23000*/  IMAD.MOV.U32 R33, RZ, RZ, R103 ;  /* 0x000000ffff217224 */ /* 0x000fe200078e0067 */
[----:B------:R-:W4:Y:S04]  /*23010*/  LDL.LU R190, [R1+0xa5c] ;  /* 0x000a5c0001be7983 */ /* 0x000f280000300800 */
[----:B------:R-:W-:Y:S01]  /*23020*/  STSM.16.M88.4 [R3], R8 ;  /* 0x0000000803007844 */ /* 0x000fe20000000200 */
[----:B------:R-:W-:Y:S01]  /*23030*/  BAR.SYNC.DEFER_BLOCKING 0x0 ;  /* 0x0000000000007b1d */ /* 0x000fe20000010000 */
[----:B------:R-:W-:-:S02]  /*23040*/  IMAD.MOV.U32 R34, RZ, RZ, R37 ;  /* 0x000000ffff227224 */ /* 0x000fc400078e0025 */
[----:B------:R-:W-:Y:S02]  /*23050*/  IMAD.MOV.U32 R35, RZ, RZ, R39 ;  /* 0x000000ffff237224 */ /* 0x000fe400078e0027 */
[----:B------:R-:W-:Y:S02]  /*23060*/  IMAD.MOV.U32 R36, RZ, RZ, R104 ;  /* 0x000000ffff247224 */ /* 0x000fe400078e0068 */
        /* <DEDUP_REMOVED lines=11> */
[----:B------:R-:W3:Y:S04]  /*23120*/  LDL.LU R179, [R1+0x9f0] ;  /* 0x0009f00001b37983 */ /* 0x000ee80000300800 */
        /* <DEDUP_REMOVED lines=14> */
[----:B------:R-:W1:Y:S01]  /*23210*/  LDS.128 R12, [R2] ;  /* 0x00000000020c7984 */ /* 0x000e620000000c00 */
[----:B------:R-:W-:Y:S01]  /*23220*/  BAR.SYNC.DEFER_BLOCKING 0x0 ;  /* 0x0000000000007b1d */ /* 0x000fe20000010000 */
[----:B------:R-:W-:-:S02]  /*23230*/  IMAD.MOV.U32 R105, RZ, RZ, R123 ;  /* 0x000000ffff697224 */ /* 0x000fc400078e007b */
[----:B------:R-:W-:Y:S01]  /*23240*/  IMAD.MOV.U32 R110, RZ, RZ, R61 ;  /* 0x000000ffff6e7224 */ /* 0x000fe200078e003d */
[----:B------:R-:W-:Y:S01]  /*23250*/  MOV R108, R125 ;  /* 0x0000007d006c7202 */ /* 0x000fe20000000f00 */
[----:B------:R-:W-:Y:S02]  /*23260*/  IMAD.MOV.U32 R109, RZ, RZ, R127 ;  /* 0x000000ffff6d7224 */ /* 0x000fe400078e007f */
[----:B------:R-:W-:Y:S01]  /*23270*/  IMAD.MOV.U32 R113, RZ, RZ, R131 ;  /* 0x000000ffff717224 */ /* 0x000fe200078e0083 */
[----:B------:R-:W2:Y:S01]  /*23280*/  LDL.LU R175, [R1+0x65c] ;  /* 0x00065c0001af7983 */ /* 0x000ea20000300800 */
[----:B------:R-:W-:Y:S02]  /*23290*/  IMAD.MOV.U32 R111, RZ, RZ, R63 ;  /* 0x000000ffff6f7224 */ /* 0x000fe400078e003f */
[----:B------:R-:W-:Y:S01]  /*232a0*/  IMAD.MOV.U32 R115, RZ, RZ, R67 ;  /* 0x000000ffff737224 */ /* 0x000fe200078e0043 */
[----:B------:R-:W4:Y:S01]  /*232b0*/  LDL.LU R157, [R1+0xaf0] ;  /* 0x000af000019d7983 */ /* 0x000f220000300800 */
[----:B------:R-:W-:-:S02]  /*232c0*/  IMAD.MOV.U32 R119, RZ, RZ, R71 ;  /* 0x000000ffff777224 */ /* 0x000fc400078e0047 */
[----:B------:R-:W-:Y:S01]  /*232d0*/  IMAD.MOV.U32 R117, RZ, RZ, R135 ;  /* 0x000000ffff757224 */ /* 0x000fe200078e0087 */
[----:B------:R-:W4:Y:S01]  /*232e0*/  LDL.LU R156, [R1+0xaf8] ;  /* 0x000af800019c7983 */ /* 0x000f220000300800 */
[----:B------:R-:W-:Y:S02]  /*232f0*/  IMAD.MOV.U32 R123, RZ, RZ, R75 ;  /* 0x000000ffff7b7224 */ /* 0x000fe400078e004b */
[----:B------:R-:W-:Y:S01]  /*23300*/  IMAD.MOV.U32 R121, RZ, RZ, R139 ;  /* 0x000000ffff797224 */ /* 0x000fe200078e008b */
[----:B------:R-:W4:Y:S01]  /*23310*/  LDL.LU R152, [R1+0xb00] ;  /* 0x000b000001987983 */ /* 0x000f220000300800 */
[----:B------:R-:W-:Y:S02]  /*23320*/  IMAD.MOV.U32 R127, RZ, RZ, R79 ;  /* 0x000000ffff7f7224 */ /* 0x000fe400078e004f */
[----:B------:R-:W-:Y:S01]  /*23330*/  IMAD.MOV.U32 R125, RZ, RZ, R143 ;  /* 0x000000ffff7d7224 */ /* 0x000fe200078e008f */
[----:B------:R-:W-:Y:S01]  /*23340*/  STSM.16.M88.4 [R3], R16 ;  /* 0x0000001003007844 */ /* 0x000fe20000000200 */
[----:B------:R-:W-:Y:S01]  /*23350*/  IMAD.MOV.U32 R131, RZ, RZ, R83 ;  /* 0x000000ffff837224 */ /* 0x000fe200078e0053 */
[----:B------:R-:W-:Y:S01]  /*23360*/  BAR.SYNC.DEFER_BLOCKING 0x0 ;  /* 0x0000000000007b1d */ /* 0x000fe20000010000 */
[----:B------:R-:W-:-:S05]  /*23370*/  IMAD.MOV.U32 R135, RZ, RZ, R87 ;  /* 0x000000ffff877224 */ /* 0x000fca00078e0057 */
[----:B------:R-:W4:Y:S04]  /*23380*/  LDL.LU R155, [R1+0xb04] ;  /* 0x000b0400019b7983 */ /* 0x000f280000300800 */
[----:B------:R-:W4:Y:S04]  /*23390*/  LDL.LU R154, [R1+0xb08] ;  /* 0x000b0800019a7983 */ /* 0x000f280000300800 */
[----:B------:R-:W4:Y:S04]  /*233a0*/  LDL.LU R153, [R1+0xb10] ;  /* 0x000b100001997983 */ /* 0x000f280000300800 */
[----:B------:R-:W1:Y:S01]  /*233b0*/  LDS.128 R16, [R2] ;  /* 0x0000000002107984 */ /* 0x000e620000000c00 */
[----:B------:R-:W-:Y:S06]  /*233c0*/  BAR.SYNC.DEFER_BLOCKING 0x0 ;  /* 0x0000000000007b1d */ /* 0x000fec0000010000 */
[----:B------:R-:W-:Y:S02]  /*233d0*/  STSM.16.M88.4 [R3], R20 ;  /* 0x0000001403007844 */ /* 0x000fe40000000200 */
[----:B------:R-:W-:Y:S06]  /*233e0*/  BAR.SYNC.DEFER_BLOCKING 0x0 ;  /* 0x0000000000007b1d */ /* 0x000fec0000010000 */
[----:B------:R-:W1:Y:S02]  /*233f0*/  LDS.128 R20, [R2] ;  /* 0x0000000002147984 */ /* 0x000e640000000c00 */
        /* <DEDUP_REMOVED lines=10> */
[----:B------:R-:W-:Y:S01]  /*234a0*/  BAR.SYNC.DEFER_BLOCKING 0x0 ;  /* 0x0000000000007b1d */ /* 0x000fe20000010000 */
[----:B---3--:R-:W-:-:S05]  /*234b0*/  ISETP.GE.AND P0, PT, R179, R185, PT ;  /* 0x000000b9b300720c */ /* 0x008fca0003f06270 */
[----:B------:R-:W3:Y:S02]  /*234c0*/  LDS.128 R32, [R2] ;  /* 0x0000000002207984 */ /* 0x000ee40000000c00 */
[----:B------:R-:W-:Y:S06]  /*234d0*/  BAR.SYNC.DEFER_BLOCKING 0x0 ;  /* 0x0000000000007b1d */ /* 0x000fec0000010000 */
[----:B------:R-:W-:Y:S02]  /*234e0*/  STSM.16.M88.4 [R3], R36 ;  /* 0x0000002403007844 */ /* 0x000fe40000000200 */
[----:B------:R-:W-:Y:S01]  /*234f0*/  BAR.SYNC.DEFER_BLOCKING 0x0 ;  /* 0x0000000000007b1d */ /* 0x000fe20000010000 */
[----:B--2---:R-:W-:-:S02]  /*23500*/  ISETP.LT.AND P2, PT, R0, R175, !P0 ;  /* 0x000000af0000720c */ /* 0x004fc40004741270 */
[-C--:B------:R-:W-:Y:S02]  /*23510*/  ISETP.LT.AND P1, PT, R223, R175.reuse, !P0 ;  /* 0x000000afdf00720c */ /* 0x080fe40004721270 */
[-C--:B----4-:R-:W-:Y:S02]  /*23520*/  ISETP.LT.AND P5, PT, R191, R175.reuse, !P0 ;  /* 0x000000afbf00720c */ /* 0x090fe400047a1270 */
[-C--:B------:R-:W-:Y:S02]  /*23530*/  ISETP.LT.AND P4, PT, R190, R175.reuse, !P0 ;  /* 0x000000afbe00720c */ /* 0x080fe40004781270 */
[----:B------:R-:W-:Y:S01]  /*23540*/  ISETP.LT.AND P3, PT, R189, R175, !P0 ;  /* 0x000000afbd00720c */ /* 0x000fe20004761270 */
[----:B------:R-:W2:Y:S01]  /*23550*/  LDS.128 R36, [R2] ;  /* 0x0000000002247984 */ /* 0x000ea20000000c00 */
[----:B------:R-:W-:Y:S06]  /*23560*/  BAR.SYNC.DEFER_BLOCKING 0x0 ;  /* 0x0000000000007b1d */ /* 0x000fec0000010000 */
[----:B------:R4:W-:Y:S02]  /*23570*/  STSM.16.M88.4 [R3], R88 ;  /* 0x0000005803007844 */ /* 0x0009e40000000200 */
[----:B------:R-:W-:Y:S01]  /*23580*/  BAR.SYNC.DEFER_BLOCKING 0x0 ;  /* 0x0000000000007b1d */ /* 0x000fe20000010000 */
[----:B----4-:R-:W-:-:S02]  /*23590*/  IMAD.MOV.U32 R90, RZ, RZ, R48 ;  /* 0x000000ffff5a7224 */ /* 0x010fc400078e0030 */
[----:B------:R-:W-:Y:S02]  /*235a0*/  IMAD.MOV.U32 R91, RZ, RZ, R50 ;  /* 0x000000ffff5b7224 */ /* 0x000fe400078e0032 */
[----:B------:R-:W-:Y:S02]  /*235b0*/  IMAD.MOV.U32 R88, RZ, RZ, R112 ;  /* 0x000000ffff587224 */ /* 0x000fe400078e0070 */
[----:B------:R-:W-:Y:S02]  /*235c0*/  IMAD.MOV.U32 R89, RZ, RZ, R114 ;  /* 0x000000ffff597224 */ /* 0x000fe400078e0072 */
[----:B------:R-:W-:Y:S02]  /*235d0*/  IMAD.MOV.U32 R114, RZ, RZ, R65 ;  /* 0x000000ffff727224 */ /* 0x000fe400078e0041 */
[----:B------:R-:W-:Y:S01]  /*235e0*/  IMAD.MOV.U32 R112, RZ, RZ, R129 ;  /* 0x000000ffff707224 */ /* 0x000fe200078e0081 */
[----:B------:R-:W4:Y:S01]  /*235f0*/  LDS.128 R44, [R2] ;  /* 0x00000000022c7984 */ /* 0x000f220000000c00 */
[----:B------:R-:W-:Y:S01]  /*23600*/  IMAD.MOV.U32 R129, RZ, RZ, R147 ;  /* 0x000000ffff817224 */ /* 0x000fe200078e0093 */
[----:B------:R-:W-:Y:S06]  /*23610*/  BAR.SYNC.DEFER_BLOCKING 0x0 ;  /* 0x0000000000007b1d */ /* 0x000fec0000010000 */
[----:B------:R-:W-:Y:S02]  /*23620*/  STSM.16.M88.4 [R3], R40 ;  /* 0x0000002803007844 */ /* 0x000fe40000000200 */
[----:B------:R-:W-:Y:S06]  /*23630*/  BAR.SYNC.DEFER_BLOCKING 0x0 ;  /* 0x0000000000007b1d */ /* 0x000fec0000010000 */
[----:B------:R-:W4:Y:S02]  /*23640*/  LDS.128 R40, [R2] ;  /* 0x0000000002287984 */ /* 0x000f240000000c00 */
[----:B------:R-:W-:Y:S06]  /*23650*/  BAR.SYNC.DEFER_BLOCKING 0x0 ;  /* 0x0000000000007b1d */ /* 0x000fec0000010000 */
[----:B------:R1:W-:Y:S02]  /*23660*/  STSM.16.M88.4 [R3], R92 ;  /* 0x0000005c03007844 */ /* 0x0003e40000000200 */
[----:B------:R-:W-:Y:S01]  /*23670*/  BAR.SYNC.DEFER_BLOCKING 0x0 ;  /* 0x0000000000007b1d */ /* 0x000fe20000010000 */
[----:B-1----:R-:W-:-:S02]  /*23680*/  IMAD.MOV.U32 R94, RZ, RZ, R52 ;  /* 0x000000ffff5e7224 */ /* 0x002fc400078e0034 */
[----:B------:R-:W-:Y:S02]  /*23690*/  IMAD.MOV.U32 R95, RZ, RZ, R54 ;  /* 0x000000ffff5f7224 */ /* 0x000fe400078e0036 */
[----:B------:R-:W-:Y:S02]  /*236a0*/  IMAD.MOV.U32 R92, RZ, RZ, R116 ;  /* 0x000000ffff5c7224 */ /* 0x000fe400078e0074 */
[----:B------:R-:W-:Y:S02]  /*236b0*/  IMAD.MOV.U32 R93, RZ, RZ, R118 ;  /* 0x000000ffff5d7224 */ /* 0x000fe400078e0076 */
[----:B------:R-:W-:Y:S02]  /*236c0*/  IMAD.MOV.U32 R118, RZ, RZ, R69 ;  /* 0x000000ffff767224 */ /* 0x000fe400078e0045 */
[----:B------:R-:W-:Y:S01]  /*236d0*/  IMAD.MOV.U32 R116, RZ, RZ, R133 ;  /* 0x000000ffff747224 */ /* 0x000fe200078e0085 */
[----:B------:R-:W1:Y:S01]  /*236e0*/  LDS.128 R48, [R2] ;  /* 0x0000000002307984 */ /* 0x000e620000000c00 */
[----:B------:R-:W-:Y:S06]  /*236f0*/  BAR.SYNC.DEFER_BLOCKING 0x0 ;  /* 0x0000000000007b1d */ /* 0x000fec0000010000 */
[----:B------:R-:W-:Y:S02]  /*23700*/  STSM.16.M88.4 [R3], R88 ;  /* 0x0000005803007844 */ /* 0x000fe40000000200 */
[----:B------:R-:W-:Y:S06]  /*23710*/  BAR.SYNC.DEFER_BLOCKING 0x0 ;  /* 0x0000000000007b1d */ /* 0x000fec0000010000 */
[----:B------:R-:W1:Y:S02]  /*23720*/  LDS.128 R88, [R2] ;  /* 0x0000000002587984 */ /* 0x000e640000000c00 */
[----:B------:R-:W-:Y:S06]  /*23730*/  BAR.SYNC.DEFER_BLOCKING 0x0 ;  /* 0x0000000000007b1d */ /* 0x000fec0000010000 */
[----:B------:R3:W-:Y:S02]  /*23740*/  STSM.16.M88.4 [R3], R96 ;  /* 0x0000006003007844 */ /* 0x0007e40000000200 */
[----:B------:R-:W-:Y:S01]  /*23750*/  BAR.SYNC.DEFER_BLOCKING 0x0 ;  /* 0x0000000000007b1d */ /* 0x000fe20000010000 */
[----:B---3--:R-:W-:Y:S01]  /*23760*/  IMAD.MOV.U32 R98, RZ, RZ, R56 ;  /* 0x000000ffff627224 */ /* 0x008fe200078e0038 */
[----:B------:R-:W-:Y:S01]  /*23770*/  MOV R96, R120 ;  /* 0x0000007800607202 */ /* 0x000fe20000000f00 */
[----:B------:R-:W-:Y:S01]  /*23780*/  IMAD.MOV.U32 R99, RZ, RZ, R58 ;  /* 0x000000ffff637224 */ /* 0x000fe200078e003a */
[----:B------:R-:W-:Y:S01]  /*23790*/  MOV R120, R137 ;  /* 0x0000008900787202 */ /* 0x000fe20000000f00 */
[----:B------:R-:W-:-:S02]  /*237a0*/  IMAD.MOV.U32 R97, RZ, RZ, R122 ;  /* 0x000000ffff617224 */ /* 0x000fc400078e007a */
[----:B------:R-:W-:Y:S01]  /*237b0*/  IMAD.MOV.U32 R122, RZ, RZ, R73 ;  /* 0x000000ffff7a7224 */ /* 0x000fe200078e0049 */
[----:B------:R-:W3:Y:S01]  /*237c0*/  LDS.128 R52, [R2] ;  /* 0x0000000002347984 */ /* 0x000ee20000000c00 */
[----:B------:R-:W-:Y:S06]  /*237d0*/  BAR.SYNC.DEFER_BLOCKING 0x0 ;  /* 0x0000000000007b1d */ /* 0x000fec0000010000 */
[----:B------:R-:W-:Y:S02]  /*237e0*/  STSM.16.M88.4 [R3], R92 ;  /* 0x0000005c03007844 */ /* 0x000fe40000000200 */
[----:B------:R-:W-:Y:S06]  /*237f0*/  BAR.SYNC.DEFER_BLOCKING 0x0 ;  /* 0x0000000000007b1d */ /* 0x000fec0000010000 */
[----:B------:R-:W3:Y:S02]  /*23800*/  LDS.128 R92, [R2] ;  /* 0x00000000025c7984 */ /* 0x000ee40000000c00 */
[----:B------:R-:W-:Y:S06]  /*23810*/  BAR.SYNC.DEFER_BLOCKING 0x0 ;  /* 0x0000000000007b1d */ /* 0x000fec0000010000 */
[----:B------:R2:W-:Y:S02]  /*23820*/  STSM.16.M88.4 [R3], R100 ;  /* 0x0000006403007844 */ /* 0x0005e40000000200 */
[----:B------:R-:W-:Y:S01]  /*23830*/  BAR.SYNC.DEFER_BLOCKING 0x0 ;  /* 0x0000000000007b1d */ /* 0x000fe20000010000 */
[----:B--2---:R-:W-:-:S02]  /*23840*/  IMAD.MOV.U32 R102, RZ, RZ, R60 ;  /* 0x000000ffff667224 */ /* 0x004fc400078e003c */
[----:B------:R-:W-:Y:S02]  /*23850*/  IMAD.MOV.U32 R103, RZ, RZ, R62 ;  /* 0x000000ffff677224 */ /* 0x000fe400078e003e */
[----:B------:R-:W-:Y:S02]  /*23860*/  IMAD.MOV.U32 R100, RZ, RZ, R124 ;  /* 0x000000ffff647224 */ /* 0x000fe400078e007c */
[----:B------:R-:W-:Y:S02]  /*23870*/  IMAD.MOV.U32 R101, RZ, RZ, R126 ;  /* 0x000000ffff657224 */ /* 0x000fe400078e007e */
[----:B------:R-:W-:Y:S02]  /*23880*/  IMAD.MOV.U32 R126, RZ, RZ, R77 ;  /* 0x000000ffff7e7224 */ /* 0x000fe400078e004d */
[----:B------:R-:W-:Y:S01]  /*23890*/  IMAD.MOV.U32 R124, RZ, RZ, R141 ;  /* 0x000000ffff7c7224 */ /* 0x000fe200078e008d */
[----:B------:R-:W2:Y:S01]  /*238a0*/  LDS.128 R56, [R2] ;  /* 0x0000000002387984 */ /* 0x000ea20000000c00 */
[----:B------:R-:W-:Y:S06]  /*238b0*/  BAR.SYNC.DEFER_BLOCKING 0x0 ;  /* 0x0000000000007b1d */ /* 0x000fec0000010000 */
[----:B------:R-:W-:Y:S02]  /*238c0*/  STSM.16.M88.4 [R3], R96 ;  /* 0x0000006003007844 */ /* 0x000fe40000000200 */
[----:B------:R-:W-:Y:S06]  /*238d0*/  BAR.SYNC.DEFER_BLOCKING 0x0 ;  /* 0x0000000000007b1d */ /* 0x000fec0000010000 */
[----:B------:R-:W2:Y:S02]  /*238e0*/  LDS.128 R96, [R2] ;  /* 0x0000000002607984 */ /* 0x000ea40000000c00 */
        /* <DEDUP_REMOVED lines=10> */
[----:B------:R-:W-:Y:S06]  /*23990*/  BAR.SYNC.DEFER_BLOCKING 0x0 ;  /* 0x0000000000007b1d */ /* 0x000fec0000010000 */
[----:B------:R-:W-:Y:S02]  /*239a0*/  STSM.16.M88.4 [R3], R100 ;  /* 0x0000006403007844 */ /* 0x000fe40000000200 */
[----:B------:R-:W-:Y:S06]  /*239b0*/  BAR.SYNC.DEFER_BLOCKING 0x0 ;  /* 0x0000000000007b1d */ /* 0x000fec0000010000 */
[----:B------:R-:W4:Y:S02]  /*239c0*/  LDS.128 R100, [R2] ;  /* 0x0000000002647984 */ /* 0x000f240000000c00 */
[----:B------:R-:W-:Y:S06]  /*239d0*/  BAR.SYNC.DEFER_BLOCKING 0x0 ;  /* 0x0000000000007b1d */ /* 0x000fec0000010000 */
[----:B------:R1:W-:Y:S02]  /*239e0*/  STSM.16.M88.4 [R3], R108 ;  /* 0x0000006c03007844 */ /* 0x0003e40000000200 */
[----:B------:R-:W-:Y:S01]  /*239f0*/  BAR.SYNC.DEFER_BLOCKING 0x0 ;  /* 0x0000000000007b1d */ /* 0x000fe20000010000 */
[----:B-1----:R-:W-:Y:S01]  /*23a00*/  IMAD.MOV.U32 R110, RZ, RZ, R68 ;  /* 0x000000ffff6e7224 */ /* 0x002fe200078e0044 */
[----:B------:R-:W-:Y:S01]  /*23a10*/  MOV R108, R132 ;  /* 0x00000084006c7202 */ /* 0x000fe20000000f00 */
[----:B------:R-:W-:-:S02]  /*23a20*/  IMAD.MOV.U32 R111, RZ, RZ, R70 ;  /* 0x000000ffff6f7224 */ /* 0x000fc400078e0046 */
[----:B------:R-:W-:Y:S01]  /*23a30*/  IMAD.MOV.U32 R109, RZ, RZ, R134 ;  /* 0x000000ffff6d7224 */ /* 0x000fe200078e0086 */
[----:B------:R-:W1:Y:S02]  /*23a40*/  LDS.128 R64, [R2] ;  /* 0x0000000002407984 */ /* 0x000e640000000c00 */
[----:B------:R-:W-:Y:S06]  /*23a50*/  BAR.SYNC.DEFER_BLOCKING 0x0 ;  /* 0x0000000000007b1d */ /* 0x000fec0000010000 */
[----:B------:R-:W-:Y:S02]  /*23a60*/  STSM.16.M88.4 [R3], R104 ;  /* 0x0000006803007844 */ /* 0x000fe40000000200 */
[----:B------:R-:W-:Y:S06]  /*23a70*/  BAR.SYNC.DEFER_BLOCKING 0x0 ;  /* 0x0000000000007b1d */ /* 0x000fec0000010000 */
[----:B------:R-:W1:Y:S02]  /*23a80*/  LDS.128 R104, [R2] ;  /* 0x0000000002687984 */ /* 0x000e640000000c00 */
[----:B------:R-:W-:Y:S06]  /*23a90*/  BAR.SYNC.DEFER_BLOCKING 0x0 ;  /* 0x0000000000007b1d */ /* 0x000fec0000010000 */
[----:B------:R3:W-:Y:S02]  /*23aa0*/  STSM.16.M88.4 [R3], R112 ;  /* 0x0000007003007844 */ /* 0x0007e40000000200 */
[----:B------:R-:W-:Y:S01]  /*23ab0*/  BAR.SYNC.DEFER_BLOCKING 0x0 ;  /* 0x0000000000007b1d */ /* 0x000fe20000010000 */
[----:B---3--:R-:W-:-:S02]  /*23ac0*/  IMAD.MOV.U32 R114, RZ, RZ, R72 ;  /* 0x000000ffff727224 */ /* 0x008fc400078e0048 */
[----:B------:R-:W-:Y:S02]  /*23ad0*/  IMAD.MOV.U32 R115, RZ, RZ, R74 ;  /* 0x000000ffff737224 */ /* 0x000fe400078e004a */
[----:B------:R-:W-:Y:S02]  /*23ae0*/  IMAD.MOV.U32 R112, RZ, RZ, R136 ;  /* 0x000000ffff707224 */ /* 0x000fe400078e0088 */
[----:B------:R-:W-:Y:S02]  /*23af0*/  IMAD.MOV.U32 R113, RZ, RZ, R138 ;  /* 0x000000ffff717224 */ /* 0x000fe400078e008a */
[----:B------:R-:W-:Y:S01]  /*23b00*/  IMAD.MOV.U32 R134, RZ, RZ, R85 ;  /* 0x000000ffff867224 */ /* 0x000fe200078e0055 */
[----:B------:R-:W-:Y:S01]  /*23b10*/  MOV R132, R149 ;  /* 0x0000009500847202 */ /* 0x000fe20000000f00 */
[----:B------:R-:W-:Y:S01]  /*23b20*/  IMAD.MOV.U32 R133, RZ, RZ, R151 ;  /* 0x000000ffff857224 */ /* 0x000fe200078e0097 */
[----:B------:R-:W3:Y:S01]  /*23b30*/  LDS.128 R68, [R2] ;  /* 0x0000000002447984 */ /* 0x000ee20000000c00 */
[----:B------:R-:W-:Y:S01]  /*23b40*/  IMAD R136, R179, UR5, RZ ;  /* 0x00000005b3887c24 */ /* 0x000fe2000f8e02ff */
[----:B------:R-:W-:Y:S01]  /*23b50*/  ULDC UR5, c[0x0][0x22c] ;  /* 0x00008b0000057ab9 */ /* 0x000fe20000000800 */
        /* <DEDUP_REMOVED lines=19> */
[----:B----4-:R-:W-:Y:S01]  /*23c90*/  IMAD.MOV.U32 R122, RZ, RZ, R80 ;  /* 0x000000ffff7a7224 */ /* 0x010fe200078e0050 */
[----:B------:R-:W-:Y:S01]  /*23ca0*/  MOV R120, R144 ;  /* 0x0000009000787202 */ /* 0x000fe20000000f00 */
[----:B------:R-:W-:-:S02]  /*23cb0*/  IMAD.MOV.U32 R123, RZ, RZ, R82 ;  /* 0x000000ffff7b7224 */ /* 0x000fc400078e0052 */
[----:B------:R-:W-:Y:S01]  /*23cc0*/  IMAD.MOV.U32 R121, RZ, RZ, R146 ;  /* 0x000000ffff797224 */ /* 0x000fe200078e0092 */
[----:B------:R-:W4:Y:S02]  /*23cd0*/  LDS.128 R76, [R2] ;  /* 0x00000000024c7984 */ /* 0x000f240000000c00 */
[----:B------:R-:W-:Y:S06]  /*23ce0*/  BAR.SYNC.DEFER_BLOCKING 0x0 ;  /* 0x0000000000007b1d */ /* 0x000fec0000010000 */
[----:B------:R-:W-:Y:S02]  /*23cf0*/  STSM.16.M88.4 [R3], R116 ;  /* 0x0000007403007844 */ /* 0x000fe40000000200 */
[----:B------:R-:W-:Y:S06]  /*23d00*/  BAR.SYNC.DEFER_BLOCKING 0x0 ;  /* 0x0000000000007b1d */ /* 0x000fec0000010000 */
[----:B------:R-:W4:Y:S02]  /*23d10*/  LDS.128 R116, [R2] ;  /* 0x0000000002747984 */ /* 0x000f240000000c00 */
[----:B------:R-:W-:Y:S06]  /*23d20*/  BAR.SYNC.DEFER_BLOCKING 0x0 ;  /* 0x0000000000007b1d */ /* 0x000fec0000010000 */
[----:B------:R1:W-:Y:S02]  /*23d30*/  STSM.16.M88.4 [R3], R124 ;  /* 0x0000007c03007844 */ /* 0x0003e40000000200 */
[----:B------:R-:W-:Y:S06]  /*23d40*/  BAR.SYNC.DEFER_BLOCKING 0x0 ;  /* 0x0000000000007b1d */ /* 0x000fec0000010000 */
[----:B------:R-:W4:Y:S02]  /*23d50*/  LDS.128 R80, [R2] ;  /* 0x0000000002507984 */ /* 0x000f240000000c00 */
[----:B------:R-:W-:Y:S06]  /*23d60*/  BAR.SYNC.DEFER_BLOCKING 0x0 ;  /* 0x0000000000007b1d */ /* 0x000fec0000010000 */
[----:B------:R-:W-:Y:S02]  /*23d70*/  STSM.16.M88.4 [R3], R120 ;  /* 0x0000007803007844 */ /* 0x000fe40000000200 */
[----:B------:R-:W-:Y:S06]  /*23d80*/  BAR.SYNC.DEFER_BLOCKING 0x0 ;  /* 0x0000000000007b1d */ /* 0x000fec0000010000 */
[----:B------:R-:W4:Y:S02]  /*23d90*/  LDS.128 R120, [R2] ;  /* 0x0000000002787984 */ /* 0x000f240000000c00 */
[----:B------:R-:W-:Y:S06]  /*23da0*/  BAR.SYNC.DEFER_BLOCKING 0x0 ;  /* 0x0000000000007b1d */ /* 0x000fec0000010000 */
[----:B------:R-:W-:Y:S02]  /*23db0*/  STSM.16.M88.4 [R3], R128 ;  /* 0x0000008003007844 */ /* 0x000fe40000000200 */
[----:B------:R-:W-:Y:S01]  /*23dc0*/  BAR.SYNC.DEFER_BLOCKING 0x0 ;  /* 0x0000000000007b1d */ /* 0x000fe20000010000 */
[----:B-1----:R-:W-:-:S02]  /*23dd0*/  IMAD.MOV.U32 R124, RZ, RZ, R148 ;  /* 0x000000ffff7c7224 */ /* 0x002fc400078e0094 */
[----:B------:R-:W-:-:S03]  /*23de0*/  IMAD.MOV.U32 R125, RZ, RZ, R150 ;  /* 0x000000ffff7d7224 */ /* 0x000fc600078e0096 */
[----:B------:R-:W1:Y:S01]  /*23df0*/  LDS.128 R128, [R2] ;  /* 0x0000000002807984 */ /* 0x000e620000000c00 */
[----:B------:R-:W-:Y:S02]  /*23e00*/  IMAD.MOV.U32 R126, RZ, RZ, R84 ;  /* 0x000000ffff7e7224 */ /* 0x000fe400078e0054 */
[----:B------:R-:W-:Y:S01]  /*23e10*/  IMAD.MOV.U32 R127, RZ, RZ, R86 ;  /* 0x000000ffff7f7224 */ /* 0x000fe200078e0056 */
[----:B------:R-:W-:Y:S06]  /*23e20*/  BAR.SYNC.DEFER_BLOCKING 0x0 ;  /* 0x0000000000007b1d */ /* 0x000fec0000010000 */
[----:B------:R3:W-:Y:S02]  /*23e30*/  STSM.16.M88.4 [R3], R124 ;  /* 0x0000007c03007844 */ /* 0x0007e40000000200 */
[----:B------:R-:W-:Y:S06]  /*23e40*/  BAR.SYNC.DEFER_BLOCKING 0x0 ;  /* 0x0000000000007b1d */ /* 0x000fec0000010000 */
[----:B------:R-:W1:Y:S02]  /*23e50*/  LDS.128 R84, [R2] ;  /* 0x0000000002547984 */ /* 0x000e640000000c00 */
[----:B------:R-:W-:Y:S01]  /*23e60*/  BAR.SYNC.DEFER_BLOCKING 0x0 ;  /* 0x0000000000007b1d */ /* 0x000fe20000010000 */
[----:B------:R-:W-:Y:S01]  /*23e70*/  IMAD R137, R0, UR4, RZ ;  /* 0x0000000400897c24 */ /* 0x000fe2000f8e02ff */
[----:B------:R-:W-:-:S03]  /*23e80*/  LEA R0, P6, R136, UR6, 0x2 ;  /* 0x0000000688007c11 */ /* 0x000fc6000f8c10ff */
[C---:B---3--:R-:W-:Y:S01]  /*23e90*/  VIADD R127, R137.reuse, UR4 ;  /* 0x00000004897f7c36 */ /* 0x048fe20008000000 */
[----:B------:R-:W-:Y:S02]  /*23ea0*/  LEA.HI.X.SX32 R136, R136, UR7, 0x2, P6 ;  /* 0x0000000788887c11 */ /* 0x000fe4000b0f16ff */
[C---:B------:R-:W-:Y:S01]  /*23eb0*/  LEA R124, P6, R137.reuse, R0, 0x2 ;  /* 0x00000000897c7211 */ /* 0x040fe200078c10ff */
[----:B------:R3:W-:Y:S03]  /*23ec0*/  STSM.16.M88.4 [R3], R132 ;  /* 0x0000008403007844 */ /* 0x0007e60000000200 */
[----:B------:R-:W-:Y:S01]  /*23ed0*/  LEA.HI.X.SX32 R125, R137, R136, 0x2, P6 ;  /* 0x00000088897d7211 */ /* 0x000fe200030f16ff */
[----:B------:R-:W-:Y:S01]  /*23ee0*/  BAR.SYNC.DEFER_BLOCKING 0x0 ;  /* 0x0000000000007b1d */ /* 0x000fe20000010000 */
[C---:B------:R-:W-:Y:S01]  /*23ef0*/  LEA R126, P6, R127.reuse, R0, 0x2 ;  /* 0x000000007f7e7211 */ /* 0x040fe200078c10ff */
[----:B---3--:R-:W-:-:S03]  /*23f00*/  VIADD R3, R127, UR4 ;  /* 0x000000047f037c36 */ /* 0x008fc60008000000 */
[----:B------:R-:W-:Y:S01]  /*23f10*/  LEA.HI.X.SX32 R127, R127, R136, 0x2, P6 ;  /* 0x000000887f7f7211 */ /* 0x000fe200030f16ff */
[----:B------:R3:W-:Y:S01]  /*23f20*/  @P2 STG.E desc[UR60][R124.64], R4 ;  /* 0x000000047c002986 */ /* 0x0007e2000c10193c */
[----:B------:R-:W-:-:S03]  /*23f30*/  ISETP.LT.AND P2, PT, R157, R175, !P0 ;  /* 0x000000af9d00720c */ /* 0x000fc60004741270 */
[----:B------:R2:W-:Y:S01]  /*23f40*/  @P1 STG.E desc[UR60][R126.64], R8 ;  /* 0x000000087e001986 */ /* 0x0005e2000c10193c */
[----:B---3--:R-:W-:-:S03]  /*23f50*/  LEA R124, P6, R3, R0, 0x2 ;  /* 0x00000000037c7211 */ /* 0x008fc600078c10ff */
[----:B------:R-:W3:Y:S01]  /*23f60*/  LDL.LU R157, [R1+0xb18] ;  /* 0x000b1800019d7983 */ /* 0x000ee20000300800 */
[----:B------:R-:W-:Y:S02]  /*23f70*/  LEA.HI.X.SX32 R125, R3, R136, 0x2, P6 ;  /* 0x00000088037d7211 */ /* 0x000fe400030f16ff */
[-C--:B------:R-:W-:Y:S02]  /*23f80*/  ISETP.LT.AND P1, PT, R156, R175.reuse, !P0 ;  /* 0x000000af9c00720c */ /* 0x080fe40004721270 */
[----:B------:R-:W4:Y:S04]  /*23f90*/  LDL.LU R156, [R1+0xb1c] ;  /* 0x000b1c00019c7983 */ /* 0x000f280000300800 */
[----:B------:R1:W-:Y:S01]  /*23fa0*/  @P5 STG.E desc[UR60][R124.64], R5 ;  /* 0x000000057c005986 */ /* 0x0003e2000c10193c */
[----:B------:R-:W-:-:S03]  /*23fb0*/  ISETP.LT.AND P5, PT, R152, R175, !P0 ;  /* 0x000000af9800720c */ /* 0x000fc600047a1270 */
[----:B------:R-:W3:Y:S01]  /*23fc0*/  LDL.LU R152, [R1+0xb20] ;  /* 0x000b200001987983 */ /* 0x000ee20000300800 */
[----:B------:R-:W-:-:S04]  /*23fd0*/  VIADD R4, R3, UR4 ;  /* 0x0000000403047c36 */ /* 0x000fc80008000000 */
[C---:B------:R-:W-:Y:S01]  /*23fe0*/  VIADD R3, R4.reuse, UR4 ;  /* 0x0000000404037c36 */ /* 0x040fe20008000000 */
[----:B--2---:R-:W-:-:S03]  /*23ff0*/  LEA R126, P6, R4, R0, 0x2 ;  /* 0x00000000047e7211 */ /* 0x004fc600078c10ff */
[C---:B-1----:R-:W-:Y:S01]  /*24000*/  VIADD R124, R3.reuse, UR4 ;  /* 0x00000004037c7c36 */ /* 0x042fe20008000000 */
[----:B------:R-:W-:Y:S02]  /*24010*/  LEA.HI.X.SX32 R127, R4, R136, 0x2, P6 ;  /* 0x00000088047f7211 */ /* 0x000fe400030f16ff */
[----:B------:R-:W-:-:S04]  /*24020*/  LEA R4, P6, R3, R0, 0x2 ;  /* 0x0000000003047211 */ /* 0x000fc800078c10ff */
[----:B------:R-:W-:Y:S01]  /*24030*/  LEA.HI.X.SX32 R5, R3, R136, 0x2, P6 ;  /* 0x0000008803057211 */ /* 0x000fe200030f16ff */
[C---:B------:R-:W-:Y:S01]  /*24040*/  VIADD R3, R124.reuse, UR4 ;  /* 0x000000047c037c36 */ /* 0x040fe20008000000 */
[C---:B------:R-:W-:Y:S01]  /*24050*/  LEA R8, P6, R124.reuse, R0, 0x2 ;  /* 0x000000007c087211 */ /* 0x040fe200078c10ff */
[----:B------:R1:W-:Y:S02]  /*24060*/  @P4 STG.E desc[UR60][R126.64], R9 ;  /* 0x000000097e004986 */ /* 0x0003e4000c10193c */
[C---:B------:R-:W-:Y:S02]  /*24070*/  VIADD R125, R3.reuse, UR4 ;  /* 0x00000004037d7c36 */ /* 0x040fe40008000000 */
[----:B------:R2:W-:Y:S01]  /*24080*/  @P3 STG.E desc[UR60][R4.64], R6 ;  /* 0x0000000604003986 */ /* 0x0005e2000c10193c */
[----:B-1----:R-:W-:Y:S02]  /*24090*/  LEA.HI.X.SX32 R9, R124, R136, 0x2, P6 ;  /* 0x000000887c097211 */ /* 0x002fe400030f16ff */
[----:B--2---:R-:W-:-:S03]  /*240a0*/  LEA R4, P6, R3, R0, 0x2 ;  /* 0x0000000003047211 */ /* 0x004fc600078c10ff */
[----:B------:R1:W-:Y:S01]  /*240b0*/  @P2 STG.E desc[UR60][R8.64], R10 ;  /* 0x0000000a08002986 */ /* 0x0003e2000c10193c */
[----:B------:R-:W-:Y:S02]  /*240c0*/  LEA.HI.X.SX32 R5, R3, R136, 0x2, P6 ;  /* 0x0000008803057211 */ /* 0x000fe400030f16ff */
[-C--:B------:R-:W-:Y:S02]  /*240d0*/  ISETP.LT.AND P4, PT, R155, R175.reuse, !P0 ;  /* 0x000000af9b00720c */ /* 0x080fe40004781270 */
[----:B------:R-:W2:Y:S01]  /*240e0*/  LDL.LU R155, [R1+0xb28] ;  /* 0x000b2800019b7983 */ /* 0x000ea20000300800 */
[-C--:B------:R-:W-:Y:S02]  /*240f0*/  ISETP.LT.AND P3, PT, R154, R175.reuse, !P0 ;  /* 0x000000af9a00720c */ /* 0x080fe40004761270 */
[----:B------:R-:W-:Y:S01]  /*24100*/  ISETP.LT.AND P2, PT, R153, R175, !P0 ;  /* 0x000000af9900720c */ /* 0x000fe20004741270 */
[----:B------:R-:W2:Y:S01]  /*24110*/  LDL.LU R154, [R1+0xb34] ;  /* 0x000b3400019a7983 */ /* 0x000ea20000300800 */
[C---:B-1----:R-:W-:Y:S01]  /*24120*/  LEA R8, P6, R125.reuse, R0, 0x2 ;  /* 0x000000007d087211 */ /* 0x042fe200078c10ff */
[----:B------:R-:W-:-:S02]  /*24130*/  VIADD R3, R125, UR4 ;  /* 0x000000047d037c36 */ /* 0x000fc40008000000 */
[----:B------:R-:W2:Y:S01]  /*24140*/  LDL.LU R153, [R1+0xb30] ;  /* 0x000b300001997983 */ /* 0x000ea20000300800 */
[----:B------:R-:W-:-:S03]  /*24150*/  LEA.HI.X.SX32 R9, R125, R136, 0x2, P6 ;  /* 0x000000887d097211 */ /* 0x000fc600030f16ff */
[----:B------:R-:W2:Y:S04]  /*24160*/  LDL.LU R10, [R1+0xb40] ;  /* 0x000b4000010a7983 */ /* 0x000ea80000300800 */
[----:B------:R1:W-:Y:S04]  /*24170*/  @P1 STG.E desc[UR60][R4.64], R7 ;  /* 0x0000000704001986 */ /* 0x0003e8000c10193c */
[----:B------:R1:W-:Y:S02]  /*24180*/  @P5 STG.E desc[UR60][R8.64], R11 ;  /* 0x0000000b08005986 */ /* 0x0003e4000c10193c */
[----:B-1----:R-:W-:-:S02]  /*24190*/  LEA R4, P6, R3, R0, 0x2 ;  /* 0x0000000003047211 */ /* 0x002fc400078c10ff */
[----:B------:R-:W2:Y:S02]  /*241a0*/  LDL.LU R8, [R1+0xb3c] ;  /* 0x000b3c0001087983 */ /* 0x000ea40000300800 */
[----:B------:R-:W-:-:S05]  /*241b0*/  LEA.HI.X.SX32 R5, R3, R136, 0x2, P6 ;  /* 0x0000008803057211 */ /* 0x000fca00030f16ff */
[----:B------:R1:W-:Y:S01]  /*241c0*/  @P4 STG.E desc[UR60][R4.64], R12 ;  /* 0x0000000c04004986 */ /* 0x0003e2000c10193c */
[----:B---3--:R-:W-:-:S03]  /*241d0*/  ISETP.LT.AND P4, PT, R152, R175, !P0 ;  /* 0x000000af9800720c */ /* 0x008fc60004781270 */
[----:B------:R-:W3:Y:S04]  /*241e0*/  LDL.LU R152, [R1+0xb44] ;  /* 0x000b440001987983 */ /* 0x000ee80000300800 */
[----:B-1----:R-:W3:Y:S01]  /*241f0*/  LDL.LU R12, [R1+0xb48] ;  /* 0x000b4800010c7983 */ /* 0x002ee20000300800 */
[----:B------:R-:W-:Y:S02]  /*24200*/  IADD3 R125, R3, UR4, RZ ;  /* 0x00000004037d7c10 */ /* 0x000fe4000fffe0ff */
[----:B------:R-:W-:Y:S01]  /*24210*/  ISETP.LT.AND P1, PT, R157, R175, !P0 ;  /* 0x000000af9d00720c */ /* 0x000fe20004721270 */
[----:B------:R-:W3:Y:S01]  /*24220*/  LDL.LU R11, [R1+0xb50] ;  /* 0x000b5000010b7983 */ /* 0x000ee20000300800 */
[C---:B------:R-:W-:Y:S01]  /*24230*/  LEA R6, P6, R125.reuse, R0, 0x2 ;  /* 0x000000007d067211 */ /* 0x040fe200078c10ff */
[----:B------:R-:W-:-:S03]  /*24240*/  VIADD R3, R125, UR4 ;  /* 0x000000047d037c36 */ /* 0x000fc60008000000 */
[----:B------:R-:W-:Y:S01]  /*24250*/  LEA.HI.X.SX32 R7, R125, R136, 0x2, P6 ;  /* 0x000000887d077211 */ /* 0x000fe200030f16ff */
[C---:B------:R-:W-:Y:S01]  /*24260*/  VIADD R125, R3.reuse, UR4 ;  /* 0x00000004037d7c36 */ /* 0x040fe20008000000 */
[----:B------:R-:W-:-:S03]  /*24270*/  LEA R4, P6, R3, R0, 0x2 ;  /* 0x0000000003047211 */ /* 0x000fc600078c10ff */
[----:B------:R1:W-:Y:S01]  /*24280*/  @P3 STG.E desc[UR60][R6.64], R16 ;  /* 0x0000001006003986 */ /* 0x0003e2000c10193c */
[----:B------:R-:W-:Y:S01]  /*24290*/  LEA.HI.X.SX32 R5, R3, R136, 0x2, P6 ;  /* 0x0000008803057211 */ /* 0x000fe200030f16ff */
[----:B------:R-:W-:Y:S01]  /*242a0*/  VIADD R3, R125, UR4 ;  /* 0x000000047d037c36 */ /* 0x000fe20008000000 */
[----:B----4-:R-:W-:-:S03]  /*242b0*/  ISETP.LT.AND P5, PT, R156, R175, !P0 ;  /* 0x000000af9c00720c */ /* 0x010fc600047a1270 */
[----:B------:R4:W-:Y:S01]  /*242c0*/  @P2 STG.E desc[UR60][R4.64], R13 ;  /* 0x0000000d04002986 */ /* 0x0009e2000c10193c */
[----:B------:R-:W-:Y:S01]  /*242d0*/  VIADD R9, R3, UR4 ;  /* 0x0000000403097c36 */ /* 0x000fe20008000000 */
[----:B-1----:R-:W-:-:S04]  /*242e0*/  LEA R6, P6, R125, R0, 0x2 ;  /* 0x000000007d067211 */ /* 0x002fc800078c10ff */
[----:B------:R-:W-:Y:S02]  /*242f0*/  LEA.HI.X.SX32 R7, R125, R136, 0x2, P6 ;  /* 0x000000887d077211 */ /* 0x000fe400030f16ff */
[----:B----4-:R-:W-:-:S03]  /*24300*/  LEA R4, P6, R3, R0, 0x2 ;  /* 0x0000000003047211 */ /* 0x010fc600078c10ff */
[----:B------:R1:W-:Y:S01]  /*24310*/  @P1 STG.E desc[UR60][R6.64], R17 ;  /* 0x0000001106001986 */ /* 0x0003e2000c10193c */
[----:B------:R-:W-:Y:S01]  /*24320*/  LEA.HI.X.SX32 R5, R3, R136, 0x2, P6 ;  /* 0x0000008803057211 */ /* 0x000fe200030f16ff */
[----:B------:R-:W-:-:S04]  /*24330*/  VIADD R3, R9, UR4 ;  /* 0x0000000409037c36 */ /* 0x000fc80008000000 */
[----:B------:R4:W-:Y:S01]  /*24340*/  @P5 STG.E desc[UR60][R4.64], R14 ;  /* 0x0000000e04005986 */ /* 0x0009e2000c10193c */
[----:B-1----:R-:W-:-:S04]  /*24350*/  LEA R6, P6, R9, R0, 0x2 ;  /* 0x0000000009067211 */ /* 0x002fc800078c10ff */
[----:B------:R-:W-:Y:S02]  /*24360*/  LEA.HI.X.SX32 R7, R9, R136, 0x2, P6 ;  /* 0x0000008809077211 */ /* 0x000fe400030f16ff */
[-C--:B--2---:R-:W-:Y:S02]  /*24370*/  ISETP.LT.AND P5, PT, R10, R175.reuse, !P0 ;  /* 0x000000af0a00720c */ /* 0x084fe400047a1270 */
[----:B------:R-:W2:Y:S01]  /*24380*/  LDL.LU R10, [R1+0xb4c] ;  /* 0x000b4c00010a7983 */ /* 0x000ea20000300800 */
[----:B------:R-:W-:-:S03]  /*24390*/  ISETP.LT.AND P3, PT, R155, R175, !P0 ;  /* 0x000000af9b00720c */ /* 0x000fc60004761270 */
[----:B------:R1:W-:Y:S01]  /*243a0*/  @P4 STG.E desc[UR60][R6.64], R18 ;  /* 0x0000001206004986 */ /* 0x0003e2000c10193c */
[C---:B----4-:R-:W-:Y:S01]  /*243b0*/  LEA R4, P6, R3.reuse, R0, 0x2 ;  /* 0x0000000003047211 */ /* 0x050fe200078c10ff */
[C---:B------:R-:W-:Y:S01]  /*243c0*/  VIADD R9, R3.reuse, UR4 ;  /* 0x0000000403097c36 */ /* 0x040fe20008000000 */
[----:B------:R-:W-:Y:S02]  /*243d0*/  ISETP.LT.AND P2, PT, R154, R175, !P0 ;  /* 0x000000af9a00720c */ /* 0x000fe40004741270 */
[----:B------:R-:W-:Y:S01]  /*243e0*/  ISETP.LT.AND P4, PT, R8, UR5, !P0 ;  /* 0x0000000508007c0c */ /* 0x000fe2000c781270 */
[----:B------:R-:W-:Y:S01]  /*243f0*/  ULDC UR5, c[0x0][0x22c] ;  /* 0x00008b0000057ab9 */ /* 0x000fe20000000800 */
[----:B------:R-:W4:Y:S01]  /*24400*/  LDL.LU R8, [R1+0xb58] ;  /* 0x000b580001087983 */ /* 0x000f220000300800 */
[----:B------:R-:W-:Y:S02]  /*24410*/  LEA.HI.X.SX32 R5, R3, R136, 0x2, P6 ;  /* 0x0000008803057211 */ /* 0x000fe400030f16ff */
[C---:B-1----:R-:W-:Y:S01]  /*24420*/  LEA R6, P6, R9.reuse, R0, 0x2 ;  /* 0x0000000009067211 */ /* 0x042fe200078c10ff */
[----:B------:R-:W4:Y:S03]  /*24430*/  LDL.LU R13, [R1+0xb60] ;  /* 0x000b6000010d7983 */ /* 0x000f260000300800 */
[----:B------:R-:W-:Y:S01]  /*24440*/  LEA.HI.X.SX32 R7, R9, R136, 0x2, P6 ;  /* 0x0000008809077211 */ /* 0x000fe200030f16ff */
[----:B------:R1:W-:Y:S04]  /*24450*/  @P3 STG.E desc[UR60][R4.64], R15 ;  /* 0x0000000f04003986 */ /* 0x0003e8000c10193c */
[----:B------:R1:W-:Y:S01]  /*24460*/  @P2 STG.E desc[UR60][R6.64], R19 ;  /* 0x0000001306002986 */ /* 0x0003e2000c10193c */
[----:B---3--:R-:W-:Y:S01]  /*24470*/  ISETP.LT.AND P3, PT, R152, UR5, !P0 ;  /* 0x0000000598007c0c */ /* 0x008fe2000c761270 */
[----:B------:R-:W-:-:S02]  /*24480*/  ULDC UR5, c[0x0][0x22c] ;  /* 0x00008b0000057ab9 */ /* 0x000fc40000000800 */
[----:B------:R-:W-:Y:S01]  /*24490*/  ISETP.LT.AND P2, PT, R12, UR5, !P0 ;  /* 0x000000050c007c0c */ /* 0x000fe2000c741270 */
[----:B------:R-:W-:Y:S01]  /*244a0*/  VIADD R3, R9, UR4 ;  /* 0x0000000409037c36 */ /* 0x000fe20008000000 */
[----:B------:R-:W3:Y:S01]  /*244b0*/  LDL.LU R12, [R1+0xb68] ;  /* 0x000b6800010c7983 */ /* 0x000ee20000300800 */
[----:B------:R-:W-:Y:S01]  /*244c0*/  ISETP.LT.AND P1, PT, R153, R175, !P0 ;  /* 0x000000af9900720c */ /* 0x000fe20004721270 */
[----:B------:R-:W-:Y:S01]  /*244d0*/  ULDC UR5, c[0x0][0x22c] ;  /* 0x00008b0000057ab9 */ /* 0x000fe20000000800 */
[C---:B------:R-:W-:Y:S01]  /*244e0*/  VIADD R9, R3.reuse, UR4 ;  /* 0x0000000403097c36 */ /* 0x040fe20008000000 */
[----:B-1----:R-:W-:-:S04]  /*244f0*/  LEA R4, P6, R3, R0, 0x2 ;  /* 0x0000000003047211 */ /* 0x002fc800078c10ff */
[----:B------:R-:W-:Y:S01]  /*24500*/  LEA.HI.X.SX32 R5, R3, R136, 0x2, P6 ;  /* 0x0000008803057211 */ /* 0x000fe200030f16ff */
[C---:B------:R-:W-:Y:S01]  /*24510*/  VIADD R3, R9.reuse, UR4 ;  /* 0x0000000409037c36 */ /* 0x040fe20008000000 */
[----:B------:R-:W-:-:S04]  /*24520*/  LEA R6, P6, R9, R0, 0x2 ;  /* 0x0000000009067211 */ /* 0x000fc800078c10ff */
[----:B------:R1:W-:Y:S01]  /*24530*/  @P1 STG.E desc[UR60][R4.64], R20 ;  /* 0x0000001404001986 */ /* 0x0003e2000c10193c */
[----:B------:R-:W-:Y:S01]  /*24540*/  LEA.HI.X.SX32 R7, R9, R136, 0x2, P6 ;  /* 0x0000008809077211 */ /* 0x000fe200030f16ff */
[----:B------:R-:W-:Y:S01]  /*24550*/  VIADD R9, R3, UR4 ;  /* 0x0000000403097c36 */ /* 0x000fe20008000000 */
[----:B------:R-:W-:Y:S01]  /*24560*/  ISETP.LT.AND P1, PT, R11, UR5, !P0 ;  /* 0x000000050b007c0c */ /* 0x000fe2000c721270 */
[----:B------:R-:W-:Y:S01]  /*24570*/  ULDC UR5, c[0x0][0x22c] ;  /* 0x00008b0000057ab9 */ /* 0x000fe20000000800 */
[----:B------:R-:W3:Y:S01]  /*24580*/  LDL.LU R11, [R1+0xb64] ;  /* 0x000b6400010b7983 */ /* 0x000ee20000300800 */
[----:B-1----:R-:W-:-:S03]  /*24590*/  LEA R4, P6, R3, R0, 0x2 ;  /* 0x0000000003047211 */ /* 0x002fc600078c10ff */
[----:B------:R1:W-:Y:S01]  /*245a0*/  @P5 STG.E desc[UR60][R6.64], R24 ;  /* 0x0000001806005986 */ /* 0x0003e2000c10193c */
[----:B------:R-:W-:Y:S01]  /*245b0*/  LEA.HI.X.SX32 R5, R3, R136, 0x2, P6 ;  /* 0x0000008803057211 */ /* 0x000fe200030f16ff */
[----:B------:R-:W-:-:S04]  /*245c0*/  VIADD R3, R9, UR4 ;  /* 0x0000000409037c36 */ /* 0x000fc80008000000 */
[----:B------:R2:W-:Y:S01]  /*245d0*/  @P4 STG.E desc[UR60][R4.64], R21 ;  /* 0x0000001504004986 */ /* 0x0005e2000c10193c */
[----:B-1----:R-:W-:-:S04]  /*245e0*/  LEA R6, P6, R9, R0, 0x2 ;  /* 0x0000000009067211 */ /* 0x002fc800078c10ff */
[----:B------:R-:W-:Y:S02]  /*245f0*/  LEA.HI.X.SX32 R7, R9, R136, 0x2, P6 ;  /* 0x0000008809077211 */ /* 0x000fe400030f16ff */
[----:B--2---:R-:W-:Y:S01]  /*24600*/  ISETP.LT.AND P5, PT, R10, UR5, !P0 ;  /* 0x000000050a007c0c */ /* 0x004fe2000c7a1270 */
[----:B------:R-:W-:Y:S01]  /*24610*/  ULDC UR5, c[0x0][0x22c] ;  /* 0x00008b0000057ab9 */ /* 0x000fe20000000800 */
[----:B------:R-:W2:Y:S01]  /*24620*/  LDL.LU R10, [R1+0xb70] ;  /* 0x000b7000010a7983 */ /* 0x000ea20000300800 */
[----:B------:R-:W-:-:S03]  /*24630*/  LEA R4, P6, R3, R0, 0x2 ;  /* 0x0000000003047211 */ /* 0x000fc600078c10ff */
[----:B------:R1:W-:Y:S01]  /*24640*/  @P3 STG.E desc[UR60][R6.64], R25 ;  /* 0x0000001906003986 */ /* 0x0003e2000c10193c */
[----:B----4-:R-:W-:Y:S01]  /*24650*/  ISETP.LT.AND P4, PT, R8, UR5, !P0 ;  /* 0x0000000508007c0c */ /* 0x010fe2000c781270 */
[----:B------:R-:W-:Y:S02]  /*24660*/  ULDC UR5, c[0x0][0x22c] ;  /* 0x00008b0000057ab9 */ /* 0x000fe40000000800 */
[----:B------:R-:W4:Y:S01]  /*24670*/  LDL.LU R8, [R1+0xb78] ;  /* 0x000b780001087983 */ /* 0x000f220000300800 */
[----:B------:R-:W-:Y:S01]  /*24680*/  ISETP.LT.AND P3, PT, R13, UR5, !P0 ;  /* 0x000000050d007c0c */ /* 0x000fe2000c761270 */
[----:B------:R-:W-:Y:S02]  /*24690*/  ULDC UR5, c[0x0][0x22c] ;  /* 0x00008b0000057ab9 */ /* 0x000fe40000000800 */
[----:B------:R-:W4:Y:S01]  /*246a0*/  LDL.LU R13, [R1+0xb80] ;  /* 0x000b8000010d7983 */ /* 0x000f220000300800 */
[----:B------:R-:W-:-:S05]  /*246b0*/  LEA.HI.X.SX32 R5, R3, R136, 0x2, P6 ;  /* 0x0000008803057211 */ /* 0x000fca00030f16ff */
[----:B------:R1:W-:Y:S01]  /*246c0*/  @P2 STG.E desc[UR60][R4.64], R22 ;  /* 0x0000001604002986 */ /* 0x0003e2000c10193c */
[----:B---3--:R-:W-:Y:S01]  /*246d0*/  ISETP.LT.AND P2, PT, R12, UR5, !P0 ;  /* 0x000000050c007c0c */ /* 0x008fe2000c741270 */
[----:B------:R-:W-:Y:S02]  /*246e0*/  ULDC UR5, c[0x0][0x22c] ;  /* 0x00008b0000057ab9 */ /* 0x000fe40000000800 */
[----:B------:R-:W3:Y:S01]  /*246f0*/  LDL.LU R12, [R1+0xb7c] ;  /* 0x000b7c00010c7983 */ /* 0x000ee20000300800 */
[----:B------:R-:W-:-:S04]  /*24700*/  IADD3 R9, R3, UR4, RZ ;  /* 0x0000000403097c10 */ /* 0x000fc8000fffe0ff */
[C---:B-1----:R-:W-:Y:S01]  /*24710*/  LEA R6, P6, R9.reuse, R0, 0x2 ;  /* 0x0000000009067211 */ /* 0x042fe200078c10ff */
[----:B------:R-:W-:-:S03]  /*24720*/  VIADD R3, R9, UR4 ;  /* 0x0000000409037c36 */ /* 0x000fc60008000000 */
[----:B------:R-:W-:Y:S01]  /*24730*/  LEA.HI.X.SX32 R7, R9, R136, 0x2, P6 ;  /* 0x0000008809077211 */ /* 0x000fe200030f16ff */
[C---:B------:R-:W-:Y:S01]  /*24740*/  VIADD R9, R3.reuse, UR4 ;  /* 0x0000000403097c36 */ /* 0x040fe20008000000 */
[----:B------:R-:W-:-:S03]  /*24750*/  LEA R4, P6, R3, R0, 0x2 ;  /* 0x0000000003047211 */ /* 0x000fc600078c10ff */
        /* <DEDUP_REMOVED lines=9> */
[C---:B------:R-:W-:Y:S02]  /*247f0*/  VIADD R9, R3.reuse, UR4 ;  /* 0x0000000403097c36 */ /* 0x040fe40008000000 */
[----:B------:R-:W3:Y:S01]  /*24800*/  LDS.128 R20, [R2] ;  /* 0x0000000002147984 */ /* 0x000ee20000000c00 */
[----:B-1----:R-:W-:-:S03]  /*24810*/  LEA R4, P6, R3, R0, 0x2 ;  /* 0x0000000003047211 */ /* 0x002fc600078c10ff */
[----:B------:R1:W-:Y:S01]  /*24820*/  @P4 STG.E desc[UR60][R6.64], R27 ;  /* 0x0000001b06004986 */ /* 0x0003e2000c10193c */
[----:B------:R-:W-:Y:S02]  /*24830*/  LEA.HI.X.SX32 R5, R3, R136, 0x2, P6 ;  /* 0x0000008803057211 */ /* 0x000fe400030f16ff */
[----:B--2---:R-:W-:Y:S01]  /*24840*/  ISETP.LT.AND P5, PT, R10, UR5, !P0 ;  /* 0x000000050a007c0c */ /* 0x004fe2000c7a1270 */
[----:B------:R-:W-:Y:S01]  /*24850*/  ULDC UR5, c[0x0][0x22c] ;  /* 0x00008b0000057ab9 */ /* 0x000fe20000000800 */
[----:B------:R-:W2:Y:S01]  /*24860*/  LDL.LU R10, [R1+0xb90] ;  /* 0x000b9000010a7983 */ /* 0x000ea20000300800 */
[----:B-1----:R-:W-:-:S03]  /*24870*/  LEA R6, P6, R9, R0, 0x2 ;  /* 0x0000000009067211 */ /* 0x002fc600078c10ff */
        /* <DEDUP_REMOVED lines=10> */
[----:B------:R-:W-:Y:S02]  /*24920*/  VIADD R3, R9, UR4 ;  /* 0x0000000409037c36 */ /* 0x000fe40008000000 */
[----:B------:R-:W3:Y:S01]  /*24930*/  LDL.LU R12, [R1+0xba0] ;  /* 0x000ba000010c7983 */ /* 0x000ee20000300800 */
[----:B------:R-:W-:Y:S01]  /*24940*/  ULDC UR5, c[0x0][0x22c] ;  /* 0x00008b0000057ab9 */ /* 0x000fe20000000800 */
[C---:B------:R-:W-:Y:S01]  /*24950*/  VIADD R9, R3.reuse, UR4 ;  /* 0x0000000403097c36 */ /* 0x040fe20008000000 */
[----:B-1----:R-:W-:-:S04]  /*24960*/  LEA R4, P6, R3, R0, 0x2 ;  /* 0x0000000003047211 */ /* 0x002fc800078c10ff */
[----:B------:R-:W-:Y:S01]  /*24970*/  LEA.HI.X.SX32 R5, R3, R136, 0x2, P6 ;  /* 0x0000008803057211 */ /* 0x000fe200030f16ff */
[C---:B------:R-:W-:Y:S01]  /*24980*/  VIADD R3, R9.reuse, UR4 ;  /* 0x0000000409037c36 */ /* 0x040fe20008000000 */
[----:B------:R-:W-:-:S03]  /*24990*/  LEA R6, P6, R9, R0, 0x2 ;  /* 0x0000000009067211 */ /* 0x000fc600078c10ff */
[----:B------:R1:W-:Y:S01]  /*249a0*/  @P1 STG.E desc[UR60][R4.64], R29 ;  /* 0x0000001d04001986 */ /* 0x0003e2000c10193c */
[----:B------:R-:W-:Y:S01]  /*249b0*/  LEA.HI.X.SX32 R7, R9, R136, 0x2, P6 ;  /* 0x0000008809077211 */ /* 0x000fe200030f16ff */
[----:B------:R-:W-:Y:S01]  /*249c0*/  VIADD R9, R3, UR4 ;  /* 0x0000000403097c36 */ /* 0x000fe20008000000 */
[----:B------:R-:W-:Y:S01]  /*249d0*/  ISETP.LT.AND P1, PT, R11, UR5, !P0 ;  /* 0x000000050b007c0c */ /* 0x000fe2000c721270 */
[----:B------:R-:W-:Y:S02]  /*249e0*/  ULDC UR5, c[0x0][0x22c] ;  /* 0x00008b0000057ab9 */ /* 0x000fe40000000800 */
[----:B------:R1:W-:Y:S04]  /*249f0*/  @P5 STG.E desc[UR60][R6.64], R33 ;  /* 0x0000002106005986 */ /* 0x0003e8000c10193c */
[----:B------:R-:W3:Y:S01]  /*24a00*/  LDL.LU R11, [R1+0xba8] ;  /* 0x000ba800010b7983 */ /* 0x000ee20000300800 */
[----:B-1----:R-:W-:-:S04]  /*24a10*/  LEA R4, P6, R3, R0, 0x2 ;  /* 0x0000000003047211 */ /* 0x002fc800078c10ff */
[----:B------:R-:W-:Y:S02]  /*24a20*/  LEA.HI.X.SX32 R5, R3, R136, 0x2, P6 ;  /* 0x0000008803057211 */ /* 0x000fe400030f16ff */
[----:B------:R-:W-:-:S03]  /*24a30*/  LEA R6, P6, R9, R0, 0x2 ;  /* 0x0000000009067211 */ /* 0x000fc600078c10ff */
[----:B------:R1:W-:Y:S01]  /*24a40*/  @P4 STG.E desc[UR60][R4.64], R30 ;  /* 0x0000001e04004986 */ /* 0x0003e2000c10193c */
[C---:B------:R-:W-:Y:S01]  /*24a50*/  LEA.HI.X.SX32 R7, R9.reuse, R136, 0x2, P6 ;  /* 0x0000008809077211 */ /* 0x040fe200030f16ff */
[----:B------:R-:W-:-:S04]  /*24a60*/  VIADD R3, R9, UR4 ;  /* 0x0000000409037c36 */ /* 0x000fc80008000000 */
[----:B------:R3:W-:Y:S01]  /*24a70*/  @P3 STG.E desc[UR60][R6.64], R34 ;  /* 0x0000002206003986 */ /* 0x0007e2000c10193c */
[----:B--2---:R-:W-:Y:S01]  /*24a80*/  ISETP.LT.AND P5, PT, R10, UR5, !P0 ;  /* 0x000000050a007c0c */ /* 0x004fe2000c7a1270 */
[----:B------:R-:W-:Y:S02]  /*24a90*/  ULDC UR5, c[0x0][0x22c] ;  /* 0x00008b0000057ab9 */ /* 0x000fe40000000800 */
[----:B------:R-:W2:Y:S01]  /*24aa0*/  LDL.LU R10, [R1+0xbb0] ;  /* 0x000bb000010a7983 */ /* 0x000ea20000300800 */
[----:B-1----:R-:W-:Y:S02]  /*24ab0*/  LEA R4, P6, R3, R0, 0x2 ;  /* 0x0000000003047211 */ /* 0x002fe400078c10ff */
[----:B----4-:R-:W-:Y:S01]  /*24ac0*/  ISETP.LT.AND P4, PT, R8, UR5, !P0 ;  /* 0x0000000508007c0c */ /* 0x010fe2000c781270 */
[----:B------:R-:W-:Y:S01]  /*24ad0*/  ULDC UR5, c[0x0][0x22c] ;  /* 0x00008b0000057ab9 */ /* 0x000fe20000000800 */
[----:B------:R-:W4:Y:S01]  /*24ae0*/  LDL.LU R8, [R1+0xbac] ;  /* 0x000bac0001087983 */ /* 0x000f220000300800 */
[----:B------:R-:W-:Y:S01]  /*24af0*/  ISETP.LT.AND P3, PT, R13, UR5, !P0 ;  /* 0x000000050d007c0c */ /* 0x000fe2000c761270 */
[----:B------:R-:W-:-:S02]  /*24b00*/  ULDC UR5, c[0x0][0x22c] ;  /* 0x00008b0000057ab9 */ /* 0x000fc40000000800 */
        /* <DEDUP_REMOVED lines=8> */
[----:B------:R-:W-:-:S04]  /*24b90*/  LEA R6, P6, R9, R0, 0x2 ;  /* 0x0000000009067211 */ /* 0x000fc800078c10ff */
[----:B------:R-:W-:Y:S02]  /*24ba0*/  LEA.HI.X.SX32 R7, R9, R136, 0x2, P6 ;  /* 0x0000008809077211 */ /* 0x000fe400030f16ff */
[C---:B-1----:R-:W-:Y:S02]  /*24bb0*/  LEA R4, P6, R3.reuse, R0, 0x2 ;  /* 0x0000000003047211 */ /* 0x042fe400078c10ff */
[C---:B------:R-:W-:Y:S01]  /*24bc0*/  IADD3 R9, R3.reuse, UR4, RZ ;  /* 0x0000000403097c10 */ /* 0x040fe2000fffe0ff */
[----:B------:R1:W-:Y:S01]  /*24bd0*/  @P1 STG.E desc[UR60][R6.64], R35 ;  /* 0x0000002306001986 */ /* 0x0003e2000c10193c */
[----:B------:R-:W-:-:S03]  /*24be0*/  LEA.HI.X.SX32 R5, R3, R136, 0x2, P6 ;  /* 0x0000008803057211 */ /* 0x000fc600030f16ff */
[----:B------:R-:W-:Y:S02]  /*24bf0*/  VIADD R3, R9, UR4 ;  /* 0x0000000409037c36 */ /* 0x000fe40008000000 */
[----:B------:R1:W-:Y:S01]  /*24c00*/  @P5 STG.E desc[UR60][R4.64], R36 ;  /* 0x0000002404005986 */ /* 0x0003e2000c10193c */
[----:B------:R-:W-:Y:S01]  /*24c10*/  ISETP.LT.AND P1, PT, R11, UR5, !P0 ;  /* 0x000000050b007c0c */ /* 0x000fe2000c721270 */
[----:B------:R-:W-:Y:S02]  /*24c20*/  ULDC UR5, c[0x0][0x22c] ;  /* 0x00008b0000057ab9 */ /* 0x000fe40000000800 */
        /* <DEDUP_REMOVED lines=26> */
[----:B------:R-:W-:Y:S01]  /*24dd0*/  LEA.HI.X.SX32 R5, R3, R136, 0x2, P6 ;  /* 0x0000008803057211 */ /* 0x000fe200030f16ff */
[C---:B------:R-:W-:Y:S01]  /*24de0*/  VIADD R3, R9.reuse, UR4 ;  /* 0x0000000409037c36 */ /* 0x040fe20008000000 */
[----:B-1----:R-:W-:-:S03]  /*24df0*/  LEA R6, P6, R9, R0, 0x2 ;  /* 0x0000000009067211 */ /* 0x002fc600078c10ff */
[----:B------:R1:W-:Y:S01]  /*24e00*/  @P1 STG.E desc[UR60][R4.64], R38 ;  /* 0x0000002604001986 */ /* 0x0003e2000c10193c */
[----:B------:R-:W-:Y:S01]  /*24e10*/  LEA.HI.X.SX32 R7, R9, R136, 0x2, P6 ;  /* 0x0000008809077211 */ /* 0x000fe200030f16ff */
[----:B------:R-:W-:-:S04]  /*24e20*/  VIADD R9, R3, UR4 ;  /* 0x0000000403097c36 */ /* 0x000fc80008000000 */
        /* <DEDUP_REMOVED lines=26> */
[----:B------:R-:W-:-:S03]  /*24fd0*/  ULDC UR5, c[0x0][0x22c] ;  /* 0x00008b0000057ab9 */ /* 0x000fc60000000800 */
[----:B------:R-:W3:Y:S04]  /*24fe0*/  LDL.LU R17, [R1+0xbcc] ;  /* 0x000bcc0001117983 */ /* 0x000ee80000300800 */
[----:B------:R-:W3:Y:S04]  /*24ff0*/  LDL.LU R16, [R1+0xbbc] ;  /* 0x000bbc0001107983 */ /* 0x000ee80000300800 */
[----:B------:R-:W3:Y:S01]  /*25000*/  LDL.LU R14, [R1+0xbb4] ;  /* 0x000bb400010e7983 */ /* 0x000ee20000300800 */
[C---:B------:R-:W-:Y:S01]  /*25010*/  VIADD R3, R9.reuse, UR4 ;  /* 0x0000000409037c36 */ /* 0x040fe20008000000 */
[----:B------:R-:W-:-:S02]  /*25020*/  LEA R6, P6, R9, R0, 0x2 ;  /* 0x0000000009067211 */ /* 0x000fc400078c10ff */
[----:B------:R-:W3:Y:S02]  /*25030*/  LDL.LU R15, [R1+0xba4] ;  /* 0x000ba400010f7983 */ /* 0x000ee40000300800 */
[----:B------:R-:W-:Y:S01]  /*25040*/  LEA.HI.X.SX32 R7, R9, R136, 0x2, P6 ;  /* 0x0000008809077211 */ /* 0x000fe200030f16ff */
[C---:B------:R-:W-:Y:S01]  /*25050*/  VIADD R9, R3.reuse, UR4 ;  /* 0x0000000403097c36 */ /* 0x040fe20008000000 */
[----:B-1----:R-:W-:-:S03]  /*25060*/  LEA R4, P6, R3, R0, 0x2 ;  /* 0x0000000003047211 */ /* 0x002fc600078c10ff */
[----:B------:R1:W-:Y:S01]  /*25070*/  @P1 STG.E desc[UR60][R6.64], R48 ;  /* 0x0000003006001986 */ /* 0x0003e2000c10193c */
[----:B------:R-:W-:Y:S01]  /*25080*/  LEA.HI.X.SX32 R5, R3, R136, 0x2, P6 ;  /* 0x0000008803057211 */ /* 0x000fe200030f16ff */
[----:B------:R-:W-:Y:S01]  /*25090*/  VIADD R3, R9, UR4 ;  /* 0x0000000409037c36 */ /* 0x000fe20008000000 */
[----:B------:R-:W-:Y:S01]  /*250a0*/  ISETP.LT.AND P1, PT, R11, UR5, !P0 ;  /* 0x000000050b007c0c */ /* 0x000fe2000c721270 */
[----:B------:R-:W-:Y:S02]  /*250b0*/  ULDC UR5, c[0x0][0x22c] ;  /* 0x00008b0000057ab9 */ /* 0x000fe40000000800 */
[----:B------:R1:W-:Y:S02]  /*250c0*/  @P5 STG.E desc[UR60][R4.64], R41 ;  /* 0x0000002904005986 */ /* 0x0003e4000c10193c */
[----:B-1----:R-:W-:-:S04]  /*250d0*/  LEA R6, P6, R9, R0, 0x2 ;  /* 0x0000000009067211 */ /* 0x002fc800078c10ff */
[----:B------:R-:W-:Y:S02]  /*250e0*/  LEA.HI.X.SX32 R7, R9, R136, 0x2, P6 ;  /* 0x0000008809077211 */ /* 0x000fe400030f16ff */
[C---:B------:R-:W-:Y:S02]  /*250f0*/  LEA R4, P6, R3.reuse, R0, 0x2 ;  /* 0x0000000003047211 */ /* 0x040fe400078c10ff */
[C---:B------:R-:W-:Y:S01]  /*25100*/  IADD3 R9, R3.reuse, UR4, RZ ;  /* 0x0000000403097c10 */ /* 0x040fe2000fffe0ff */
[----:B------:R1:W-:Y:S01]  /*25110*/  @P4 STG.E desc[UR60][R6.64], R49 ;  /* 0x0000003106004986 */ /* 0x0003e2000c10193c */
[----:B------:R-:W-:-:S03]  /*25120*/  LEA.HI.X.SX32 R5, R3, R136, 0x2, P6 ;  /* 0x0000008803057211 */ /* 0x000fc600030f16ff */
[C---:B------:R-:W-:Y:S01]  /*25130*/  VIADD R3, R9.reuse, UR4 ;  /* 0x0000000409037c36 */ /* 0x040fe20008000000 */
[----:B--2---:R-:W-:Y:S01]  /*25140*/  ISETP.LT.AND P5, PT, R10, UR5, !P0 ;  /* 0x000000050a007c0c */ /* 0x004fe2000c7a1270 */
[----:B------:R-:W-:Y:S01]  /*25150*/  ULDC UR5, c[0x0][0x22c] ;  /* 0x00008b0000057ab9 */ /* 0x000fe20000000800 */
[----:B------:R2:W-:Y:S01]  /*25160*/  @P3 STG.E desc[UR60][R4.64], R42 ;  /* 0x0000002a04003986 */ /* 0x0005e2000c10193c */
[----:B----4-:R-:W-:Y:S01]  /*25170*/  ISETP.LT.AND P4, PT, R8, UR5, !P0 ;  /* 0x0000000508007c0c */ /* 0x010fe2000c781270 */
[----:B------:R-:W-:Y:S01]  /*25180*/  ULDC UR5, c[0x0][0x22c] ;  /* 0x00008b0000057ab9 */ /* 0x000fe20000000800 */
[----:B------:R-:W-:Y:S02]  /*25190*/  LEA R8, P6, R9, R0, 0x2 ;  /* 0x0000000009087211 */ /* 0x000fe400078c10ff */
[----:B------:R-:W-:Y:S01]  /*251a0*/  ISETP.LT.AND P3, PT, R13, UR5, !P0 ;  /* 0x000000050d007c0c */ /* 0x000fe2000c761270 */
[----:B------:R-:W-:Y:S01]  /*251b0*/  VIADD R13, R3, UR4 ;  /* 0x00000004030d7c36 */ /* 0x000fe20008000000 */
[----:B------:R-:W-:Y:S01]  /*251c0*/  LEA.HI.X.SX32 R9, R9, R136, 0x2, P6 ;  /* 0x0000008809097211 */ /* 0x000fe200030f16ff */
[----:B------:R-:W-:Y:S01]  /*251d0*/  ULDC UR5, c[0x0][0x22c] ;  /* 0x00008b0000057ab9 */ /* 0x000fe20000000800 */
[----:B------:R-:W-:-:S04]  /*251e0*/  LEA R10, P6, R3, R0, 0x2 ;  /* 0x00000000030a7211 */ /* 0x000fc800078c10ff */
[----:B------:R-:W-:Y:S01]  /*251f0*/  LEA.HI.X.SX32 R11, R3, R136, 0x2, P6 ;  /* 0x00000088030b7211 */ /* 0x000fe200030f16ff */
[C---:B------:R-:W-:Y:S01]  /*25200*/  VIADD R3, R13.reuse, UR4 ;  /* 0x000000040d037c36 */ /* 0x040fe20008000000 */
[C---:B-1----:R-:W-:Y:S01]  /*25210*/  LEA R6, P6, R13.reuse, R0, 0x2 ;  /* 0x000000000d067211 */ /* 0x042fe200078c10ff */
[----:B------:R1:W-:Y:S03]  /*25220*/  @P2 STG.E desc[UR60][R8.64], R50 ;  /* 0x0000003208002986 */ /* 0x0003e6000c10193c */
[----:B------:R-:W-:Y:S02]  /*25230*/  LEA.HI.X.SX32 R7, R13, R136, 0x2, P6 ;  /* 0x000000880d077211 */ /* 0x000fe400030f16ff */
[C---:B--2---:R-:W-:Y:S01]  /*25240*/  LEA R4, P6, R3.reuse, R0, 0x2 ;  /* 0x0000000003047211 */ /* 0x044fe200078c10ff */
[----:B------:R2:W-:Y:S03]  /*25250*/  @P1 STG.E desc[UR60][R10.64], R43 ;  /* 0x0000002b0a001986 */ /* 0x0005e6000c10193c */
[----:B------:R-:W-:Y:S01]  /*25260*/  LEA.HI.X.SX32 R5, R3, R136, 0x2, P6 ;  /* 0x0000008803057211 */ /* 0x000fe200030f16ff */
[----:B------:R4:W-:Y:S04]  /*25270*/  @P5 STG.E desc[UR60][R6.64], R51 ;  /* 0x0000003306005986 */ /* 0x0009e8000c10193c */
[----:B------:R4:W-:Y:S01]  /*25280*/  @P4 STG.E desc[UR60][R4.64], R88 ;  /* 0x0000005804004986 */ /* 0x0009e2000c10193c */
[----:B---3--:R-:W-:Y:S01]  /*25290*/  ISETP.LT.AND P2, PT, R12, UR5, !P0 ;  /* 0x000000050c007c0c */ /* 0x008fe2000c741270 */
[----:B------:R-:W-:-:S02]  /*252a0*/  ULDC UR5, c[0x0][0x22c] ;  /* 0x00008b0000057ab9 */ /* 0x000fc40000000800 */
[----:B------:R-:W3:Y:S01]  /*252b0*/  LDL.LU R12, [R1+0xb9c] ;  /* 0x000b9c00010c7983 */ /* 0x000ee20000300800 */
[----:B------:R-:W-:Y:S01]  /*252c0*/  ISETP.LT.AND P1, PT, R17, UR5, !P0 ;  /* 0x0000000511007c0c */ /* 0x000fe2000c721270 */
[----:B------:R-:W-:Y:S02]  /*252d0*/  ULDC UR5, c[0x0][0x22c] ;  /* 0x00008b0000057ab9 */ /* 0x000fe40000000800 */
[----:B------:R-:W3:Y:S01]  /*252e0*/  LDL.LU R17, [R1+0xb8c] ;  /* 0x000b8c0001117983 */ /* 0x000ee20000300800 */
[----:B------:R-:W-:Y:S01]  /*252f0*/  ISETP.LT.AND P5, PT, R16, UR5, !P0 ;  /* 0x0000000510007c0c */ /* 0x000fe2000c7a1270 */
[----:B------:R-:W-:Y:S02]  /*25300*/  ULDC UR5, c[0x0][0x22c] ;  /* 0x00008b0000057ab9 */ /* 0x000fe40000000800 */
[----:B------:R-:W3:Y:S01]  /*25310*/  LDL.LU R16, [R1+0xb84] ;  /* 0x000b840001107983 */ /* 0x000ee20000300800 */
[----:B------:R-:W-:Y:S01]  /*25320*/  ISETP.LT.AND P4, PT, R14, UR5, !P0 ;  /* 0x000000050e007c0c */ /* 0x000fe2000c781270 */
[----:B------:R-:W-:-:S02]  /*25330*/  VIADD R13, R3, UR4 ;  /* 0x00000004030d7c36 */ /* 0x000fc40008000000 */
[----:B------:R-:W3:Y:S01]  /*25340*/  LDL.LU R14, [R1+0xb74] ;  /* 0x000b7400010e7983 */ /* 0x000ee20000300800 */
[----:B------:R-:W-:Y:S01]  /*25350*/  ULDC UR5, c[0x0][0x22c] ;  /* 0x00008b0000057ab9 */ /* 0x000fe20000000800 */
[C---:B------:R-:W-:Y:S01]  /*25360*/  VIADD R3, R13.reuse, UR4 ;  /* 0x000000040d037c36 */ /* 0x040fe20008000000 */
[----:B-1----:R-:W-:-:S04]  /*25370*/  LEA R8, P6, R13, R0, 0x2 ;  /* 0x000000000d087211 */ /* 0x002fc800078c10ff */
[----:B------:R-:W-:Y:S01]  /*25380*/  LEA.HI.X.SX32 R9, R13, R136, 0x2, P6 ;  /* 0x000000880d097211 */ /* 0x000fe200030f16ff */
[C---:B------:R-:W-:Y:S01]  /*25390*/  VIADD R13, R3.reuse, UR4 ;  /* 0x00000004030d7c36 */ /* 0x040fe20008000000 */
[----:B--2---:R-:W-:-:S04]  /*253a0*/  LEA R10, P6, R3, R0, 0x2 ;  /* 0x00000000030a7211 */ /* 0x004fc800078c10ff */
[----:B------:R-:W-:Y:S01]  /*253b0*/  LEA.HI.X.SX32 R11, R3, R136, 0x2, P6 ;  /* 0x00000088030b7211 */ /* 0x000fe200030f16ff */
[C---:B------:R-:W-:Y:S01]  /*253c0*/  VIADD R3, R13.reuse, UR4 ;  /* 0x000000040d037c36 */ /* 0x040fe20008000000 */
[----:B----4-:R-:W-:Y:S01]  /*253d0*/  LEA R6, P6, R13, R0, 0x2 ;  /* 0x000000000d067211 */ /* 0x010fe200078c10ff */
[----:B------:R1:W-:Y:S01]  /*253e0*/  @P3 STG.E desc[UR60][R8.64], R52 ;  /* 0x0000003408003986 */ /* 0x0003e2000c10193c */
[----:B------:R-:W-:Y:S01]  /*253f0*/  ISETP.LT.AND P3, PT, R15, UR5, !P0 ;  /* 0x000000050f007c0c */ /* 0x000fe2000c761270 */
[----:B------:R-:W-:Y:S01]  /*25400*/  ULDC UR5, c[0x0][0x22c] ;  /* 0x00008b0000057ab9 */ /* 0x000fe20000000800 */
[----:B------:R-:W-:Y:S01]  /*25410*/  LEA.HI.X.SX32 R7, R13, R136, 0x2, P6 ;  /* 0x000000880d077211 */ /* 0x000fe200030f16ff */
[----:B------:R-:W2:Y:S01]  /*25420*/  LDL.LU R15, [R1+0xb6c] ;  /* 0x000b6c00010f7983 */ /* 0x000ea20000300800 */
[C---:B------:R-:W-:Y:S01]  /*25430*/  LEA R4, P6, R3.reuse, R0, 0x2 ;  /* 0x0000000003047211 */ /* 0x040fe200078c10ff */
[C---:B------:R-:W-:Y:S02]  /*25440*/  VIADD R13, R3.reuse, UR4 ;  /* 0x00000004030d7c36 */ /* 0x040fe40008000000 */
[----:B------:R4:W-:Y:S01]  /*25450*/  @P2 STG.E desc[UR60][R10.64], R89 ;  /* 0x000000590a002986 */ /* 0x0009e2000c10193c */
[----:B------:R-:W-:-:S02]  /*25460*/  LEA.HI.X.SX32 R5, R3, R136, 0x2, P6 ;  /* 0x0000008803057211 */ /* 0x000fc400030f16ff */
[C---:B-1----:R-:W-:Y:S01]  /*25470*/  LEA R8, P6, R13.reuse, R0, 0x2 ;  /* 0x000000000d087211 */ /* 0x042fe200078c10ff */
        /* <DEDUP_REMOVED lines=18> */
[----:B----4-:R-:W-:-:S04]  /*255a0*/  LEA R10, P6, R3, R0, 0x2 ;  /* 0x00000000030a7211 */ /* 0x010fc800078c10ff */
[----:B------:R-:W-:Y:S01]  /*255b0*/  LEA.HI.X.SX32 R11, R3, R136, 0x2, P6 ;  /* 0x00000088030b7211 */ /* 0x000fe200030f16ff */
[C---:B------:R-:W-:Y:S01]  /*255c0*/  VIADD R3, R13.reuse, UR4 ;  /* 0x000000040d037c36 */ /* 0x040fe20008000000 */
[----:B-1----:R-:W-:-:S04]  /*255d0*/  LEA R6, P6, R13, R0, 0x2 ;  /* 0x000000000d067211 */ /* 0x002fc800078c10ff */
[----:B------:R-:W-:Y:S02]  /*255e0*/  LEA.HI.X.SX32 R7, R13, R136, 0x2, P6 ;  /* 0x000000880d077211 */ /* 0x000fe400030f16ff */
[C---:B------:R-:W-:Y:S02]  /*255f0*/  LEA R4, P6, R3.reuse, R0, 0x2 ;  /* 0x0000000003047211 */ /* 0x040fe400078c10ff */
[----:B------:R-:W-:Y:S01]  /*25600*/  IADD3 R13, R3, UR4, RZ ;  /* 0x00000004030d7c10 */ /* 0x000fe2000fffe0ff */
[----:B------:R1:W-:Y:S01]  /*25610*/  @P3 STG.E desc[UR60][R10.64], R91 ;  /* 0x0000005b0a003986 */ /* 0x0003e2000c10193c */
[----:B--2---:R-:W-:Y:S01]  /*25620*/  ISETP.LT.AND P3, PT, R15, UR5, !P0 ;  /* 0x000000050f007c0c */ /* 0x004fe2000c761270 */
[----:B------:R-:W-:Y:S01]  /*25630*/  ULDC UR5, c[0x0][0x22c] ;  /* 0x00008b0000057ab9 */ /* 0x000fe20000000800 */
[----:B------:R-:W-:Y:S01]  /*25640*/  LEA.HI.X.SX32 R5, R3, R136, 0x2, P6 ;  /* 0x0000008803057211 */ /* 0x000fe200030f16ff */
[----:B------:R-:W2:Y:S01]  /*25650*/  LDL.LU R15, [R1+0xb24] ;  /* 0x000b2400010f7983 */ /* 0x000ea20000300800 */
[C---:B------:R-:W-:Y:S01]  /*25660*/  VIADD R3, R13.reuse, UR4 ;  /* 0x000000040d037c36 */ /* 0x040fe20008000000 */
[----:B------:R-:W-:-:S02]  /*25670*/  LEA R8, P6, R13, R0, 0x2 ;  /* 0x000000000d087211 */ /* 0x000fc400078c10ff */
[----:B------:R4:W-:Y:S02]  /*25680*/  @P2 STG.E desc[UR60][R6.64], R55 ;  /* 0x0000003706002986 */ /* 0x0009e4000c10193c */
[----:B------:R-:W-:Y:S02]  /*25690*/  LEA.HI.X.SX32 R9, R13, R136, 0x2, P6 ;  /* 0x000000880d097211 */ /* 0x000fe400030f16ff */
        /* <DEDUP_REMOVED lines=23> */
[----:B------:R-:W-:Y:S01]  /*25810*/  LEA.HI.X.SX32 R5, R3, R136, 0x2, P6 ;  /* 0x0000008803057211 */ /* 0x000fe200030f16ff */
[C---:B------:R-:W-:Y:S01]  /*25820*/  VIADD R3, R13.reuse, UR4 ;  /* 0x000000040d037c36 */ /* 0x040fe20008000000 */
[C---:B------:R-:W-:Y:S01]  /*25830*/  LEA R8, P6, R13.reuse, R0, 0x2 ;  /* 0x000000000d087211 */ /* 0x040fe200078c10ff */
[----:B------:R1:W-:Y:S03]  /*25840*/  @P3 STG.E desc[UR60][R6.64], R57 ;  /* 0x0000003906003986 */ /* 0x0003e6000c10193c */
[----:B------:R-:W-:Y:S01]  /*25850*/  LEA.HI.X.SX32 R9, R13, R136, 0x2, P6 ;  /* 0x000000880d097211 */ /* 0x000fe200030f16ff */
[----:B------:R-:W-:Y:S01]  /*25860*/  VIADD R13, R3, UR4 ;  /* 0x00000004030d7c36 */ /* 0x000fe20008000000 */
[----:B--2---:R-:W-:Y:S01]  /*25870*/  ISETP.LT.AND P3, PT, R15, UR5, !P0 ;  /* 0x000000050f007c0c */ /* 0x004fe2000c761270 */
[----:B------:R-:W-:Y:S01]  /*25880*/  ULDC UR5, c[0x0][0x22c] ;  /* 0x00008b0000057ab9 */ /* 0x000fe20000000800 */
[----:B------:R-:W2:Y:S01]  /*25890*/  LDL.LU R15, [R1+0xaec] ;  /* 0x000aec00010f7983 */ /* 0x000ea20000300800 */
[----:B------:R-:W-:-:S03]  /*258a0*/  LEA R10, P6, R3, R0, 0x2 ;  /* 0x00000000030a7211 */ /* 0x000fc600078c10ff */
[----:B------:R4:W-:Y:S01]  /*258b0*/  @P2 STG.E desc[UR60][R4.64], R94 ;  /* 0x0000005e04002986 */ /* 0x0009e2000c10193c */
        /* <DEDUP_REMOVED lines=51> */
[----:B------:R-:W-:-:S02]  /*25bf0*/  ULDC UR5, c[0x0][0x22c] ;  /* 0x00008b0000057ab9 */ /* 0x000fc40000000800 */
[----:B------:R-:W3:Y:S01]  /*25c00*/  LDL.LU R14, [R1+0xac8] ;  /* 0x000ac800010e7983 */ /* 0x000ee20000300800 */
[----:B------:R-:W-:-:S04]  /*25c10*/  IADD3 R13, R3, UR4, RZ ;  /* 0x00000004030d7c10 */ /* 0x000fc8000fffe0ff */
[C---:B----4-:R-:W-:Y:S01]  /*25c20*/  LEA R8, P6, R13.reuse, R0, 0x2 ;  /* 0x000000000d087211 */ /* 0x050fe200078c10ff */
[----:B------:R-:W-:-:S03]  /*25c30*/  VIADD R3, R13, UR4 ;  /* 0x000000040d037c36 */ /* 0x000fc60008000000 */
        /* <DEDUP_REMOVED lines=43> */
[C---:B------:R-:W-:Y:S01]  /*25ef0*/  VIADD R3, R13.reuse, UR4 ;  /* 0x000000040d037c36 */ /* 0x040fe20008000000 */
[----:B------:R-:W-:Y:S02]  /*25f00*/  LEA R8, P6, R13, R0, 0x2 ;  /* 0x000000000d087211 */ /* 0x000fe400078c10ff */
[----:B--2---:R-:W-:Y:S01]  /*25f10*/  ISETP.LT.AND P3, PT, R15, UR5, !P0 ;  /* 0x000000050f007c0c */ /* 0x004fe2000c761270 */
[----:B------:R-:W-:Y:S01]  /*25f20*/  ULDC UR5, c[0x0][0x22c] ;  /* 0x00008b0000057ab9 */ /* 0x000fe20000000800 */
[----:B------:R-:W2:Y:S01]  /*25f30*/  LDL.LU R15, [R1+0xab0] ;  /* 0x000ab000010f7983 */ /* 0x000ea20000300800 */
[----:B------:R-:W-:-:S02]  /*25f40*/  LEA.HI.X.SX32 R9, R13, R136, 0x2, P6 ;  /* 0x000000880d097211 */ /* 0x000fc400030f16ff */
[C---:B-1----:R-:W-:Y:S01]  /*25f50*/  LEA R10, P6, R3.reuse, R0, 0x2 ;  /* 0x00000000030a7211 */ /* 0x042fe200078c10ff */
[----:B------:R1:W-:Y:S03]  /*25f60*/  @P2 STG.E desc[UR60][R6.64], R65 ;  /* 0x0000004106002986 */ /* 0x0003e6000c10193c */
[----:B------:R-:W-:Y:S01]  /*25f70*/  LEA.HI.X.SX32 R11, R3, R136, 0x2, P6 ;  /* 0x00000088030b7211 */ /* 0x000fe200030f16ff */
[----:B------:R4:W-:Y:S04]  /*25f80*/  @P1 STG.E desc[UR60][R4.64], R102 ;  /* 0x0000006604001986 */ /* 0x0009e8000c10193c */
        /* <DEDUP_REMOVED lines=17> */
[----:B------:R-:W-:Y:S02]  /*260a0*/  LEA.HI.X.SX32 R7, R13, R136, 0x2, P6 ;  /* 0x000000880d077211 */ /* 0x000fe400030f16ff */
[C---:B----4-:R-:W-:Y:S02]  /*260b0*/  LEA R4, P6, R3.reuse, R0, 0x2 ;  /* 0x0000000003047211 */ /* 0x050fe400078c10ff */
[C---:B------:R-:W-:Y:S02]  /*260c0*/  IADD3 R13, R3.reuse, UR4, RZ ;  /* 0x00000004030d7c10 */ /* 0x040fe4000fffe0ff */
[----:B------:R-:W-:Y:S02]  /*260d0*/  LEA.HI.X.SX32 R5, R3, R136, 0x2, P6 ;  /* 0x0000008803057211 */ /* 0x000fe400030f16ff */
[C---:B------:R-:W-:Y:S01]  /*260e0*/  LEA R8, P6, R13.reuse, R0, 0x2 ;  /* 0x000000000d087211 */ /* 0x040fe200078c10ff */
[C---:B------:R-:W-:Y:S01]  /*260f0*/  VIADD R3, R13.reuse, UR4 ;  /* 0x000000040d037c36 */ /* 0x040fe20008000000 */
[----:B------:R1:W-:Y:S02]  /*26100*/  @P3 STG.E desc[UR60][R6.64], R67 ;  /* 0x0000004306003986 */ /* 0x0003e4000c10193c */
[----:B------:R-:W-:Y:S01]  /*26110*/  LEA.HI.X.SX32 R9, R13, R136, 0x2, P6 ;  /* 0x000000880d097211 */ /* 0x000fe200030f16ff */
[C---:B------:R-:W-:Y:S01]  /*26120*/  VIADD R13, R3.reuse, UR4 ;  /* 0x00000004030d7c36 */ /* 0x040fe20008000000 */
[----:B------:R-:W-:-:S02]  /*26130*/  LEA R10, P6, R3, R0, 0x2 ;  /* 0x00000000030a7211 */ /* 0x000fc400078c10ff */
[----:B--2---:R-:W-:Y:S01]  /*26140*/  ISETP.LT.AND P3, PT, R15, UR5, !P0 ;  /* 0x000000050f007c0c */ /* 0x004fe2000c761270 */
[----:B------:R-:W-:Y:S01]  /*26150*/  ULDC UR5, c[0x0][0x22c] ;  /* 0x00008b0000057ab9 */ /* 0x000fe20000000800 */
[----:B------:R-:W2:Y:S01]  /*26160*/  LDL.LU R15, [R1+0xa9c] ;  /* 0x000a9c00010f7983 */ /* 0x000ea20000300800 */
[----:B------:R-:W-:-:S03]  /*26170*/  LEA.HI.X.SX32 R11, R3, R136, 0x2, P6 ;  /* 0x00000088030b7211 */ /* 0x000fc600030f16ff */
[----:B------:R4:W-:Y:S01]  /*26180*/  @P2 STG.E desc[UR60][R4.64], R104 ;  /* 0x0000006804002986 */ /* 0x0009e2000c10193c */
[----:B-1----:R-:W-:-:S03]  /*26190*/  LEA R6, P6, R13, R0, 0x2 ;  /* 0x000000000d067211 */ /* 0x002fc600078c10ff */
[----:B------:R1:W-:Y:S01]  /*261a0*/  @P1 STG.E desc[UR60][R8.64], R68 ;  /* 0x0000004408001986 */ /* 0x0003e2000c10193c */
[----:B------:R-:W-:-:S03]  /*261b0*/  LEA.HI.X.SX32 R7, R13, R136, 0x2, P6 ;  /* 0x000000880d077211 */ /* 0x000fc600030f16ff */
[----:B------:R1:W-:Y:S04]  /*261c0*/  @P5 STG.E desc[UR60][R10.64], R105 ;  /* 0x000000690a005986 */ /* 0x0003e8000c10193c */
[----:B------:R1:W-:Y:S01]  /*261d0*/  @P4 STG.E desc[UR60][R6.64], R69 ;  /* 0x0000004506004986 */ /* 0x0003e2000c10193c */
[----:B---3--:R-:W-:Y:S01]  /*261e0*/  ISETP.LT.AND P2, PT, R12, UR5, !P0 ;  /* 0x000000050c007c0c */ /* 0x008fe2000c741270 */
[----:B------:R-:W-:Y:S02]  /*261f0*/  ULDC UR5, c[0x0][0x22c] ;  /* 0x00008b0000057ab9 */ /* 0x000fe40000000800 */
[----:B------:R-:W3:Y:S01]  /*26200*/  LDL.LU R12, [R1+0xa98] ;  /* 0x000a9800010c7983 */ /* 0x000ee20000300800 */
[----:B------:R-:W-:Y:S01]  /*26210*/  ISETP.LT.AND P1, PT, R17, UR5, !P0 ;  /* 0x0000000511007c0c */ /* 0x000fe2000c721270 */
[----:B------:R-:W-:-:S02]  /*26220*/  ULDC UR5, c[0x0][0x22c] ;  /* 0x00008b0000057ab9 */ /* 0x000fc40000000800 */
[----:B------:R-:W3:Y:S01]  /*26230*/  LDL.LU R17, [R1+0xa94] ;  /* 0x000a940001117983 */ /* 0x000ee20000300800 */
[----:B------:R-:W-:Y:S01]  /*26240*/  ISETP.LT.AND P5, PT, R16, UR5, !P0 ;  /* 0x0000000510007c0c */ /* 0x000fe2000c7a1270 */
[----:B------:R-:W-:Y:S02]  /*26250*/  ULDC UR5, c[0x0][0x22c] ;  /* 0x00008b0000057ab9 */ /* 0x000fe40000000800 */
[----:B------:R-:W3:Y:S01]  /*26260*/  LDL.LU R16, [R1+0xa90] ;  /* 0x000a900001107983 */ /* 0x000ee20000300800 */
[----:B------:R-:W-:Y:S01]  /*26270*/  ISETP.LT.AND P4, PT, R14, UR5, !P0 ;  /* 0x000000050e007c0c */ /* 0x000fe2000c781270 */
[----:B------:R-:W-:Y:S02]  /*26280*/  VIADD R3, R13, UR4 ;  /* 0x000000040d037c36 */ /* 0x000fe40008000000 */
        /* <DEDUP_REMOVED lines=41> */
[----:B----4-:R-:W-:-:S04]  /*26520*/  LEA R10, P6, R3, R0, 0x2 ;  /* 0x00000000030a7211 */ /* 0x010fc800078c10ff */
[----:B------:R-:W-:Y:S01]  /*26530*/  LEA.HI.X.SX32 R11, R3, R136, 0x2, P6 ;  /* 0x00000088030b7211 */ /* 0x000fe200030f16ff */
[C---:B------:R-:W-:Y:S01]  /*26540*/  VIADD R3, R13.reuse, UR4 ;  /* 0x000000040d037c36 */ /* 0x040fe20008000000 */
[C---:B------:R-:W-:Y:S01]  /*26550*/  LEA R6, P6, R13.reuse, R0, 0x2 ;  /* 0x000000000d067211 */ /* 0x040fe200078c10ff */
[----:B------:R1:W-:Y:S03]  /*26560*/  @P3 STG.E desc[UR60][R8.64], R72 ;  /* 0x0000004808003986 */ /* 0x0003e6000c10193c */
[----:B------:R-:W-:Y:S02]  /*26570*/  LEA.HI.X.SX32 R7, R13, R136, 0x2, P6 ;  /* 0x000000880d077211 */ /* 0x000fe400030f16ff */
[----:B------:R-:W-:Y:S02]  /*26580*/  LEA R4, P6, R3, R0, 0x2 ;  /* 0x0000000003047211 */ /* 0x000fe400078c10ff */
[----:B--2---:R-:W-:Y:S01]  /*26590*/  ISETP.LT.AND P3, PT, R15, UR5, !P0 ;  /* 0x000000050f007c0c */ /* 0x004fe2000c761270 */
[----:B------:R-:W-:Y:S01]  /*265a0*/  ULDC UR5, c[0x0][0x22c] ;  /* 0x00008b0000057ab9 */ /* 0x000fe20000000800 */
[----:B------:R-:W2:Y:S01]  /*265b0*/  LDL.LU R15, [R1+0xa74] ;  /* 0x000a7400010f7983 */ /* 0x000ea20000300800 */
[----:B------:R-:W-:-:S02]  /*265c0*/  IADD3 R13, R3, UR4, RZ ;  /* 0x00000004030d7c10 */ /* 0x000fc4000fffe0ff */
[----:B------:R-:W-:Y:S01]  /*265d0*/  LEA.HI.X.SX32 R5, R3, R136, 0x2, P6 ;  /* 0x0000008803057211 */ /* 0x000fe200030f16ff */
        /* <DEDUP_REMOVED lines=88> */
[----:B------:R-:W-:Y:S02]  /*26b60*/  ULDC UR5, c[0x0][0x22c] ;  /* 0x00008b0000057ab9 */ /* 0x000fe40000000800 */
[C---:B-1----:R-:W-:Y:S02]  /*26b70*/  LEA R4, P6, R3.reuse, R0, 0x2 ;  /* 0x0000000003047211 */ /* 0x042fe400078c10ff */
[C---:B------:R-:W-:Y:S02]  /*26b80*/  IADD3 R13, R3.reuse, UR4, RZ ;  /* 0x00000004030d7c10 */ /* 0x040fe4000fffe0ff */
[----:B------:R-:W-:Y:S02]  /*26b90*/  LEA.HI.X.SX32 R5, R3, R136, 0x2, P6 ;  /* 0x0000008803057211 */ /* 0x000fe400030f16ff */
[C---:B----4-:R-:W-:Y:S01]  /*26ba0*/  LEA R8, P6, R13.reuse, R0, 0x2 ;  /* 0x000000000d087211 */ /* 0x050fe200078c10ff */
[----:B------:R-:W-:-:S03]  /*26bb0*/  VIADD R3, R13, UR4 ;  /* 0x000000040d037c36 */ /* 0x000fc60008000000 */
        /* <DEDUP_REMOVED lines=70> */
[----:B------:R-:W-:Y:S02]  /*27020*/  LEA.HI.X.SX32 R7, R13, R136, 0x2, P6 ;  /* 0x000000880d077211 */ /* 0x000fe400030f16ff */
[C---:B------:R-:W-:Y:S02]  /*27030*/  IADD3 R13, R3.reuse, UR4, RZ ;  /* 0x00000004030d7c10 */ /* 0x040fe4000fffe0ff */
        /* <DEDUP_REMOVED lines=20> */
[----:B------:R-:W-:Y:S01]  /*27180*/  ISETP.LT.AND P5, PT, R16, UR5, !P0 ;  /* 0x0000000510007c0c */ /* 0x000fe2000c7a1270 */
[----:B------:R-:W-:Y:S01]  /*27190*/  ULDC UR5, c[0x0][0x22c] ;  /* 0x00008b0000057ab9 */ /* 0x000fe20000000800 */
[----:B------:R-:W3:Y:S01]  /*271a0*/  LDL.LU R16, [R1+0x9f8] ;  /* 0x0009f80001107983 */ /* 0x000ee20000300800 */
[----:B------:R-:W-:Y:S01]  /*271b0*/  ISETP.LT.AND P4, PT, R14, UR5, !P0 ;  /* 0x000000050e007c0c */ /* 0x000fe2000c781270 */
[----:B----4-:R-:W-:Y:S02]  /*271c0*/  VIADD R7, R3, UR4 ;  /* 0x0000000403077c36 */ /* 0x010fe40008000000 */
[----:B------:R-:W4:Y:S01]  /*271d0*/  LDL.LU R14, [R1+0x9f4] ;  /* 0x0009f400010e7983 */ /* 0x000f220000300800 */
[----:B------:R-:W-:Y:S01]  /*271e0*/  ULDC UR5, c[0x0][0x22c] ;  /* 0x00008b0000057ab9 */ /* 0x000fe20000000800 */
[C---:B------:R-:W-:Y:S01]  /*271f0*/  VIADD R13, R7.reuse, UR4 ;  /* 0x00000004070d7c36 */ /* 0x040fe20008000000 */
[----:B------:R-:W-:-:S04]  /*27200*/  LEA R2, P6, R7, R0, 0x2 ;  /* 0x0000000007027211 */ /* 0x000fc800078c10ff */
[----:B------:R-:W-:Y:S01]  /*27210*/  LEA.HI.X.SX32 R3, R7, R136, 0x2, P6 ;  /* 0x0000008807037211 */ /* 0x000fe200030f16ff */
[C---:B------:R-:W-:Y:S01]  /*27220*/  VIADD R7, R13.reuse, UR4 ;  /* 0x000000040d077c36 */ /* 0x040fe20008000000 */
[----:B-1----:R-:W-:-:S03]  /*27230*/  LEA R4, P6, R13, R0, 0x2 ;  /* 0x000000000d047211 */ /* 0x002fc600078c10ff */
[----:B------:R-:W-:Y:S01]  /*27240*/  VIADD R9, R7, UR4 ;  /* 0x0000000407097c36 */ /* 0x000fe20008000000 */
[----:B------:R-:W-:Y:S02]  /*27250*/  LEA.HI.X.SX32 R5, R13, R136, 0x2, P6 ;  /* 0x000000880d057211 */ /* 0x000fe400030f16ff */
[----:B------:R-:W-:Y:S01]  /*27260*/  LEA R6, P6, R7, R0, 0x2 ;  /* 0x0000000007067211 */ /* 0x000fe200078c10ff */
[----:B------:R-:W-:Y:S01]  /*27270*/  VIADD R13, R9, UR4 ;  /* 0x00000004090d7c36 */ /* 0x000fe20008000000 */
[----:B------:R1:W-:Y:S02]  /*27280*/  @P3 STG.E desc[UR60][R2.64], R131 ;  /* 0x0000008302003986 */ /* 0x0003e4000c10193c */
[----:B------:R-:W-:Y:S01]  /*27290*/  LEA.HI.X.SX32 R7, R7, R136, 0x2, P6 ;  /* 0x0000008807077211 */ /* 0x000fe200030f16ff */
[----:B------:R-:W-:Y:S01]  /*272a0*/  VIADD R11, R13, UR4 ;  /* 0x000000040d0b7c36 */ /* 0x000fe20008000000 */
[----:B------:R1:W-:Y:S01]  /*272b0*/  @P2 STG.E desc[UR60][R4.64], R84 ;  /* 0x0000005404002986 */ /* 0x0003e2000c10193c */
[----:B--2---:R-:W-:-:S02]  /*272c0*/  ISETP.LT.AND P3, PT, R15, UR5, !P0 ;  /* 0x000000050f007c0c */ /* 0x004fc4000c761270 */
[----:B------:R-:W-:Y:S01]  /*272d0*/  VIADD R15, R11, UR4 ;  /* 0x000000040b0f7c36 */ /* 0x000fe20008000000 */
[----:B------:R2:W-:Y:S01]  /*272e0*/  @P1 STG.E desc[UR60][R6.64], R20 ;  /* 0x0000001406001986 */ /* 0x0005e2000c10193c */
[-C--:B------:R-:W-:Y:S01]  /*272f0*/  LEA R8, P1, R13, R0.reuse, 0x2 ;  /* 0x000000000d087211 */ /* 0x080fe200078210ff */
[----:B------:R-:W-:Y:S01]  /*27300*/  ULDC UR5, c[0x0][0x22c] ;  /* 0x00008b0000057ab9 */ /* 0x000fe20000000800 */
[----:B-1----:R-:W-:Y:S01]  /*27310*/  LEA R2, P6, R9, R0, 0x2 ;  /* 0x0000000009027211 */ /* 0x002fe200078c10ff */
[----:B------:R-:W-:-:S03]  /*27320*/  VIADD R17, R15, UR4 ;  /* 0x000000040f117c36 */ /* 0x000fc60008000000 */
[-C--:B------:R-:W-:Y:S02]  /*27330*/  LEA.HI.X.SX32 R3, R9, R136.reuse, 0x2, P6 ;  /* 0x0000008809037211 */ /* 0x080fe400030f16ff */
[----:B------:R-:W-:Y:S01]  /*27340*/  LEA.HI.X.SX32 R9, R13, R136, 0x2, P1 ;  /* 0x000000880d097211 */ /* 0x000fe200008f16ff */
[----:B------:R-:W-:Y:S01]  /*27350*/  VIADD R19, R17, UR4 ;  /* 0x0000000411137c36 */ /* 0x000fe20008000000 */
[-C--:B------:R-:W-:Y:S01]  /*27360*/  LEA R4, P1, R15, R0.reuse, 0x2 ;  /* 0x000000000f047211 */ /* 0x080fe200078210ff */
[----:B------:R-:W-:Y:S01]  /*27370*/  ULDC UR4, c[0x0][0x22c] ;  /* 0x00008b0000047ab9 */ /* 0x000fe20000000800 */
[----:B------:R-:W-:Y:S02]  /*27380*/  LEA R10, P6, R11, R0, 0x2 ;  /* 0x000000000b0a7211 */ /* 0x000fe400078c10ff */
[-C--:B------:R-:W-:Y:S02]  /*27390*/  LEA.HI.X.SX32 R5, R15, R136.reuse, 0x2, P1 ;  /* 0x000000880f057211 */ /* 0x080fe400008f16ff */
[----:B------:R-:W-:Y:S01]  /*273a0*/  LEA.HI.X.SX32 R11, R11, R136, 0x2, P6 ;  /* 0x000000880b0b7211 */ /* 0x000fe200030f16ff */
[----:B------:R1:W-:Y:S04]  /*273b0*/  @P5 STG.E desc[UR60][R2.64], R85 ;  /* 0x0000005502005986 */ /* 0x0003e8000c10193c */
[----:B------:R1:W-:Y:S04]  /*273c0*/  @P4 STG.E desc[UR60][R8.64], R21 ;  /* 0x0000001508004986 */ /* 0x0003e8000c10193c */
[----:B------:R1:W-:Y:S01]  /*273d0*/  @P3 STG.E desc[UR60][R10.64], R86 ;  /* 0x000000560a003986 */ /* 0x0003e2000c10193c */
[----:B---3--:R-:W-:-:S02]  /*273e0*/  ISETP.LT.AND P2, PT, R12, UR5, !P0 ;  /* 0x000000050c007c0c */ /* 0x008fc4000c741270 */
[C---:B------:R-:W-:Y:S02]  /*273f0*/  LEA R12, P6, R19.reuse, R0, 0x2 ;  /* 0x00000000130c7211 */ /* 0x040fe400078c10ff */
[----:B------:R-:W-:Y:S01]  /*27400*/  ISETP.LT.AND P1, PT, R16, UR4, !P0 ;  /* 0x0000000410007c0c */ /* 0x000fe2000c721270 */
[----:B------:R-:W-:Y:S01]  /*27410*/  ULDC UR4, c[0x0][0x22c] ;  /* 0x00008b0000047ab9 */ /* 0x000fe20000000800 */
[----:B------:R-:W-:Y:S02]  /*27420*/  LEA.HI.X.SX32 R13, R19, R136, 0x2, P6 ;  /* 0x00000088130d7211 */ /* 0x000fe400030f16ff */
[----:B----4-:R-:W-:Y:S02]  /*27430*/  ISETP.LT.AND P0, PT, R14, UR4, !P0 ;  /* 0x000000040e007c0c */ /* 0x010fe4000c701270 */
[----:B--2---:R-:W-:-:S04]  /*27440*/  LEA R6, P6, R17, R0, 0x2 ;  /* 0x0000000011067211 */ /* 0x004fc800078c10ff */
[----:B------:R-:W-:Y:S01]  /*27450*/  LEA.HI.X.SX32 R7, R17, R136, 0x2, P6 ;  /* 0x0000008811077211 */ /* 0x000fe200030f16ff */
[----:B------:R1:W-:Y:S04]  /*27460*/  @P2 STG.E desc[UR60][R4.64], R22 ;  /* 0x0000001604002986 */ /* 0x0003e8000c10193c */
[----:B------:R1:W-:Y:S02]  /*27470*/  @P1 STG.E desc[UR60][R6.64], R87 ;  /* 0x0000005706001986 */ /* 0x0003e4000c10193c */
[----:B------:R-:W-:Y:S05]  /*27480*/  @!P0 EXIT ;  /* 0x000000000000894d */ /* 0x000fea0003800000 */
[----:B------:R-:W-:Y:S01]  /*27490*/  STG.E desc[UR60][R12.64], R23 ;  /* 0x000000170c007986 */ /* 0x000fe2000c10193c */
[----:B------:R-:W-:Y:S05]  /*274a0*/  EXIT ;  /* 0x000000000000794d */ /* 0x000fea0003800000 */
.L_x_2:
[----:B------:R-:W-:-:S00]  /*274b0*/  BRA `(.L_x_2) ;  /* 0xfffffffc00fc7947 */ /* 0x000fc0000383ffff */
[----:B------:R-:W-:-:S00]  /*274c0*/  NOP ;  /* 0x0000000000007918 */ /* 0x000fc00000000000 */
        /* <DEDUP_REMOVED lines=11> */
.L_x_3:


//--------------------- .nv.shared.matmul_kernel  --------------------------
	.section	.nv.shared.matmul_kernel,"aw",@nobits
	.sectionflags	@""
	.align	16
	.zero		1024


//--------------------- .nv.shared.reserved.0     --------------------------
	.section	.nv.shared.reserved.0,"aw",@nobits
	.weak		__nv_reservedSMEM_offset_0_alias
	.size		__nv_reservedSMEM_offset_0_alias, 0, 0
	.other		__nv_reservedSMEM_offset_0_alias,@"STO_CUDA_RESERVED_SHARED STV_DEFAULT"
__nv_reservedSMEM_offset_0_alias:
	.zero		0


//--------------------- .nv.constant0.matmul_kernel --------------------------
	.section	.nv.constant0.matmul_kernel,"a",@progbits
	.sectionflags	@""
	.align	4
.nv.constant0.matmul_kernel:
	.zero		608


//--------------------- SYMBOLS --------------------------

	.type		.nv.reservedSmem.offset0,@object
	.size		.nv.reservedSmem.offset0,0x4
